def matmul_kernel(
    a_ptr,
    b_ptr,
    c_ptr,
    M,
    N,
    K,
    stride_am,
    stride_ak,
    stride_bk,
    stride_bn,
    stride_cm,
    stride_cn,
    BLOCK_M: tl.constexpr,
    BLOCK_N: tl.constexpr,
    BLOCK_K: tl.constexpr,
    GROUP_M: tl.constexpr,
):
    pid = tl.program_id(axis=0)
    num_pid_m = tl.cdiv(M, BLOCK_M)
    num_pid_n = tl.cdiv(N, BLOCK_N)
    num_pid_in_group = GROUP_M * num_pid_n
    group_id = pid // num_pid_in_group
    first_pid_m = group_id * GROUP_M
    group_size_m = min(num_pid_m - first_pid_m, GROUP_M)
    pid_m = first_pid_m + ((pid % num_pid_in_group) % group_size_m)
    pid_n = (pid % num_pid_in_group) // group_size_m

    offs_am = (pid_m * BLOCK_M + tl.arange(0, BLOCK_M)) % M
    offs_bn = (pid_n * BLOCK_N + tl.arange(0, BLOCK_N)) % N
    offs_k = tl.arange(0, BLOCK_K)
    a_ptrs = a_ptr + offs_am[:, None] * stride_am + offs_k[None, :] * stride_ak
    b_ptrs = b_ptr + offs_k[:, None] * stride_bk + offs_bn[None, :] * stride_bn

    acc = tl.zeros((BLOCK_M, BLOCK_N), dtype=tl.float32)
    for kk in range(0, tl.cdiv(K, BLOCK_K)):
        a = tl.load(a_ptrs, mask=offs_k[None, :] < K - kk * BLOCK_K, other=0.0)
        b = tl.load(b_ptrs, mask=offs_k[:, None] < K - kk * BLOCK_K, other=0.0)
        acc = tl.dot(a, b, acc)
        a_ptrs += BLOCK_K * stride_ak
        b_ptrs += BLOCK_K * stride_bk

    c = acc.to(c_ptr.dtype.element_ty)
    offs_cm = pid_m * BLOCK_M + tl.arange(0, BLOCK_M)
    offs_cn = pid_n * BLOCK_N + tl.arange(0, BLOCK_N)
    c_ptrs = c_ptr + offs_cm[:, None] * stride_cm + offs_cn[None, :] * stride_cn
    mask = (offs_cm[:, None] < M) & (offs_cn[None, :] < N)
    tl.store(c_ptrs, c, mask=mask)

# config = {"BLOCK_K": 64, "BLOCK_M": 512, "BLOCK_N": 128, "GROUP_M": 8, "arch": "sm_100", "dtype": "fp8e4m3", "num_ctas": 1, "num_stages": 3, "num_warps": 4}
# arch = sm_100


// ===== COMPILED SASS (sm_100a) =====

	.target	sm_100a

	.elftype	@"ET_EXEC"


//--------------------- .note.nv.tkinfo           --------------------------
	.section	.note.nv.tkinfo,"",@"SHT_NOTE"
	.sectionflags	@"SHF_NOTE_NV_TKINFO"
	.tkinfo
        /*0018*/ 	.word	0x00000081
        /*0030*/ 	.string	""
        /*0030*/ 	.string	"ptxas-blackwell"
        /*0030*/ 	.string	"Cuda compilation tools, release 12.9, V12.9.86"
        /*0030*/ 	.string	"Build cuda_12.9.r12.9/compiler.36037853_0"
        /*0030*/ 	.string	"-v  -suppress-debug-info  -lineinfo  -arch sm_100a "



//--------------------- .note.nv.cuver            --------------------------
	.section	.note.nv.cuver,"",@"SHT_NOTE"
	.sectionflags	@"SHF_NOTE_NV_CUVER"
        /*0018*/ 	.short	0x0001
        /*001a*/ 	.short	0x0064
        /*001c*/ 	.short	0x0001
        /*001e*/ 	.short	0x0000
        /*0020*/ 	.short	0x0001
        /*0022*/ 	.short	0x0000


//--------------------- .nv.info                  --------------------------
	.section	.nv.info,"",@"SHT_CUDA_INFO"
	.align	4


	//----- nvinfo : EIATTR_REGCOUNT
	.align		4
        /*0000*/ 	.byte	0x04, 0x2f
        /*0002*/ 	.short	(.L_4 - .L_3)
	.align		4
.L_3:
        /*0004*/ 	.word	index@(matmul_kernel)
        /*0008*/ 	.word	0x00000060


	//----- nvinfo : EIATTR_FRAME_SIZE
	.align		4
.L_4:
        /*000c*/ 	.byte	0x04, 0x11
        /*000e*/ 	.short	(.L_6 - .L_5)
	.align		4
.L_5:
        /*0010*/ 	.word	index@($__internal_2_$__cuda_sm10x_tcgen05_guardrail_trap_unallocated_columns_being_dealloced)
        /*0014*/ 	.word	0x00001048


	//----- nvinfo : EIATTR_FRAME_SIZE
	.align		4
.L_6:
        /*0018*/ 	.byte	0x04, 0x11
        /*001a*/ 	.short	(.L_8 - .L_7)
	.align		4
.L_7:
        /*001c*/ 	.word	index@($__internal_1_$__cuda_sm10x_tcgen05_guardrail_trap_phase_invalid_during_alloc)
        /*0020*/ 	.word	0x00001048


	//----- nvinfo : EIATTR_FRAME_SIZE
	.align		4
.L_8:
        /*0024*/ 	.byte	0x04, 0x11
        /*0026*/ 	.short	(.L_10 - .L_9)
	.align		4
.L_9:
        /*0028*/ 	.word	index@($__internal_0_$__cuda_sm10x_tcgen05_guardrail_trap_col_being_dealloced_not_returned_by_alloc)
        /*002c*/ 	.word	0x00001048


	//----- nvinfo : EIATTR_FRAME_SIZE
	.align		4
.L_10:
        /*0030*/ 	.byte	0x04, 0x11
        /*0032*/ 	.short	(.L_12 - .L_11)
	.align		4
.L_11:
        /*0034*/ 	.word	index@(matmul_kernel)
        /*0038*/ 	.word	0x00001048


	//----- nvinfo : EIATTR_MIN_STACK_SIZE
	.align		4
.L_12:
        /*003c*/ 	.byte	0x04, 0x12
        /*003e*/ 	.short	(.L_14 - .L_13)
	.align		4
.L_13:
        /*0040*/ 	.word	index@(matmul_kernel)
        /*0044*/ 	.word	0x00001048
.L_14:


//--------------------- .nv.info.matmul_kernel    --------------------------
	.section	.nv.info.matmul_kernel,"",@"SHT_CUDA_INFO"
	.sectionflags	@""
	.align	4


	//----- nvinfo : EIATTR_CUDA_API_VERSION
	.align		4
        /*0000*/ 	.byte	0x04, 0x37
        /*0002*/ 	.short	(.L_16 - .L_15)
.L_15:
        /*0004*/ 	.word	0x00000081


	//----- nvinfo : EIATTR_KPARAM_INFO
	.align		4
.L_16:
        /*0008*/ 	.byte	0x04, 0x17
        /*000a*/ 	.short	(.L_18 - .L_17)
.L_17:
        /*000c*/ 	.word	0x00000000
        /*0010*/ 	.short	0x000d
        /*0012*/ 	.short	0x0048
        /*0014*/ 	.byte	0x00, 0xf4, 0x21, 0x00


	//----- nvinfo : EIATTR_KPARAM_INFO
	.align		4
.L_18:
        /*0018*/ 	.byte	0x04, 0x17
        /*001a*/ 	.short	(.L_20 - .L_19)
.L_19:
        /*001c*/ 	.word	0x00000000
        /*0020*/ 	.short	0x000c
        /*0022*/ 	.short	0x0040
        /*0024*/ 	.byte	0x00, 0xf4, 0x21, 0x00


	//----- nvinfo : EIATTR_KPARAM_INFO
	.align		4
.L_20:
        /*0028*/ 	.byte	0x04, 0x17
        /*002a*/ 	.short	(.L_22 - .L_21)
.L_21:
        /*002c*/ 	.word	0x00000000
        /*0030*/ 	.short	0x000b
        /*0032*/ 	.short	0x0038
        /*0034*/ 	.byte	0x00, 0xf0, 0x11, 0x00


	//----- nvinfo : EIATTR_KPARAM_INFO
	.align		4
.L_22:
        /*0038*/ 	.byte	0x04, 0x17
        /*003a*/ 	.short	(.L_24 - .L_23)
.L_23:
        /*003c*/ 	.word	0x00000000
        /*0040*/ 	.short	0x000a
        /*0042*/ 	.short	0x0034
        /*0044*/ 	.byte	0x00, 0xf0, 0x11, 0x00


	//----- nvinfo : EIATTR_KPARAM_INFO
	.align		4
.L_24:
        /*0048*/ 	.byte	0x04, 0x17
        /*004a*/ 	.short	(.L_26 - .L_25)
.L_25:
        /*004c*/ 	.word	0x00000000
        /*0050*/ 	.short	0x0009
        /*0052*/ 	.short	0x0030
        /*0054*/ 	.byte	0x00, 0xf0, 0x11, 0x00


	//----- nvinfo : EIATTR_KPARAM_INFO
	.align		4
.L_26:
        /*0058*/ 	.byte	0x04, 0x17
        /*005a*/ 	.short	(.L_28 - .L_27)
.L_27:
        /*005c*/ 	.word	0x00000000
        /*0060*/ 	.short	0x0008
        /*0062*/ 	.short	0x002c
        /*0064*/ 	.byte	0x00, 0xf0, 0x11, 0x00


	//----- nvinfo : EIATTR_KPARAM_INFO
	.align		4
.L_28:
        /*0068*/ 	.byte	0x04, 0x17
        /*006a*/ 	.short	(.L_30 - .L_29)
.L_29:
        /*006c*/ 	.word	0x00000000
        /*0070*/ 	.short	0x0007
        /*0072*/ 	.short	0x0028
        /*0074*/ 	.byte	0x00, 0xf0, 0x11, 0x00


	//----- nvinfo : EIATTR_KPARAM_INFO
	.align		4
.L_30:
        /*0078*/ 	.byte	0x04, 0x17
        /*007a*/ 	.short	(.L_32 - .L_31)
.L_31:
        /*007c*/ 	.word	0x00000000
        /*0080*/ 	.short	0x0006
        /*0082*/ 	.short	0x0024
        /*0084*/ 	.byte	0x00, 0xf0, 0x11, 0x00


	//----- nvinfo : EIATTR_KPARAM_INFO
	.align		4
.L_32:
        /*0088*/ 	.byte	0x04, 0x17
        /*008a*/ 	.short	(.L_34 - .L_33)
.L_33:
        /*008c*/ 	.word	0x00000000
        /*0090*/ 	.short	0x0005
        /*0092*/ 	.short	0x0020
        /*0094*/ 	.byte	0x00, 0xf0, 0x11, 0x00


	//----- nvinfo : EIATTR_KPARAM_INFO
	.align		4
.L_34:
        /*0098*/ 	.byte	0x04, 0x17
        /*009a*/ 	.short	(.L_36 - .L_35)
.L_35:
        /*009c*/ 	.word	0x00000000
        /*00a0*/ 	.short	0x0004
        /*00a2*/ 	.short	0x001c
        /*00a4*/ 	.byte	0x00, 0xf0, 0x11, 0x00


	//----- nvinfo : EIATTR_KPARAM_INFO
	.align		4
.L_36:
        /*00a8*/ 	.byte	0x04, 0x17
        /*00aa*/ 	.short	(.L_38 - .L_37)
.L_37:
        /*00ac*/ 	.word	0x00000000
        /*00b0*/ 	.short	0x0003
        /*00b2*/ 	.short	0x0018
        /*00b4*/ 	.byte	0x00, 0xf0, 0x11, 0x00


	//----- nvinfo : EIATTR_KPARAM_INFO
	.align		4
.L_38:
        /*00b8*/ 	.byte	0x04, 0x17
        /*00ba*/ 	.short	(.L_40 - .L_39)
.L_39:
        /*00bc*/ 	.word	0x00000000
        /*00c0*/ 	.short	0x0002
        /*00c2*/ 	.short	0x0010
        /*00c4*/ 	.byte	0x00, 0xf4, 0x21, 0x00


	//----- nvinfo : EIATTR_KPARAM_INFO
	.align		4
.L_40:
        /*00c8*/ 	.byte	0x04, 0x17
        /*00ca*/ 	.short	(.L_42 - .L_41)
.L_41:
        /*00cc*/ 	.word	0x00000000
        /*00d0*/ 	.short	0x0001
        /*00d2*/ 	.short	0x0008
        /*00d4*/ 	.byte	0x00, 0xf4, 0x21, 0x00


	//----- nvinfo : EIATTR_KPARAM_INFO
	.align		4
.L_42:
        /*00d8*/ 	.byte	0x04, 0x17
        /*00da*/ 	.short	(.L_44 - .L_43)
.L_43:
        /*00dc*/ 	.word	0x00000000
        /*00e0*/ 	.short	0x0000
        /*00e2*/ 	.short	0x0000
        /*00e4*/ 	.byte	0x00, 0xf4, 0x21, 0x00


	//----- nvinfo : EIATTR_AT_ENTRY_FRAGMENTS
	.align		4
.L_44:
        /*00e8*/ 	.byte	0x04, 0x4f
        /*00ea*/ 	.short	(.L_46 - .L_45)


	//   ....[0]....
.L_45:
        /*00ec*/ 	.word	0x00000004


	//----- nvinfo : EIATTR_RESERVED_SMEM_USED
	.align		4
.L_46:
        /*00f0*/ 	.byte	0x01, 0x41
	.zero		2


	//----- nvinfo : EIATTR_SPARSE_MMA_MASK
	.align		4
        /*00f4*/ 	.byte	0x03, 0x50
        /*00f6*/ 	.short	0x0000


	//----- nvinfo : EIATTR_TCGEN05_1CTA_USED
	.align		4
        /*00f8*/ 	.byte	0x01, 0x51
	.zero		2


	//----- nvinfo : EIATTR_MAXREG_COUNT
	.align		4
        /*00fc*/ 	.byte	0x03, 0x1b
        /*00fe*/ 	.short	0x00ff


	//----- nvinfo : EIATTR_NUM_BARRIERS
	.align		4
        /*0100*/ 	.byte	0x02, 0x4c
        /*0102*/ 	.byte	0x01
	.zero		1


	//----- nvinfo : EIATTR_ANNOTATIONS
	.align		4
        /*0104*/ 	.byte	0x04, 0x55
        /*0106*/ 	.short	(.L_48 - .L_47)


	//   ....[0]....
.L_47:
        /*0108*/ 	.word	0x00000001
        /*010c*/ 	.byte	0xf0, 0x03, 0x00, 0x00, 0x01, 0x00, 0x00, 0x00, 0x20, 0x04, 0x00, 0x00, 0x01, 0x00, 0x00, 0x00
        /* <DEDUP_REMOVED lines=2562> */
        /*a13c*/ 	.byte	0xe0, 0xd4, 0x03, 0x00


	//----- nvinfo : EIATTR_INT_WARP_WIDE_INSTR_OFFSETS
	.align		4
.L_48:
        /*a140*/ 	.byte	0x04, 0x31
        /*a142*/ 	.short	(.L_50 - .L_49)


	//   ....[0]....
.L_49:
        /*a144*/ 	.word	0x00002c00


	//   ....[1]....
        /*a148*/ 	.word	0x00002c10


	//   ....[2]....
        /*a14c*/ 	.word	0x0000a780


	//   ....[3]....
        /*a150*/ 	.word	0x0003d6e0


	//   ....[4]....
        /*a154*/ 	.word	0x0003d730


	//----- nvinfo : EIATTR_COOP_GROUP_MASK_REGIDS
	.align		4
.L_50:
        /*a158*/ 	.byte	0x04, 0x29
        /*a15a*/ 	.short	(.L_52 - .L_51)


	//   ....[0]....
.L_51:
        /*a15c*/ 	.word	0xffffffff


	//   ....[1]....
        /*a160*/ 	.word	0xffffffff


	//   ....[2]....
        /*a164*/ 	.word	0xffffffff


	//   ....[3]....
        /*a168*/ 	.word	0xffffffff


	//----- nvinfo : EIATTR_COOP_GROUP_INSTR_OFFSETS
	.align		4
.L_52:
        /*a16c*/ 	.byte	0x04, 0x28
        /*a16e*/ 	.short	(.L_54 - .L_53)


	//   ....[0]....
.L_53:
        /*a170*/ 	.word	0x00000070


	//   ....[1]....
        /*a174*/ 	.word	0x00000330


	//   ....[2]....
        /*a178*/ 	.word	0x0003d570


	//   ....[3]....
        /*a17c*/ 	.word	0x0003d7e0


	//----- nvinfo : EIATTR_VRC_CTA_INIT_COUNT
	.align		4
.L_54:
        /*a180*/ 	.byte	0x02, 0x4a
        /*a182*/ 	.byte	0x80
	.zero		1


	//----- nvinfo : EIATTR_MBARRIER_INSTR_OFFSETS
	.align		4
        /*a184*/ 	.byte	0x04, 0x39
        /*a186*/ 	.short	(.L_56 - .L_55)


	//   ....[0]....
.L_55:
        /*a188*/ 	.word	0x00002dc0
        /*a18c*/ 	.word	0x000000ff
        /*a190*/ 	.word	0x00000000
        /*a194*/ 	.short	0x0100
        /*a196*/ 	.byte	0x0b
	.zero		1


	//   ....[1]....
        /*a198*/ 	.word	0x0000a7d0
        /*a19c*/ 	.word	0x000000ff
        /*a1a0*/ 	.word	0x00014008
        /*a1a4*/ 	.short	0x0100
        /*a1a6*/ 	.byte	0x09
	.zero		1


	//   ....[2]....
        /*a1a8*/ 	.word	0x0001d2a0
        /*a1ac*/ 	.word	0x000000ff
        /*a1b0*/ 	.word	0x00000000
        /*a1b4*/ 	.short	0x010a
        /*a1b6*/ 	.byte	0x0b
	.zero		1


	//   ....[3]....
        /*a1b8*/ 	.word	0x00029840
        /*a1bc*/ 	.word	0x000000ff
        /*a1c0*/ 	.word	0x00000000
        /*a1c4*/ 	.short	0x010a
        /*a1c6*/ 	.byte	0x0b
	.zero		1


	//   ....[4]....
        /*a1c8*/ 	.word	0x00029900
        /*a1cc*/ 	.word	0x000000ff
        /*a1d0*/ 	.word	0x00014000
        /*a1d4*/ 	.short	0x0108
        /*a1d6*/ 	.byte	0x09
	.zero		1


	//   ....[5]....
        /*a1d8*/ 	.word	0x00029970
        /*a1dc*/ 	.word	0x000000ff
        /*a1e0*/ 	.word	0x00014008
        /*a1e4*/ 	.short	0x0108
        /*a1e6*/ 	.byte	0x09
	.zero		1


	//   ....[6]....
        /*a1e8*/ 	.word	0x0003d800
        /*a1ec*/ 	.word	0x000000ff
        /*a1f0*/ 	.word	0x00000000
        /*a1f4*/ 	.short	0x010a
        /*a1f6*/ 	.byte	0x0b
	.zero		1


	//   ....[7]....
        /*a1f8*/ 	.word	0x0003d830
        /*a1fc*/ 	.word	0x000000ff
        /*a200*/ 	.word	0x00000000
        /*a204*/ 	.short	0x010a
        /*a206*/ 	.byte	0x0b
	.zero		1


	//----- nvinfo : EIATTR_NUM_MBARRIERS
	.align		4
.L_56:
        /*a208*/ 	.byte	0x03, 0x38
        /*a20a*/ 	.short	0x0002


	//----- nvinfo : EIATTR_EXIT_INSTR_OFFSETS
	.align		4
        /*a20c*/ 	.byte	0x04, 0x1c
        /*a20e*/ 	.short	(.L_58 - .L_57)


	//   ....[0]....
.L_57:
        /*a210*/ 	.word	0x0003d7f0


	//----- nvinfo : EIATTR_REQNTID
	.align		4
.L_58:
        /*a214*/ 	.byte	0x04, 0x10
        /*a216*/ 	.short	(.L_60 - .L_59)
.L_59:
        /*a218*/ 	.word	0x00000080
        /*a21c*/ 	.word	0x00000001
        /*a220*/ 	.word	0x00000001


	//----- nvinfo : EIATTR_CRS_STACK_SIZE
	.align		4
.L_60:
        /*a224*/ 	.byte	0x04, 0x1e
        /*a226*/ 	.short	(.L_62 - .L_61)
.L_61:
        /*a228*/ 	.word	0x00000000


	//----- nvinfo : EIATTR_CBANK_PARAM_SIZE
	.align		4
.L_62:
        /*a22c*/ 	.byte	0x03, 0x19
        /*a22e*/ 	.short	0x0050


	//----- nvinfo : EIATTR_PARAM_CBANK
	.align		4
        /*a230*/ 	.byte	0x04, 0x0a
        /*a232*/ 	.short	(.L_64 - .L_63)
	.align		4
.L_63:
        /*a234*/ 	.word	index@(.nv.constant0.matmul_kernel)
        /*a238*/ 	.short	0x0380
        /*a23a*/ 	.short	0x0050


	//----- nvinfo : EIATTR_SW_WAR
	.align		4
.L_64:
        /*a23c*/ 	.byte	0x04, 0x36
        /*a23e*/ 	.short	(.L_66 - .L_65)
.L_65:
        /*a240*/ 	.word	0x00000008
.L_66:


//--------------------- .nv.compat                --------------------------
	.section	.nv.compat,"",@"SHT_CUDA_COMPAT_INFO"
	.align	4
        /*0000*/ 	.byte	0x02, 0x02, 0x02, 0x00, 0x02, 0x05, 0x05, 0x00, 0x02, 0x03, 0x00, 0x00, 0x02, 0x06, 0x01, 0x00


//--------------------- .nv.callgraph             --------------------------
	.section	.nv.callgraph,"",@"SHT_CUDA_CALLGRAPH"
	.align	4
	.sectionentsize	8
	.align		4
        /*0000*/ 	.word	0x00000000
	.align		4
        /*0004*/ 	.word	0xffffffff
	.align		4
        /*0008*/ 	.word	0x00000000
	.align		4
        /*000c*/ 	.word	0xfffffffe
	.align		4
        /*0010*/ 	.word	0x00000000
	.align		4
        /*0014*/ 	.word	0xfffffffd
	.align		4
        /*0018*/ 	.word	0x00000000
	.align		4
        /*001c*/ 	.word	0xfffffffc


//--------------------- .text.matmul_kernel       --------------------------
	.section	.text.matmul_kernel,"ax",@progbits
	.align	128
        .global         matmul_kernel
        .type           matmul_kernel,@function
        .size           matmul_kernel,(.L_x_20 - matmul_kernel)
        .other          matmul_kernel,@"STO_CUDA_ENTRY STV_DEFAULT"
matmul_kernel:
.text.matmul_kernel:
[----:B------:R-:W0:Y:S01]  /*0000*/  LDC R1, c[0x0][0x37c] ;  /* 0x0000df00ff017b82 */ /* 0x000e220000000800 */
[----:B------:R-:W1:Y:S01]  /*0010*/  S2R R0, SR_TID.X ;  /* 0x0000000000007919 */ /* 0x000e620000002100 */
[----:B0-----:R-:W-:Y:S01]  /*0020*/  VIADD R1, R1, 0xffffefb8 ;  /* 0xffffefb801017836 */ /* 0x001fe20000000000 */
[----:B-1----:R-:W-:-:S13]  /*0030*/  ISETP.GE.U32.AND P0, PT, R0, 0x20, PT ;  /* 0x000000200000780c */ /* 0x002fda0003f06070 */
[----:B------:R-:W-:Y:S02]  /*0040*/  VOTEU.ANY UP0, P0 ;  /* 0x0000000000ff7886 */ /* 0x000fe40000000100 */
[----:B------:R-:W-:Y:S05]  /*0050*/  BRA.U UP0, `(.L_x_0) ;  /* 0x0000000100b87547 */ /* 0x000fea000b800000 */
[----:B------:R-:W0:Y:S01]  /*0060*/  S2UR UR6, SR_CgaCtaId ;  /* 0x00000000000679c3 */ /* 0x000e220000008800 */
[----:B------:R-:W-:Y:S01]  /*0070*/  NOP ;  /* 0x0000000000007918 */ /* 0x000fe20000000000 */
[----:B------:R-:W-:Y:S02]  /*0080*/  UMOV UR4, 0x40 ;  /* 0x0000004000047882 */ /* 0x000fe40000000000 */
[----:B0-----:R-:W-:-:S09]  /*0090*/  ULEA UR4, UR6, UR4, 0x18 ;  /* 0x0000000406047291 */ /* 0x001fd2000f8ec0ff */
[----:B------:R-:W0:Y:S01]  /*00a0*/  LDS.U8 R0, [UR4] ;  /* 0x00000004ff007984 */ /* 0x000e220008000000 */
[----:B------:R-:W-:Y:S02]  /*00b0*/  UMOV UR4, 0x400 ;  /* 0x0000040000047882 */ /* 0x000fe40000000000 */
[----:B------:R-:W-:Y:S01]  /*00c0*/  ULEA UR4, UR6, UR4, 0x18 ;  /* 0x0000000406047291 */ /* 0x000fe2000f8ec0ff */
[----:B0-----:R-:W-:-:S13]  /*00d0*/  ISETP.NE.AND P0, PT, R0, RZ, PT ;  /* 0x000000ff0000720c */ /* 0x001fda0003f05270 */
[----:B------:R-:W-:Y:S05]  /*00e0*/  @P0 BRA `(.L_x_1) ;  /* 0x00000000007c0947 */ /* 0x000fea0003800000 */
[----:B------:R-:W-:-:S13]  /*00f0*/  ELECT P0, URZ, PT ;  /* 0x0000000000ff782f */ /* 0x000fda0003800000 */
[----:B------:R-:W-:Y:S05]  /*0100*/  @!P0 BRA `(.L_x_2) ;  /* 0x0000000000848947 */ /* 0x000fea0003800000 */
[----:B------:R-:W-:Y:S01]  /*0110*/  UMOV UR5, 0x10 ;  /* 0x0000001000057882 */ /* 0x000fe20000000000 */
[----:B------:R-:W-:Y:S02]  /*0120*/  IMAD.MOV.U32 R4, RZ, RZ, 0x1 ;  /* 0x00000001ff047424 */ /* 0x000fe400078e00ff */
[----:B------:R-:W-:Y:S02]  /*0130*/  IMAD.MOV.U32 R5, RZ, RZ, 0xffff ;  /* 0x0000ffffff057424 */ /* 0x000fe400078e00ff */
[----:B------:R-:W-:Y:S04]  /*0140*/  DEPBAR.LE SB0, 0x36 ;  /* 0x00008d800000791a */ /* 0x000fe80000000000 */
[----:B------:R-:W0:Y:S02]  /*0150*/  UTCATOMSWS.FIND_AND_SET.ALIGN UP1, UR5, UR5 ;  /* 0x00000005000575e3 */ /* 0x000e240008020800 */
[----:B0-----:R-:W-:-:S04]  /*0160*/  PLOP3.LUT P0, PT, PT, PT, UP1, 0x80, 0x8 ;  /* 0x000000000008781c */ /* 0x001fc80003f0f018 */
[----:B------:R-:W-:-:S04]  /*0170*/  SEL R0, RZ, 0xffffffff, !P0 ;  /* 0xffffffffff007807 */ /* 0x000fc80004000000 */
[----:B------:R-:W-:Y:S01]  /*0180*/  ISETP.NE.AND P0, PT, R0, RZ, PT ;  /* 0x000000ff0000720c */ /* 0x000fe20003f05270 */
[----:B------:R-:W-:-:S12]  /*0190*/  IMAD.U32 R0, RZ, RZ, UR5 ;  /* 0x00000005ff007e24 */ /* 0x000fd8000f8e00ff */
[----:B------:R-:W-:Y:S05]  /*01a0*/  @P0 BRA `(.L_x_3) ;  /* 0x0000000000240947 */ /* 0x000fea0003800000 */
.L_x_4:
[----:B------:R-:W-:Y:S05]  /*01b0*/  NANOSLEEP 0x64 ;  /* 0x000000640000795d */ /* 0x000fea0003800000 */
[----:B------:R-:W-:-:S05]  /*01c0*/  UMOV UR5, 0x10 ;  /* 0x0000001000057882 */ /* 0x000fca0000000000 */
[----:B------:R-:W-:Y:S04]  /*01d0*/  DEPBAR.LE SB0, 0x36 ;  /* 0x00008d800000791a */ /* 0x000fe80000000000 */
[----:B------:R-:W0:Y:S02]  /*01e0*/  UTCATOMSWS.FIND_AND_SET.ALIGN UP1, UR5, UR5 ;  /* 0x00000005000575e3 */ /* 0x000e240008020800 */
[----:B0-----:R-:W-:-:S04]  /*01f0*/  PLOP3.LUT P0, PT, PT, PT, UP1, 0x80, 0x8 ;  /* 0x000000000008781c */ /* 0x001fc80003f0f018 */
[----:B------:R-:W-:-:S04]  /*0200*/  SEL R0, RZ, 0xffffffff, !P0 ;  /* 0xffffffffff007807 */ /* 0x000fc80004000000 */
[----:B------:R-:W-:Y:S01]  /*0210*/  ISETP.NE.AND P0, PT, R0, RZ, PT ;  /* 0x000000ff0000720c */ /* 0x000fe20003f05270 */
[----:B------:R-:W-:-:S12]  /*0220*/  IMAD.U32 R0, RZ, RZ, UR5 ;  /* 0x00000005ff007e24 */ /* 0x000fd8000f8e00ff */
[----:B------:R-:W-:Y:S05]  /*0230*/  @!P0 BRA `(.L_x_4) ;  /* 0xfffffffc00dc8947 */ /* 0x000fea000383ffff */
.L_x_3:
[C---:B------:R-:W-:Y:S01]  /*0240*/  VIADD R3, R0.reuse, 0x10 ;  /* 0x0000001000037836 */ /* 0x040fe20000000000 */
[----:B------:R-:W-:Y:S01]  /*0250*/  UMOV UR5, 0x50 ;  /* 0x0000005000057882 */ /* 0x000fe20000000000 */
[----:B------:R-:W-:Y:S01]  /*0260*/  SHF.L.U32 R2, R5, R0, RZ ;  /* 0x0000000005027219 */ /* 0x000fe200000006ff */
[----:B------:R-:W-:Y:S01]  /*0270*/  ULEA UR5, UR6, UR5, 0x18 ;  /* 0x0000000506057291 */ /* 0x000fe2000f8ec0ff */
[----:B------:R-:W-:Y:S01]  /*0280*/  IMAD.SHL.U32 R0, R0, 0x20, RZ ;  /* 0x0000002000007824 */ /* 0x000fe200078e00ff */
[----:B------:R-:W-:-:S04]  /*0290*/  SHF.L.U32 R3, R4, R3, RZ ;  /* 0x0000000304037219 */ /* 0x000fc800000006ff */
[----:B------:R-:W-:-:S05]  /*02a0*/  LOP3.LUT R2, R3, R2, RZ, 0xfc, !PT ;  /* 0x0000000203027212 */ /* 0x000fca00078efcff */
[----:B------:R0:W-:Y:S04]  /*02b0*/  ATOMS.OR RZ, [UR5], R2 ;  /* 0x00000002ffff798c */ /* 0x0001e8000b000005 */
[----:B------:R0:W-:Y:S01]  /*02c0*/  STS [UR4], R0 ;  /* 0x00000000ff007988 */ /* 0x0001e20008000804 */
[----:B------:R-:W-:Y:S05]  /*02d0*/  BRA `(.L_x_2) ;  /* 0x0000000000107947 */ /* 0x000fea0003800000 */
.L_x_1:
[----:B------:R-:W-:Y:S01]  /*02e0*/  IMAD.MOV.U32 R0, RZ, RZ, -0x1 ;  /* 0xffffffffff007424 */ /* 0x000fe200078e00ff */
[----:B------:R-:W-:-:S04]  /*02f0*/  MOV R2, 0x320 ;  /* 0x0000032000027802 */ /* 0x000fc80000000f00 */
[----:B------:R0:W-:Y:S03]  /*0300*/  STS [UR4], R0 ;  /* 0x00000000ff007988 */ /* 0x0001e60008000804 */
[----:B0-----:R-:W-:Y:S05]  /*0310*/  CALL.REL.NOINC `($__internal_1_$__cuda_sm10x_tcgen05_guardrail_trap_phase_invalid_during_alloc) ;  /* 0x000003d4005c7944 */ /* 0x001fea0003c00000 */
.L_x_2:
[----:B------:R-:W-:Y:S05]  /*0320*/  WARPSYNC.ALL ;  /* 0x0000000000007948 */ /* 0x000fea0003800000 */
[----:B------:R-:W-:Y:S01]  /*0330*/  NOP ;  /* 0x0000000000007918 */ /* 0x000fe20000000000 */
.L_x_0:
[----:B------:R-:W1:Y:S01]  /*0340*/  LDC.64 R16, c[0x0][0x398] ;  /* 0x0000e600ff107b82 */ /* 0x000e620000000a00 */
[----:B------:R-:W2:Y:S01]  /*0350*/  S2R R5, SR_CTAID.X ;  /* 0x0000000000057919 */ /* 0x000ea20000002500 */
[----:B------:R-:W-:Y:S01]  /*0360*/  UMOV UR9, 0x400 ;  /* 0x0000040000097882 */ /* 0x000fe20000000000 */
[----:B------:R-:W3:Y:S01]  /*0370*/  LDCU UR20, c[0x0][0x3a4] ;  /* 0x00007480ff1477ac */ /* 0x000ee20008000800 */
[----:B------:R-:W4:Y:S04]  /*0380*/  S2R R15, SR_TID.X ;  /* 0x00000000000f7919 */ /* 0x000f280000002100 */
[----:B------:R-:W0:Y:S08]  /*0390*/  S2UR UR5, SR_CgaCtaId ;  /* 0x00000000000579c3 */ /* 0x000e300000008800 */
[----:B------:R-:W3:Y:S08]  /*03a0*/  LDC R87, c[0x0][0x3a0] ;  /* 0x0000e800ff577b82 */ /* 0x000ef00000000800 */
[----:B------:R-:W-:Y:S06]  /*03b0*/  BAR.SYNC.DEFER_BLOCKING 0x0 ;  /* 0x0000000000007b1d */ /* 0x000fec0000010000 */
[----:B------:R-:W0:Y:S02]  /*03c0*/  LDCU.64 UR24, c[0x0][0x358] ;  /* 0x00006b00ff1877ac */ /* 0x000e240008000a00 */
[----:B01----:R-:W-:Y:S01]  /*03d0*/  VIADD R0, R17, 0x7f ;  /* 0x0000007f11007836 */ /* 0x003fe20000000000 */
[----:B------:R-:W-:Y:S01]  /*03e0*/  IABS R11, R17 ;  /* 0x00000011000b7213 */ /* 0x000fe20000000000 */
[----:B------:R-:W-:Y:S01]  /*03f0*/  STL [R1+0xcd8], R17 ;  /* 0x000cd81101007387 */ /* 0x000fe20000100800 */
[----:B------:R-:W0:Y:S02]  /*0400*/  LDCU.64 UR12, c[0x0][0x3a8] ;  /* 0x00007500ff0c77ac */ /* 0x000e240008000a00 */
[----:B------:R-:W-:Y:S01]  /*0410*/  SHF.R.S32.HI R3, RZ, 0x1f, R0 ;  /* 0x0000001fff037819 */ /* 0x000fe20000011400 */
[----:B------:R-:W-:Y:S01]  /*0420*/  STL [R1+0xcdc], R16 ;  /* 0x000cdc1001007387 */ /* 0x000fe20000100800 */
[----:B------:R-:W1:Y:S02]  /*0430*/  LDCU.128 UR16, c[0x0][0x380] ;  /* 0x00007000ff1077ac */ /* 0x000e640008000c00 */
[----:B------:R-:W-:-:S02]  /*0440*/  LEA.HI R3, R3, R0, RZ, 0x7 ;  /* 0x0000000003037211 */ /* 0x000fc400078f38ff */
[----:B--2---:R-:W-:Y:S01]  /*0450*/  IABS R8, R5 ;  /* 0x0000000500087213 */ /* 0x004fe20000000000 */
[----:B------:R-:W-:Y:S01]  /*0460*/  ULEA UR9, UR5, UR9, 0x18 ;  /* 0x0000000905097291 */ /* 0x000fe2000f8ec0ff */
[----:B------:R-:W-:Y:S01]  /*0470*/  SHF.R.S32.HI R3, RZ, 0x7, R3 ;  /* 0x00000007ff037819 */ /* 0x000fe20000011403 */
[----:B---3--:R-:W-:-:S04]  /*0480*/  VIADD R23, R87, 0xffffffcc ;  /* 0xffffffcc57177836 */ /* 0x008fc80000000000 */
[----:B------:R-:W-:Y:S02]  /*0490*/  IMAD.SHL.U32 R4, R3, 0x8, RZ ;  /* 0x0000000803047824 */ /* 0x000fe400078e00ff */
[C---:B------:R-:W-:Y:S01]  /*04a0*/  VIADD R24, R87.reuse, 0xffffffcd ;  /* 0xffffffcd57187836 */ /* 0x040fe20000000000 */
[----:B------:R-:W2:Y:S01]  /*04b0*/  LDS R12, [UR9] ;  /* 0x00000009ff0c7984 */ /* 0x000ea20008000800 */
[C---:B------:R-:W-:Y:S01]  /*04c0*/  VIADD R25, R87.reuse, 0xffffffce ;  /* 0xffffffce57197836 */ /* 0x040fe20000000000 */
[-C--:B------:R-:W-:Y:S01]  /*04d0*/  IABS R7, R4.reuse ;  /* 0x0000000400077213 */ /* 0x080fe20000000000 */
[C---:B------:R-:W-:Y:S01]  /*04e0*/  VIADD R26, R87.reuse, 0xffffffcf ;  /* 0xffffffcf571a7836 */ /* 0x040fe20000000000 */
[----:B------:R-:W-:Y:S01]  /*04f0*/  IABS R10, R4 ;  /* 0x00000004000a7213 */ /* 0x000fe20000000000 */
[C---:B------:R-:W-:Y:S01]  /*0500*/  VIADD R27, R87.reuse, 0xffffffc8 ;  /* 0xffffffc8571b7836 */ /* 0x040fe20000000000 */
[----:B------:R-:W3:Y:S01]  /*0510*/  I2F.RP R0, R7 ;  /* 0x0000000700007306 */ /* 0x000ee20000209400 */
[----:B------:R-:W-:-:S02]  /*0520*/  VIADD R28, R87, 0xffffffc9 ;  /* 0xffffffc9571c7836 */ /* 0x000fc40000000000 */
[C---:B------:R-:W-:Y:S02]  /*0530*/  VIADD R29, R87.reuse, 0xffffffca ;  /* 0xffffffca571d7836 */ /* 0x040fe40000000000 */
[C---:B------:R-:W-:Y:S02]  /*0540*/  VIADD R30, R87.reuse, 0xffffffcb ;  /* 0xffffffcb571e7836 */ /* 0x040fe40000000000 */
[C---:B------:R-:W-:Y:S02]  /*0550*/  VIADD R31, R87.reuse, 0xffffffc4 ;  /* 0xffffffc4571f7836 */ /* 0x040fe40000000000 */
[C---:B------:R-:W-:Y:S02]  /*0560*/  VIADD R32, R87.reuse, 0xffffffc5 ;  /* 0xffffffc557207836 */ /* 0x040fe40000000000 */
[C---:B------:R-:W-:Y:S02]  /*0570*/  VIADD R33, R87.reuse, 0xffffffc6 ;  /* 0xffffffc657217836 */ /* 0x040fe40000000000 */
[C---:B------:R-:W-:Y:S01]  /*0580*/  VIADD R34, R87.reuse, 0xffffffc7 ;  /* 0xffffffc757227836 */ /* 0x040fe20000000000 */
[----:B---3--:R-:W3:Y:S01]  /*0590*/  MUFU.RCP R0, R0 ;  /* 0x0000000000007308 */ /* 0x008ee20000001000 */
[----:B------:R-:W-:-:S02]  /*05a0*/  VIADD R35, R87, 0xffffffc1 ;  /* 0xffffffc157237836 */ /* 0x000fc40000000000 */
[C---:B------:R-:W-:Y:S02]  /*05b0*/  VIADD R36, R87.reuse, 0xffffffc0 ;  /* 0xffffffc057247836 */ /* 0x040fe40000000000 */
[C---:B------:R-:W-:Y:S02]  /*05c0*/  VIADD R37, R87.reuse, 0xffffffc2 ;  /* 0xffffffc257257836 */ /* 0x040fe40000000000 */
[C---:B------:R-:W-:Y:S02]  /*05d0*/  VIADD R70, R87.reuse, 0xffffffc3 ;  /* 0xffffffc357467836 */ /* 0x040fe40000000000 */
[C---:B------:R-:W-:Y:S02]  /*05e0*/  VIADD R71, R87.reuse, 0xffffffdc ;  /* 0xffffffdc57477836 */ /* 0x040fe40000000000 */
[C---:B------:R-:W-:Y:S02]  /*05f0*/  VIADD R72, R87.reuse, 0xffffffdd ;  /* 0xffffffdd57487836 */ /* 0x040fe40000000000 */
[----:B------:R-:W-:-:S02]  /*0600*/  VIADD R73, R87, 0xffffffde ;  /* 0xffffffde57497836 */ /* 0x000fc40000000000 */
[C---:B------:R-:W-:Y:S02]  /*0610*/  VIADD R74, R87.reuse, 0xffffffdf ;  /* 0xffffffdf574a7836 */ /* 0x040fe40000000000 */
[----:B---3--:R-:W-:Y:S02]  /*0620*/  VIADD R2, R0, 0xffffffe ;  /* 0x0ffffffe00027836 */ /* 0x008fe40000000000 */
[----:B------:R-:W-:Y:S01]  /*0630*/  IMAD.MOV R0, RZ, RZ, -R10 ;  /* 0x000000ffff007224 */ /* 0x000fe200078e0a0a */
[----:B--2---:R-:W-:Y:S01]  /*0640*/  R2UR UR8, R12 ;  /* 0x000000000c0872ca */ /* 0x004fe200000e0000 */
[----:B------:R2:W3:Y:S01]  /*0650*/  F2I.FTZ.U32.TRUNC.NTZ R3, R2 ;  /* 0x0000000200037305 */ /* 0x0004e2000021f000 */
[C---:B------:R-:W-:Y:S02]  /*0660*/  VIADD R75, R87.reuse, 0xffffffd8 ;  /* 0xffffffd8574b7836 */ /* 0x040fe40000000000 */
[C---:B------:R-:W-:Y:S02]  /*0670*/  VIADD R76, R87.reuse, 0xffffffd9 ;  /* 0xffffffd9574c7836 */ /* 0x040fe40000000000 */
[----:B------:R-:W-:-:S02]  /*0680*/  VIADD R77, R87, 0xffffffda ;  /* 0xffffffda574d7836 */ /* 0x000fc40000000000 */
[C---:B------:R-:W-:Y:S02]  /*0690*/  VIADD R78, R87.reuse, 0xffffffdb ;  /* 0xffffffdb574e7836 */ /* 0x040fe40000000000 */
[----:B--2---:R-:W-:Y:S02]  /*06a0*/  IMAD.MOV.U32 R2, RZ, RZ, RZ ;  /* 0x000000ffff027224 */ /* 0x004fe400078e00ff */
[C---:B------:R-:W-:Y:S02]  /*06b0*/  VIADD R79, R87.reuse, 0xffffffd4 ;  /* 0xffffffd4574f7836 */ /* 0x040fe40000000000 */
[C---:B------:R-:W-:Y:S02]  /*06c0*/  VIADD R80, R87.reuse, 0xffffffd5 ;  /* 0xffffffd557507836 */ /* 0x040fe40000000000 */
[----:B---3--:R-:W-:Y:S02]  /*06d0*/  IMAD.MOV R6, RZ, RZ, -R3 ;  /* 0x000000ffff067224 */ /* 0x008fe400078e0a03 */
[----:B------:R-:W-:-:S02]  /*06e0*/  VIADD R81, R87, 0xffffffd6 ;  /* 0xffffffd657517836 */ /* 0x000fc40000000000 */
[----:B------:R-:W-:Y:S02]  /*06f0*/  IMAD R9, R6, R7, RZ ;  /* 0x0000000706097224 */ /* 0x000fe400078e02ff */
[----:B------:R-:W-:Y:S02]  /*0700*/  IMAD.MOV.U32 R6, RZ, RZ, R8 ;  /* 0x000000ffff067224 */ /* 0x000fe400078e0008 */
[----:B------:R-:W-:-:S04]  /*0710*/  IMAD.HI.U32 R3, R3, R9, R2 ;  /* 0x0000000903037227 */ /* 0x000fc800078e0002 */
[----:B------:R-:W-:Y:S02]  /*0720*/  VIADD R82, R87, 0xffffffd7 ;  /* 0xffffffd757527836 */ /* 0x000fe40000000000 */
[----:B------:R-:W-:-:S04]  /*0730*/  IMAD.HI.U32 R3, R3, R6, RZ ;  /* 0x0000000603037227 */ /* 0x000fc800078e00ff */
[----:B------:R-:W-:Y:S02]  /*0740*/  IMAD R0, R3, R0, R6 ;  /* 0x0000000003007224 */ /* 0x000fe400078e0206 */
[C---:B------:R-:W-:Y:S02]  /*0750*/  VIADD R83, R87.reuse, 0xffffffd0 ;  /* 0xffffffd057537836 */ /* 0x040fe40000000000 */
[----:B------:R-:W-:Y:S01]  /*0760*/  VIADD R84, R87, 0xffffffd1 ;  /* 0xffffffd157547836 */ /* 0x000fe20000000000 */
[----:B------:R-:W-:Y:S01]  /*0770*/  BAR.SYNC.DEFER_BLOCKING 0x0 ;  /* 0x0000000000007b1d */ /* 0x000fe20000010000 */
[----:B------:R-:W-:Y:S01]  /*0780*/  ISETP.GT.U32.AND P1, PT, R7, R0, PT ;  /* 0x000000000700720c */ /* 0x000fe20003f24070 */
[C---:B------:R-:W-:Y:S02]  /*0790*/  VIADD R85, R87.reuse, 0xffffffd2 ;  /* 0xffffffd257557836 */ /* 0x040fe40000000000 */
[----:B------:R-:W-:-:S10]  /*07a0*/  VIADD R86, R87, 0xffffffd3 ;  /* 0xffffffd357567836 */ /* 0x000fd40000000000 */
[----:B------:R-:W-:Y:S02]  /*07b0*/  @!P1 IMAD.IADD R0, R0, 0x1, -R7 ;  /* 0x0000000100009824 */ /* 0x000fe400078e0a07 */
[----:B------:R-:W-:Y:S01]  /*07c0*/  @!P1 VIADD R3, R3, 0x1 ;  /* 0x0000000103039836 */ /* 0x000fe20000000000 */
[----:B------:R-:W-:Y:S02]  /*07d0*/  ISETP.NE.AND P1, PT, R4, RZ, PT ;  /* 0x000000ff0400720c */ /* 0x000fe40003f25270 */
[----:B------:R-:W-:Y:S02]  /*07e0*/  ISETP.GE.U32.AND P0, PT, R0, R7, PT ;  /* 0x000000070000720c */ /* 0x000fe40003f06070 */
[----:B------:R-:W-:-:S04]  /*07f0*/  LOP3.LUT R0, R5, R4, RZ, 0x3c, !PT ;  /* 0x0000000405007212 */ /* 0x000fc800078e3cff */
[----:B------:R-:W-:Y:S01]  /*0800*/  ISETP.GE.AND P2, PT, R0, RZ, PT ;  /* 0x000000ff0000720c */ /* 0x000fe20003f46270 */
[----:B------:R-:W-:-:S06]  /*0810*/  VIADD R0, R16, 0x1ff ;  /* 0x000001ff10007836 */ /* 0x000fcc0000000000 */
[----:B------:R-:W-:-:S04]  /*0820*/  @P0 VIADD R3, R3, 0x1 ;  /* 0x0000000103030836 */ /* 0x000fc80000000000 */
[----:B------:R-:W-:Y:S01]  /*0830*/  IMAD.MOV.U32 R2, RZ, RZ, R3 ;  /* 0x000000ffff027224 */ /* 0x000fe200078e0003 */
[----:B------:R-:W-:-:S03]  /*0840*/  SHF.R.S32.HI R3, RZ, 0x1f, R0 ;  /* 0x0000001fff037819 */ /* 0x000fc60000011400 */
[----:B------:R-:W-:Y:S01]  /*0850*/  @!P2 IMAD.MOV R2, RZ, RZ, -R2 ;  /* 0x000000ffff02a224 */ /* 0x000fe200078e0a02 */
[----:B------:R-:W-:Y:S02]  /*0860*/  @!P1 LOP3.LUT R2, RZ, R4, RZ, 0x33, !PT ;  /* 0x00000004ff029212 */ /* 0x000fe400078e33ff */
[----:B------:R-:W-:-:S03]  /*0870*/  LEA.HI R3, R3, R0, RZ, 0x9 ;  /* 0x0000000003037211 */ /* 0x000fc600078f48ff */
[----:B------:R-:W-:Y:S02]  /*0880*/  IMAD.SHL.U32 R8, R2, 0x8, RZ ;  /* 0x0000000802087824 */ /* 0x000fe400078e00ff */
[----:B------:R-:W-:-:S03]  /*0890*/  IMAD.MOV R2, RZ, RZ, -R2 ;  /* 0x000000ffff027224 */ /* 0x000fc600078e0a02 */
[----:B------:R-:W-:Y:S01]  /*08a0*/  LEA.HI.SX32 R3, R3, -R8, 0x17 ;  /* 0x8000000803037211 */ /* 0x000fe200078fbaff */
[----:B------:R-:W-:Y:S02]  /*08b0*/  IMAD R10, R4, R2, R5 ;  /* 0x00000002040a7224 */ /* 0x000fe400078e0205 */
[----:B------:R-:W-:Y:S01]  /*08c0*/  IMAD.MOV.U32 R2, RZ, RZ, RZ ;  /* 0x000000ffff027224 */ /* 0x000fe200078e00ff */
[----:B------:R-:W-:Y:S02]  /*08d0*/  VIMNMX R9, PT, PT, R3, 0x8, PT ;  /* 0x0000000803097848 */ /* 0x000fe40003fe0100 */
[----:B------:R-:W-:Y:S02]  /*08e0*/  IABS R4, R10 ;  /* 0x0000000a00047213 */ /* 0x000fe40000000000 */
[----:B------:R-:W-:-:S04]  /*08f0*/  IABS R7, R9 ;  /* 0x0000000900077213 */ /* 0x000fc80000000000 */
[----:B------:R-:W2:Y:S08]  /*0900*/  I2F.RP R0, R7 ;  /* 0x0000000700007306 */ /* 0x000eb00000209400 */
[----:B--2---:R-:W2:Y:S02]  /*0910*/  MUFU.RCP R0, R0 ;  /* 0x0000000000007308 */ /* 0x004ea40000001000 */
[----:B--2---:R-:W-:Y:S01]  /*0920*/  VIADD R3, R0, 0xffffffe ;  /* 0x0ffffffe00037836 */ /* 0x004fe20000000000 */
[----:B------:R-:W-:-:S05]  /*0930*/  IABS R0, R9 ;  /* 0x0000000900007213 */ /* 0x000fca0000000000 */
[----:B------:R-:W2:Y:S01]  /*0940*/  F2I.FTZ.U32.TRUNC.NTZ R3, R3 ;  /* 0x0000000300037305 */ /* 0x000ea2000021f000 */
[----:B------:R-:W-:Y:S02]  /*0950*/  IMAD.MOV R0, RZ, RZ, -R0 ;  /* 0x000000ffff007224 */ /* 0x000fe400078e0a00 */
[----:B--2---:R-:W-:-:S04]  /*0960*/  IMAD.MOV R6, RZ, RZ, -R3 ;  /* 0x000000ffff067224 */ /* 0x004fc800078e0a03 */
[----:B------:R-:W-:Y:S02]  /*0970*/  IMAD R5, R6, R7, RZ ;  /* 0x0000000706057224 */ /* 0x000fe400078e02ff */
[----:B------:R-:W2:Y:S02]  /*0980*/  I2F.RP R6, R11 ;  /* 0x0000000b00067306 */ /* 0x000ea40000209400 */
[----:B------:R-:W-:-:S04]  /*0990*/  IMAD.HI.U32 R2, R3, R5, R2 ;  /* 0x0000000503027227 */ /* 0x000fc800078e0002 */
[----:B------:R-:W-:Y:S01]  /*09a0*/  IMAD.MOV.U32 R3, RZ, RZ, R4 ;  /* 0x000000ffff037224 */ /* 0x000fe200078e0004 */
[----:B------:R-:W-:-:S03]  /*09b0*/  IABS R4, R16 ;  /* 0x0000001000047213 */ /* 0x000fc60000000000 */
[----:B------:R-:W-:Y:S01]  /*09c0*/  IMAD.HI.U32 R2, R2, R3, RZ ;  /* 0x0000000302027227 */ /* 0x000fe200078e00ff */
[----:B------:R-:W3:Y:S03]  /*09d0*/  I2F.RP R5, R4 ;  /* 0x0000000400057306 */ /* 0x000ee60000209400 */
[----:B------:R-:W-:-:S05]  /*09e0*/  IMAD R0, R2, R0, R3 ;  /* 0x0000000002007224 */ /* 0x000fca00078e0203 */
[----:B------:R-:W-:Y:S01]  /*09f0*/  ISETP.GT.U32.AND P1, PT, R7, R0, PT ;  /* 0x000000000700720c */ /* 0x000fe20003f24070 */
[----:B--2---:R-:W2:Y:S08]  /*0a00*/  MUFU.RCP R6, R6 ;  /* 0x0000000600067308 */ /* 0x004eb00000001000 */
[----:B---3--:R-:W3:Y:S04]  /*0a10*/  MUFU.RCP R5, R5 ;  /* 0x0000000500057308 */ /* 0x008ee80000001000 */
[----:B------:R-:W-:-:S02]  /*0a20*/  @!P1 IMAD.IADD R0, R0, 0x1, -R7 ;  /* 0x0000000100009824 */ /* 0x000fc400078e0a07 */
[----:B------:R-:W-:Y:S01]  /*0a30*/  @!P1 VIADD R2, R2, 0x1 ;  /* 0x0000000102029836 */ /* 0x000fe20000000000 */
[----:B------:R-:W-:Y:S02]  /*0a40*/  ISETP.NE.AND P1, PT, R9, RZ, PT ;  /* 0x000000ff0900720c */ /* 0x000fe40003f25270 */
[----:B------:R-:W-:Y:S01]  /*0a50*/  ISETP.GE.U32.AND P0, PT, R0, R7, PT ;  /* 0x000000070000720c */ /* 0x000fe20003f06070 */
[----:B--2---:R-:W-:Y:S01]  /*0a60*/  VIADD R3, R6, 0xffffffe ;  /* 0x0ffffffe06037836 */ /* 0x004fe20000000000 */
[----:B------:R-:W-:-:S04]  /*0a70*/  LOP3.LUT R0, R10, R9, RZ, 0x3c, !PT ;  /* 0x000000090a007212 */ /* 0x000fc800078e3cff */
[----:B------:R-:W-:Y:S01]  /*0a80*/  ISETP.GE.AND P2, PT, R0, RZ, PT ;  /* 0x000000ff0000720c */ /* 0x000fe20003f46270 */
[----:B------:R-:W2:Y:S01]  /*0a90*/  F2I.FTZ.U32.TRUNC.NTZ R3, R3 ;  /* 0x0000000300037305 */ /* 0x000ea2000021f000 */
[----:B---3--:R-:W-:Y:S01]  /*0aa0*/  VIADD R6, R5, 0xffffffe ;  /* 0x0ffffffe05067836 */ /* 0x008fe20000000000 */
[--C-:B----4-:R-:W-:Y:S02]  /*0ab0*/  SHF.R.U32.HI R0, RZ, 0x5, R15.reuse ;  /* 0x00000005ff007819 */ /* 0x110fe4000001160f */
[----:B------:R-:W-:Y:S02]  /*0ac0*/  SHF.R.U32.HI R5, RZ, 0x6, R15 ;  /* 0x00000006ff057819 */ /* 0x000fe4000001160f */
[----:B------:R-:W-:Y:S01]  /*0ad0*/  @P0 VIADD R2, R2, 0x1 ;  /* 0x0000000102020836 */ /* 0x000fe20000000000 */
[----:B------:R-:W-:Y:S01]  /*0ae0*/  R2UR UR7, R0 ;  /* 0x00000000000772ca */ /* 0x000fe200000e0000 */
[----:B------:R3:W4:Y:S04]  /*0af0*/  F2I.FTZ.U32.TRUNC.NTZ R7, R6 ;  /* 0x0000000600077305 */ /* 0x000728000021f000 */
[----:B------:R-:W-:Y:S01]  /*0b00*/  @!P2 IMAD.MOV R2, RZ, RZ, -R2 ;  /* 0x000000ffff02a224 */ /* 0x000fe200078e0a02 */
[----:B------:R-:W-:Y:S01]  /*0b10*/  @!P1 LOP3.LUT R2, RZ, R9, RZ, 0x33, !PT ;  /* 0x00000009ff029212 */ /* 0x000fe200078e33ff */
[----:B--2---:R-:W-:-:S02]  /*0b20*/  IMAD.MOV R14, RZ, RZ, -R3 ;  /* 0x000000ffff0e7224 */ /* 0x004fc400078e0a03 */
[----:B---3--:R-:W-:Y:S02]  /*0b30*/  IMAD.MOV.U32 R6, RZ, RZ, RZ ;  /* 0x000000ffff067224 */ /* 0x008fe400078e00ff */
[----:B------:R-:W-:Y:S02]  /*0b40*/  IMAD.MOV R0, RZ, RZ, -R2 ;  /* 0x000000ffff007224 */ /* 0x000fe400078e0a02 */
[----:B------:R-:W-:Y:S02]  /*0b50*/  IMAD.SHL.U32 R18, R2, 0x80, RZ ;  /* 0x0000008002127824 */ /* 0x000fe400078e00ff */
[----:B------:R-:W-:Y:S01]  /*0b60*/  IMAD R0, R9, R0, R10 ;  /* 0x0000000009007224 */ /* 0x000fe200078e020a */
[----:B------:R-:W-:Y:S01]  /*0b70*/  SGXT.U32 R10, R5, 0x1 ;  /* 0x00000001050a781a */ /* 0x000fe20000000000 */
[----:B----4-:R-:W-:Y:S01]  /*0b80*/  IMAD.MOV R13, RZ, RZ, -R7 ;  /* 0x000000ffff0d7224 */ /* 0x010fe200078e0a07 */
[----:B------:R2:W-:Y:S01]  /*0b90*/  STL [R1+0x700], R18 ;  /* 0x0007001201007387 */ /* 0x0005e20000100800 */
[----:B------:R-:W-:Y:S01]  /*0ba0*/  IMAD.MOV.U32 R2, RZ, RZ, RZ ;  /* 0x000000ffff027224 */ /* 0x000fe200078e00ff */
[----:B------:R-:W-:Y:S01]  /*0bb0*/  LOP3.LUT R10, R18, R10, RZ, 0xfc, !PT ;  /* 0x0000000a120a7212 */ /* 0x000fe200078efcff */
[----:B------:R-:W-:-:S02]  /*0bc0*/  IMAD.MOV.U32 R9, RZ, RZ, R13 ;  /* 0x000000ffff097224 */ /* 0x000fc400078e000d */
[----:B------:R-:W-:Y:S01]  /*0bd0*/  IMAD R13, R14, R11, RZ ;  /* 0x0000000b0e0d7224 */ /* 0x000fe200078e02ff */
[C---:B------:R-:W-:Y:S01]  /*0be0*/  LOP3.LUT R20, R10.reuse, 0x6, RZ, 0xfc, !PT ;  /* 0x000000060a147812 */ /* 0x040fe200078efcff */
[----:B------:R-:W-:Y:S01]  /*0bf0*/  IMAD R5, R9, R4, RZ ;  /* 0x0000000409057224 */ /* 0x000fe200078e02ff */
[C---:B------:R-:W-:Y:S01]  /*0c00*/  LOP3.LUT R22, R10.reuse, 0x2, RZ, 0xfc, !PT ;  /* 0x000000020a167812 */ /* 0x040fe200078efcff */
[----:B------:R-:W-:Y:S01]  /*0c10*/  IMAD.HI.U32 R13, R3, R13, R2 ;  /* 0x0000000d030d7227 */ /* 0x000fe200078e0002 */
[----:B------:R-:W-:Y:S02]  /*0c20*/  IABS R38, R10 ;  /* 0x0000000a00267213 */ /* 0x000fe40000000000 */
[C---:B------:R-:W-:Y:S01]  /*0c30*/  LOP3.LUT R21, R10.reuse, 0x4, RZ, 0xfc, !PT ;  /* 0x000000040a157812 */ /* 0x040fe200078efcff */
[----:B------:R-:W-:Y:S01]  /*0c40*/  IMAD.HI.U32 R6, R7, R5, R6 ;  /* 0x0000000507067227 */ /* 0x000fe200078e0006 */
[----:B------:R-:W-:Y:S01]  /*0c50*/  IABS R40, R20 ;  /* 0x0000001400287213 */ /* 0x000fe20000000000 */
[----:B------:R-:W-:Y:S01]  /*0c60*/  STL [R1+0x3fc], R22 ;  /* 0x0003fc1601007387 */ /* 0x000fe20000100800 */
[----:B------:R-:W-:Y:S01]  /*0c70*/  LOP3.LUT R19, R10, 0x8, RZ, 0xfc, !PT ;  /* 0x000000080a137812 */ /* 0x000fe200078efcff */
[C---:B------:R-:W-:Y:S01]  /*0c80*/  IMAD.HI.U32 R2, R13.reuse, R38, RZ ;  /* 0x000000260d027227 */ /* 0x040fe200078e00ff */
[----:B------:R-:W-:Y:S01]  /*0c90*/  IABS R42, R22 ;  /* 0x00000016002a7213 */ /* 0x000fe20000000000 */
[----:B------:R3:W-:Y:S01]  /*0ca0*/  STL [R1+0x408], R21 ;  /* 0x0004081501007387 */ /* 0x0007e20000100800 */
[----:B------:R-:W-:Y:S01]  /*0cb0*/  IABS R12, R21 ;  /* 0x00000015000c7213 */ /* 0x000fe20000000000 */
[----:B------:R-:W-:Y:S01]  /*0cc0*/  IMAD.HI.U32 R7, R13, R40, RZ ;  /* 0x000000280d077227 */ /* 0x000fe200078e00ff */
[----:B------:R-:W-:Y:S01]  /*0cd0*/  IABS R14, R19 ;  /* 0x00000013000e7213 */ /* 0x000fe20000000000 */
[----:B------:R-:W-:Y:S01]  /*0ce0*/  STL [R1+0x404], R20 ;  /* 0x0004041401007387 */ /* 0x000fe20000100800 */
[----:B--2---:R-:W-:Y:S01]  /*0cf0*/  LEA.HI R18, R15, R18, RZ, 0x1a ;  /* 0x000000120f127211 */ /* 0x004fe200078fd0ff */
[----:B------:R-:W-:Y:S01]  /*0d00*/  IMAD.IADD R0, R8, 0x1, R0 ;  /* 0x0000000108007824 */ /* 0x000fe200078e0200 */
[C---:B------:R-:W-:Y:S01]  /*0d10*/  LOP3.LUT R9, R10.reuse, 0xa, RZ, 0xfc, !PT ;  /* 0x0000000a0a097812 */ /* 0x040fe200078efcff */
[----:B------:R-:W-:Y:S01]  /*0d20*/  IMAD.HI.U32 R3, R13, R42, RZ ;  /* 0x0000002a0d037227 */ /* 0x000fe200078e00ff */
[----:B------:R2:W-:Y:S01]  /*0d30*/  STL [R1+0x40c], R19 ;  /* 0x00040c1301007387 */ /* 0x0005e20000100800 */
[----:B---3--:R-:W-:-:S02]  /*0d40*/  LOP3.LUT R21, R10, 0x14, RZ, 0xfc, !PT ;  /* 0x000000140a157812 */ /* 0x008fc400078efcff */
[C---:B------:R-:W-:Y:S01]  /*0d50*/  IMAD.HI.U32 R5, R13.reuse, R12, RZ ;  /* 0x0000000c0d057227 */ /* 0x040fe200078e00ff */
[C---:B------:R-:W-:Y:S02]  /*0d60*/  LOP3.LUT R17, R10.reuse, 0x18, RZ, 0xfc, !PT ;  /* 0x000000180a117812 */ /* 0x040fe400078efcff */
[C---:B------:R-:W-:Y:S01]  /*0d70*/  LOP3.LUT R16, R10.reuse, 0x1a, RZ, 0xfc, !PT ;  /* 0x0000001a0a107812 */ /* 0x040fe200078efcff */
[----:B------:R-:W-:Y:S01]  /*0d80*/  IMAD.MOV R8, RZ, RZ, -R2 ;  /* 0x000000ffff087224 */ /* 0x000fe200078e0a02 */
[----:B------:R-:W-:Y:S01]  /*0d90*/  IABS R46, R21 ;  /* 0x00000015002e7213 */ /* 0x000fe20000000000 */
[----:B------:R-:W-:Y:S01]  /*0da0*/  IMAD.MOV R7, RZ, RZ, -R7 ;  /* 0x000000ffff077224 */ /* 0x000fe200078e0a07 */
[C---:B--2---:R-:W-:Y:S01]  /*0db0*/  LOP3.LUT R19, R10.reuse, 0x16, RZ, 0xfc, !PT ;  /* 0x000000160a137812 */ /* 0x044fe200078efcff */
[----:B------:R-:W-:Y:S01]  /*0dc0*/  IMAD.HI.U32 R2, R13, R14, RZ ;  /* 0x0000000e0d027227 */ /* 0x000fe200078e00ff */
[----:B------:R-:W-:Y:S02]  /*0dd0*/  IABS R54, R16 ;  /* 0x0000001000367213 */ /* 0x000fe40000000000 */
[----:B------:R-:W-:Y:S01]  /*0de0*/  IABS R50, R19 ;  /* 0x0000001300327213 */ /* 0x000fe20000000000 */
[----:B------:R-:W-:Y:S01]  /*0df0*/  IMAD.MOV R3, RZ, RZ, -R3 ;  /* 0x000000ffff037224 */ /* 0x000fe200078e0a03 */
[----:B------:R-:W-:Y:S01]  /*0e00*/  LOP3.LUT R22, R10, 0x4a, RZ, 0xfc, !PT ;  /* 0x0000004a0a167812 */ /* 0x000fe200078efcff */
[----:B------:R-:W-:-:S02]  /*0e10*/  IMAD.MOV R5, RZ, RZ, -R5 ;  /* 0x000000ffff057224 */ /* 0x000fc400078e0a05 */
[C---:B------:R-:W-:Y:S01]  /*0e20*/  IMAD R40, R11.reuse, R7, R40 ;  /* 0x000000070b287224 */ /* 0x040fe200078e0228 */
[----:B------:R-:W-:Y:S01]  /*0e30*/  IABS R93, R22 ;  /* 0x00000016005d7213 */ /* 0x000fe20000000000 */
[C---:B------:R-:W-:Y:S01]  /*0e40*/  IMAD R38, R11.reuse, R8, R38 ;  /* 0x000000080b267224 */ /* 0x040fe200078e0226 */
[----:B------:R-:W-:Y:S01]  /*0e50*/  LOP3.LUT R8, R10, 0xc, RZ, 0xfc, !PT ;  /* 0x0000000c0a087812 */ /* 0x000fe200078efcff */
[----:B------:R-:W-:Y:S02]  /*0e60*/  IMAD.MOV R2, RZ, RZ, -R2 ;  /* 0x000000ffff027224 */ /* 0x000fe400078e0a02 */
[----:B------:R-:W-:Y:S01]  /*0e70*/  VIADD R7, R18, 0xe ;  /* 0x0000000e12077836 */ /* 0x000fe20000000000 */
[----:B------:R-:W-:Y:S01]  /*0e80*/  STL [R1+0xce0], R38 ;  /* 0x000ce02601007387 */ /* 0x000fe20000100800 */
[C---:B------:R-:W-:Y:S01]  /*0e90*/  IMAD R42, R11.reuse, R3, R42 ;  /* 0x000000030b2a7224 */ /* 0x040fe200078e022a */
[C---:B------:R-:W-:Y:S01]  /*0ea0*/  LOP3.LUT R3, R10.reuse, 0x12, RZ, 0xfc, !PT ;  /* 0x000000120a037812 */ /* 0x040fe200078efcff */
[C---:B------:R-:W-:Y:S01]  /*0eb0*/  IMAD R41, R11.reuse, R5, R12 ;  /* 0x000000050b297224 */ /* 0x040fe200078e020c */
[----:B------:R-:W-:Y:S01]  /*0ec0*/  LOP3.LUT R5, R10, 0x10, RZ, 0xfc, !PT ;  /* 0x000000100a057812 */ /* 0x000fe200078efcff */
[----:B------:R-:W-:Y:S01]  /*0ed0*/  IMAD R39, R11, R2, R14 ;  /* 0x000000020b277224 */ /* 0x000fe200078e020e */
[----:B------:R-:W-:Y:S01]  /*0ee0*/  IABS R12, R9 ;  /* 0x00000009000c7213 */ /* 0x000fe20000000000 */
[----:B------:R2:W-:Y:S01]  /*0ef0*/  STL [R1+0x414], R9 ;  /* 0x0004140901007387 */ /* 0x0005e20000100800 */
[----:B------:R-:W-:-:S02]  /*0f00*/  IABS R14, R7 ;  /* 0x00000007000e7213 */ /* 0x000fc40000000000 */
[----:B------:R-:W-:Y:S01]  /*0f10*/  IABS R20, R3 ;  /* 0x0000000300147213 */ /* 0x000fe20000000000 */
[----:B------:R3:W-:Y:S01]  /*0f20*/  STL [R1+0x410], R8 ;  /* 0x0004100801007387 */ /* 0x0007e20000100800 */
[----:B------:R-:W-:Y:S01]  /*0f30*/  IABS R48, R5 ;  /* 0x0000000500307213 */ /* 0x000fe20000000000 */
[C---:B------:R-:W-:Y:S01]  /*0f40*/  IMAD.HI.U32 R2, R13.reuse, R12, RZ ;  /* 0x0000000c0d027227 */ /* 0x040fe200078e00ff */
[----:B------:R-:W-:Y:S01]  /*0f50*/  IABS R44, R8 ;  /* 0x00000008002c7213 */ /* 0x000fe20000000000 */
[----:B------:R-:W-:Y:S02]  /*0f60*/  STL [R1+0x418], R7 ;  /* 0x0004180701007387 */ /* 0x000fe40000100800 */
[----:B------:R-:W-:Y:S01]  /*0f70*/  IMAD.MOV R2, RZ, RZ, -R2 ;  /* 0x000000ffff027224 */ /* 0x000fe200078e0a02 */
[----:B--2---:R-:W-:Y:S01]  /*0f80*/  LOP3.LUT R9, R10, 0x1c, RZ, 0xfc, !PT ;  /* 0x0000001c0a097812 */ /* 0x004fe200078efcff */
[----:B------:R2:W-:Y:S01]  /*0f90*/  STL [R1+0x41c], R5 ;  /* 0x00041c0501007387 */ /* 0x0005e20000100800 */
[----:B---3--:R-:W-:-:S03]  /*0fa0*/  IMAD.HI.U32 R8, R13, R20, RZ ;  /* 0x000000140d087227 */ /* 0x008fc600078e00ff */
[----:B------:R3:W-:Y:S01]  /*0fb0*/  STL [R1+0x428], R3 ;  /* 0x0004280301007387 */ /* 0x0007e20000100800 */
[----:B------:R-:W-:Y:S02]  /*0fc0*/  IMAD.MOV R8, RZ, RZ, -R8 ;  /* 0x000000ffff087224 */ /* 0x000fe400078e0a08 */
[----:B------:R-:W-:Y:S01]  /*0fd0*/  IMAD R45, R11, R2, R12 ;  /* 0x000000020b2d7224 */ /* 0x000fe200078e020c */
[----:B------:R4:W-:Y:S01]  /*0fe0*/  STL [R1+0x420], R21 ;  /* 0x0004201501007387 */ /* 0x0009e20000100800 */
[C---:B--2---:R-:W-:Y:S01]  /*0ff0*/  IMAD.HI.U32 R5, R13.reuse, R14, RZ ;  /* 0x0000000e0d057227 */ /* 0x044fe200078e00ff */
[----:B------:R-:W-:Y:S02]  /*1000*/  IABS R12, R17 ;  /* 0x00000011000c7213 */ /* 0x000fe40000000000 */
[----:B------:R2:W-:Y:S01]  /*1010*/  STL [R1+0x434], R19 ;  /* 0x0004341301007387 */ /* 0x0005e20000100800 */
[----:B------:R-:W-:Y:S02]  /*1020*/  IMAD.MOV R5, RZ, RZ, -R5 ;  /* 0x000000ffff057224 */ /* 0x000fe400078e0a05 */
[----:B---3--:R-:W-:Y:S01]  /*1030*/  IMAD.HI.U32 R3, R13, R44, RZ ;  /* 0x0000002c0d037227 */ /* 0x008fe200078e00ff */
[----:B------:R3:W-:Y:S01]  /*1040*/  STL [R1+0x43c], R17 ;  /* 0x00043c1101007387 */ /* 0x0007e20000100800 */
[----:B----4-:R-:W-:-:S02]  /*1050*/  LOP3.LUT R21, R10, 0x4c, RZ, 0xfc, !PT ;  /* 0x0000004c0a157812 */ /* 0x010fc400078efcff */
[C---:B------:R-:W-:Y:S01]  /*1060*/  IMAD R43, R11.reuse, R5, R14 ;  /* 0x000000050b2b7224 */ /* 0x040fe200078e020e */
[----:B------:R-:W-:Y:S01]  /*1070*/  IABS R14, R9 ;  /* 0x00000009000e7213 */ /* 0x000fe20000000000 */
[----:B------:R-:W-:Y:S01]  /*1080*/  IMAD R47, R11, R8, R20 ;  /* 0x000000080b2f7224 */ /* 0x000fe200078e0214 */
[----:B------:R4:W-:Y:S01]  /*1090*/  STL [R1+0x438], R16 ;  /* 0x0004381001007387 */ /* 0x0009e20000100800 */
[----:B------:R-:W-:Y:S01]  /*10a0*/  VIADD R20, R18, 0x1e ;  /* 0x0000001e12147836 */ /* 0x000fe20000000000 */
[C---:B--2---:R-:W-:Y:S01]  /*10b0*/  LOP3.LUT R19, R10.reuse, 0x20, RZ, 0xfc, !PT ;  /* 0x000000200a137812 */ /* 0x044fe200078efcff */
[----:B------:R-:W-:Y:S01]  /*10c0*/  IMAD.MOV R3, RZ, RZ, -R3 ;  /* 0x000000ffff037224 */ /* 0x000fe200078e0a03 */
[----:B------:R2:W-:Y:S01]  /*10d0*/  STL [R1+0x444], R9 ;  /* 0x0004440901007387 */ /* 0x0005e20000100800 */
[C---:B------:R-:W-:Y:S01]  /*10e0*/  IMAD.HI.U32 R2, R13.reuse, R46, RZ ;  /* 0x0000002e0d027227 */ /* 0x040fe200078e00ff */
[----:B------:R-:W-:Y:S02]  /*10f0*/  IABS R52, R20 ;  /* 0x0000001400347213 */ /* 0x000fe40000000000 */
[----:B------:R0:W-:Y:S01]  /*1100*/  STL [R1+0x440], R20 ;  /* 0x0004401401007387 */ /* 0x0001e20000100800 */
[----:B------:R-:W-:Y:S01]  /*1110*/  IMAD.HI.U32 R5, R13, R12, RZ ;  /* 0x0000000c0d057227 */ /* 0x000fe200078e00ff */
[----:B---3--:R-:W-:-:S02]  /*1120*/  LOP3.LUT R17, R10, 0x22, RZ, 0xfc, !PT ;  /* 0x000000220a117812 */ /* 0x008fc400078efcff */
[C---:B----4-:R-:W-:Y:S01]  /*1130*/  LOP3.LUT R16, R10.reuse, 0x24, RZ, 0xfc, !PT ;  /* 0x000000240a107812 */ /* 0x050fe200078efcff */
[C---:B------:R-:W-:Y:S01]  /*1140*/  IMAD.HI.U32 R8, R13.reuse, R14, RZ ;  /* 0x0000000e0d087227 */ /* 0x040fe200078e00ff */
[----:B--2---:R-:W-:Y:S01]  /*1150*/  LOP3.LUT R9, R10, 0x26, RZ, 0xfc, !PT ;  /* 0x000000260a097812 */ /* 0x004fe200078efcff */
[----:B------:R-:W-:Y:S01]  /*1160*/  STL [R1+0x448], R19 ;  /* 0x0004481301007387 */ /* 0x000fe20000100800 */
[----:B------:R-:W-:Y:S01]  /*1170*/  IABS R56, R16 ;  /* 0x0000001000387213 */ /* 0x000fe20000000000 */
[----:B------:R-:W-:Y:S01]  /*1180*/  IMAD.HI.U32 R7, R13, R48, RZ ;  /* 0x000000300d077227 */ /* 0x000fe200078e00ff */
[----:B0-----:R-:W-:Y:S01]  /*1190*/  IABS R20, R9 ;  /* 0x0000000900147213 */ /* 0x001fe20000000000 */
[----:B------:R-:W-:Y:S01]  /*11a0*/  STL [R1+0x450], R17 ;  /* 0x0004501101007387 */ /* 0x000fe20000100800 */
[----:B------:R-:W-:Y:S01]  /*11b0*/  IABS R92, R21 ;  /* 0x00000015005c7213 */ /* 0x000fe20000000000 */
[----:B------:R-:W-:Y:S02]  /*11c0*/  IMAD R44, R11, R3, R44 ;  /* 0x000000030b2c7224 */ /* 0x000fe400078e022c */
[----:B------:R-:W-:Y:S01]  /*11d0*/  IMAD.MOV R2, RZ, RZ, -R2 ;  /* 0x000000ffff027224 */ /* 0x000fe200078e0a02 */
[----:B------:R0:W-:Y:S01]  /*11e0*/  STL [R1+0x44c], R16 ;  /* 0x00044c1001007387 */ /* 0x0001e20000100800 */
[----:B------:R-:W-:-:S02]  /*11f0*/  IMAD.MOV R5, RZ, RZ, -R5 ;  /* 0x000000ffff057224 */ /* 0x000fc400078e0a05 */
[----:B------:R-:W-:Y:S01]  /*1200*/  IMAD.MOV R8, RZ, RZ, -R8 ;  /* 0x000000ffff087224 */ /* 0x000fe200078e0a08 */
[----:B------:R2:W-:Y:S01]  /*1210*/  STL [R1+0x454], R9 ;  /* 0x0004540901007387 */ /* 0x0005e20000100800 */
[----:B------:R-:W-:Y:S02]  /*1220*/  IMAD.MOV R7, RZ, RZ, -R7 ;  /* 0x000000ffff077224 */ /* 0x000fe400078e0a07 */
[----:B------:R-:W-:Y:S01]  /*1230*/  IMAD.HI.U32 R3, R13, R50, RZ ;  /* 0x000000320d037227 */ /* 0x000fe200078e00ff */
[----:B0-----:R-:W-:-:S03]  /*1240*/  LOP3.LUT R16, R10, 0x2c, RZ, 0xfc, !PT ;  /* 0x0000002c0a107812 */ /* 0x001fc600078efcff */
[C---:B------:R-:W-:Y:S02]  /*1250*/  IMAD R46, R11.reuse, R2, R46 ;  /* 0x000000020b2e7224 */ /* 0x040fe400078e022e */
[C---:B------:R-:W-:Y:S01]  /*1260*/  IMAD R49, R11.reuse, R5, R12 ;  /* 0x000000050b317224 */ /* 0x040fe200078e020c */
[----:B------:R-:W-:Y:S01]  /*1270*/  IABS R12, R19 ;  /* 0x00000013000c7213 */ /* 0x000fe20000000000 */
[C---:B------:R-:W-:Y:S01]  /*1280*/  IMAD R53, R11.reuse, R8, R14 ;  /* 0x000000080b357224 */ /* 0x040fe200078e020e */
[----:B------:R-:W-:Y:S01]  /*1290*/  IABS R14, R17 ;  /* 0x00000011000e7213 */ /* 0x000fe20000000000 */
[----:B------:R-:W-:Y:S01]  /*12a0*/  IMAD R48, R11, R7, R48 ;  /* 0x000000070b307224 */ /* 0x000fe200078e0230 */
[C---:B------:R-:W-:Y:S01]  /*12b0*/  LOP3.LUT R19, R10.reuse, 0x28, RZ, 0xfc, !PT ;  /* 0x000000280a137812 */ /* 0x040fe200078efcff */
[----:B------:R-:W-:Y:S01]  /*12c0*/  IMAD.MOV R3, RZ, RZ, -R3 ;  /* 0x000000ffff037224 */ /* 0x000fe200078e0a03 */
[----:B------:R-:W-:Y:S01]  /*12d0*/  LOP3.LUT R17, R10, 0x2a, RZ, 0xfc, !PT ;  /* 0x0000002a0a117812 */ /* 0x000fe200078efcff */
[C---:B------:R-:W-:Y:S01]  /*12e0*/  IMAD.HI.U32 R2, R13.reuse, R52, RZ ;  /* 0x000000340d027227 */ /* 0x040fe200078e00ff */
[----:B------:R-:W-:Y:S01]  /*12f0*/  IABS R60, R19 ;  /* 0x00000013003c7213 */ /* 0x000fe20000000000 */
[----:B------:R-:W-:Y:S01]  /*1300*/  STL [R1+0x458], R19 ;  /* 0x0004581301007387 */ /* 0x000fe20000100800 */
[----:B------:R-:W-:Y:S01]  /*1310*/  IABS R58, R16 ;  /* 0x00000010003a7213 */ /* 0x000fe20000000000 */
[----:B------:R-:W-:-:S02]  /*1320*/  IMAD.HI.U32 R8, R13, R20, RZ ;  /* 0x000000140d087227 */ /* 0x000fc400078e00ff */
[----:B------:R-:W-:Y:S02]  /*1330*/  STL [R1+0x460], R17 ;  /* 0x0004601101007387 */ /* 0x000fe40000100800 */
[----:B------:R-:W-:Y:S02]  /*1340*/  IMAD.HI.U32 R7, R13, R54, RZ ;  /* 0x000000360d077227 */ /* 0x000fe400078e00ff */
[----:B------:R-:W-:Y:S02]  /*1350*/  STL [R1+0x45c], R16 ;  /* 0x00045c1001007387 */ /* 0x000fe40000100800 */
[----:B------:R-:W-:Y:S02]  /*1360*/  IMAD R50, R11, R3, R50 ;  /* 0x000000030b327224 */ /* 0x000fe400078e0232 */
[----:B------:R-:W-:Y:S02]  /*1370*/  IMAD.MOV R2, RZ, RZ, -R2 ;  /* 0x000000ffff027224 */ /* 0x000fe400078e0a02 */
[----:B------:R-:W-:-:S02]  /*1380*/  IMAD.MOV R8, RZ, RZ, -R8 ;  /* 0x000000ffff087224 */ /* 0x000fc400078e0a08 */
[----:B------:R-:W-:Y:S02]  /*1390*/  IMAD.MOV R7, RZ, RZ, -R7 ;  /* 0x000000ffff077224 */ /* 0x000fe400078e0a07 */
[----:B------:R-:W-:-:S04]  /*13a0*/  IMAD.HI.U32 R3, R13, R12, RZ ;  /* 0x0000000c0d037227 */ /* 0x000fc800078e00ff */
[C---:B------:R-:W-:Y:S01]  /*13b0*/  IMAD R52, R11.reuse, R2, R52 ;  /* 0x000000020b347224 */ /* 0x040fe200078e0234 */
[----:B------:R-:W-:Y:S01]  /*13c0*/  LOP3.LUT R2, R10, 0x30, RZ, 0xfc, !PT ;  /* 0x000000300a027812 */ /* 0x000fe200078efcff */
[C---:B------:R-:W-:Y:S01]  /*13d0*/  IMAD R55, R11.reuse, R8, R20 ;  /* 0x000000080b377224 */ /* 0x040fe200078e0214 */
[----:B------:R-:W-:Y:S01]  /*13e0*/  IABS R8, R17 ;  /* 0x0000001100087213 */ /* 0x000fe20000000000 */
[----:B--2---:R-:W-:Y:S02]  /*13f0*/  VIADD R9, R18, 0x2e ;  /* 0x0000002e12097836 */ /* 0x004fe40000000000 */
[----:B------:R-:W-:Y:S02]  /*1400*/  IMAD R54, R11, R7, R54 ;  /* 0x000000070b367224 */ /* 0x000fe400078e0236 */
[----:B------:R-:W-:Y:S01]  /*1410*/  IMAD.MOV R3, RZ, RZ, -R3 ;  /* 0x000000ffff037224 */ /* 0x000fe200078e0a03 */
[----:B------:R0:W-:Y:S01]  /*1420*/  STL [R1+0x464], R9 ;  /* 0x0004640901007387 */ /* 0x0001e20000100800 */
[----:B------:R-:W-:Y:S01]  /*1430*/  IMAD.HI.U32 R7, R13, R56, RZ ;  /* 0x000000380d077227 */ /* 0x000fe200078e00ff */
[----:B------:R-:W-:-:S02]  /*1440*/  IABS R62, R9 ;  /* 0x00000009003e7213 */ /* 0x000fc40000000000 */
[----:B------:R2:W-:Y:S01]  /*1450*/  STL [R1+0x46c], R2 ;  /* 0x00046c0201007387 */ /* 0x0005e20000100800 */
[----:B------:R-:W-:Y:S01]  /*1460*/  IMAD R51, R11, R3, R12 ;  /* 0x000000030b337224 */ /* 0x000fe200078e020c */
[----:B------:R-:W-:Y:S01]  /*1470*/  IABS R12, R2 ;  /* 0x00000002000c7213 */ /* 0x000fe20000000000 */
[----:B------:R-:W-:Y:S02]  /*1480*/  IMAD.MOV R7, RZ, RZ, -R7 ;  /* 0x000000ffff077224 */ /* 0x000fe400078e0a07 */
[----:B------:R-:W-:Y:S01]  /*1490*/  IMAD.HI.U32 R3, R13, R8, RZ ;  /* 0x000000080d037227 */ /* 0x000fe200078e00ff */
[----:B0-----:R-:W-:-:S03]  /*14a0*/  LOP3.LUT R9, R10, 0x34, RZ, 0xfc, !PT ;  /* 0x000000340a097812 */ /* 0x001fc600078efcff */
[----:B------:R-:W-:Y:S01]  /*14b0*/  IMAD.HI.U32 R5, R13, R14, RZ ;  /* 0x0000000e0d057227 */ /* 0x000fe200078e00ff */
[----:B------:R-:W-:-:S03]  /*14c0*/  IABS R64, R9 ;  /* 0x0000000900407213 */ /* 0x000fc60000000000 */
[----:B--2---:R-:W-:-:S04]  /*14d0*/  IMAD.HI.U32 R2, R13, R60, RZ ;  /* 0x0000003c0d027227 */ /* 0x004fc800078e00ff */
[----:B------:R-:W-:Y:S02]  /*14e0*/  IMAD R56, R11, R7, R56 ;  /* 0x000000070b387224 */ /* 0x000fe400078e0238 */
[----:B------:R-:W-:Y:S02]  /*14f0*/  IMAD.MOV R59, RZ, RZ, -R3 ;  /* 0x000000ffff3b7224 */ /* 0x000fe400078e0a03 */
[----:B------:R-:W-:Y:S02]  /*1500*/  IMAD.MOV R7, RZ, RZ, -R2 ;  /* 0x000000ffff077224 */ /* 0x000fe400078e0a02 */
[----:B------:R-:W-:-:S04]  /*1510*/  IMAD.HI.U32 R3, R13, R12, RZ ;  /* 0x0000000c0d037227 */ /* 0x000fc800078e00ff */
[----:B------:R-:W-:-:S04]  /*1520*/  IMAD.HI.U32 R2, R13, R62, RZ ;  /* 0x0000003e0d027227 */ /* 0x000fc800078e00ff */
[----:B------:R-:W-:Y:S02]  /*1530*/  IMAD.MOV R5, RZ, RZ, -R5 ;  /* 0x000000ffff057224 */ /* 0x000fe400078e0a05 */
[----:B------:R-:W-:Y:S02]  /*1540*/  IMAD.MOV R3, RZ, RZ, -R3 ;  /* 0x000000ffff037224 */ /* 0x000fe400078e0a03 */
[----:B------:R-:W-:Y:S02]  /*1550*/  IMAD.MOV R2, RZ, RZ, -R2 ;  /* 0x000000ffff027224 */ /* 0x000fe400078e0a02 */
[C---:B------:R-:W-:Y:S01]  /*1560*/  IMAD R57, R11.reuse, R5, R14 ;  /* 0x000000050b397224 */ /* 0x040fe200078e020e */
[C---:B------:R-:W-:Y:S01]  /*1570*/  LOP3.LUT R14, R10.reuse, 0x32, RZ, 0xfc, !PT ;  /* 0x000000320a0e7812 */ /* 0x040fe200078efcff */
[C---:B------:R-:W-:Y:S01]  /*1580*/  IMAD R61, R11.reuse, R3, R12 ;  /* 0x000000030b3d7224 */ /* 0x040fe200078e020c */
[C---:B------:R-:W-:Y:S01]  /*1590*/  LOP3.LUT R3, R10.reuse, 0x36, RZ, 0xfc, !PT ;  /* 0x000000360a037812 */ /* 0x040fe200078efcff */
[C---:B------:R-:W-:Y:S01]  /*15a0*/  IMAD R62, R11.reuse, R2, R62 ;  /* 0x000000020b3e7224 */ /* 0x040fe200078e023e */
[----:B------:R-:W-:Y:S01]  /*15b0*/  LOP3.LUT R2, R10, 0x38, RZ, 0xfc, !PT ;  /* 0x000000380a027812 */ /* 0x000fe200078efcff */
[----:B------:R-:W-:Y:S01]  /*15c0*/  IMAD R59, R11, R59, R8 ;  /* 0x0000003b0b3b7224 */ /* 0x000fe200078e0208 */
[----:B------:R-:W-:Y:S01]  /*15d0*/  IABS R8, R14 ;  /* 0x0000000e00087213 */ /* 0x000fe20000000000 */
[----:B------:R-:W-:Y:S01]  /*15e0*/  STL [R1+0x468], R14 ;  /* 0x0004680e01007387 */ /* 0x000fe20000100800 */
[----:B------:R-:W-:Y:S01]  /*15f0*/  IMAD.HI.U32 R5, R13, R58, RZ ;  /* 0x0000003a0d057227 */ /* 0x000fe200078e00ff */
[----:B------:R-:W-:-:S02]  /*1600*/  IABS R68, R2 ;  /* 0x0000000200447213 */ /* 0x000fc40000000000 */
[----:B------:R0:W-:Y:S01]  /*1610*/  STL [R1+0x474], R9 ;  /* 0x0004740901007387 */ /* 0x0001e20000100800 */
[----:B------:R-:W-:Y:S01]  /*1620*/  IABS R12, R3 ;  /* 0x00000003000c7213 */ /* 0x000fe20000000000 */
[----:B------:R-:W-:Y:S02]  /*1630*/  IMAD.MOV R5, RZ, RZ, -R5 ;  /* 0x000000ffff057224 */ /* 0x000fe400078e0a05 */
[----:B------:R2:W-:Y:S01]  /*1640*/  STL [R1+0x470], R3 ;  /* 0x0004700301007387 */ /* 0x0005e20000100800 */
[C---:B------:R-:W-:Y:S02]  /*1650*/  IMAD R60, R11.reuse, R7, R60 ;  /* 0x000000070b3c7224 */ /* 0x040fe400078e023c */
[----:B------:R-:W-:Y:S01]  /*1660*/  IMAD R58, R11, R5, R58 ;  /* 0x000000050b3a7224 */ /* 0x000fe200078e023a */
[----:B------:R3:W-:Y:S01]  /*1670*/  STL [R1+0x478], R2 ;  /* 0x0004780201007387 */ /* 0x0007e20000100800 */
[----:B------:R-:W-:Y:S01]  /*1680*/  LOP3.LUT R5, R10, 0x3a, RZ, 0xfc, !PT ;  /* 0x0000003a0a057812 */ /* 0x000fe200078efcff */
[----:B------:R-:W-:Y:S01]  /*1690*/  VIADD R7, R18, 0x3e ;  /* 0x0000003e12077836 */ /* 0x000fe20000000000 */
[----:B0-----:R-:W-:Y:S01]  /*16a0*/  LOP3.LUT R9, R10, 0x3c, RZ, 0xfc, !PT ;  /* 0x0000003c0a097812 */ /* 0x001fe200078efcff */
[----:B------:R-:W-:Y:S01]  /*16b0*/  VIADD R19, R18, 0x4e ;  /* 0x0000004e12137836 */ /* 0x000fe20000000000 */
[----:B------:R-:W-:Y:S01]  /*16c0*/  IABS R14, R5 ;  /* 0x00000005000e7213 */ /* 0x000fe20000000000 */
[----:B--2---:R-:W-:Y:S01]  /*16d0*/  IMAD.HI.U32 R3, R13, R64, RZ ;  /* 0x000000400d037227 */ /* 0x004fe200078e00ff */
[----:B------:R-:W-:Y:S01]  /*16e0*/  STL [R1+0x47c], R5 ;  /* 0x00047c0501007387 */ /* 0x000fe20000100800 */
[----:B------:R-:W-:-:S02]  /*16f0*/  IABS R66, R9 ;  /* 0x0000000900427213 */ /* 0x000fc40000000000 */
[C---:B---3--:R-:W-:Y:S01]  /*1700*/  IMAD.HI.U32 R2, R13.reuse, R8, RZ ;  /* 0x000000080d027227 */ /* 0x048fe200078e00ff */
[----:B------:R0:W-:Y:S03]  /*1710*/  STL [R1+0x480], R9 ;  /* 0x0004800901007387 */ /* 0x0001e60000100800 */
[----:B------:R-:W-:Y:S01]  /*1720*/  IMAD.MOV R65, RZ, RZ, -R2 ;  /* 0x000000ffff417224 */ /* 0x000fe200078e0a02 */
[----:B------:R2:W-:Y:S01]  /*1730*/  STL [R1+0x484], R7 ;  /* 0x0004840701007387 */ /* 0x0005e20000100800 */
[----:B------:R-:W-:-:S04]  /*1740*/  IMAD.HI.U32 R2, R13, R12, RZ ;  /* 0x0000000c0d027227 */ /* 0x000fc800078e00ff */
[----:B------:R-:W-:Y:S01]  /*1750*/  IMAD.MOV R2, RZ, RZ, -R2 ;  /* 0x000000ffff027224 */ /* 0x000fe200078e0a02 */
[----:B0-----:R-:W-:Y:S01]  /*1760*/  LOP3.LUT R9, R15, 0x7f, RZ, 0xc0, !PT ;  /* 0x0000007f0f097812 */ /* 0x001fe200078ec0ff */
[----:B------:R-:W-:Y:S01]  /*1770*/  IMAD.MOV R5, RZ, RZ, -R3 ;  /* 0x000000ffff057224 */ /* 0x000fe200078e0a03 */
[C---:B------:R-:W-:Y:S01]  /*1780*/  LOP3.LUT R15, R10.reuse, 0x48, RZ, 0xfc, !PT ;  /* 0x000000480a0f7812 */ /* 0x040fe200078efcff */
[C---:B------:R-:W-:Y:S01]  /*1790*/  IMAD R63, R11.reuse, R2, R12 ;  /* 0x000000020b3f7224 */ /* 0x040fe200078e020c */
[C---:B------:R-:W-:Y:S01]  /*17a0*/  LOP3.LUT R2, R10.reuse, 0x40, RZ, 0xfc, !PT ;  /* 0x000000400a027812 */ /* 0x040fe200078efcff */
[C---:B------:R-:W-:Y:S01]  /*17b0*/  IMAD R65, R11.reuse, R65, R8 ;  /* 0x000000410b417224 */ /* 0x040fe200078e0208 */
[----:B------:R-:W-:Y:S01]  /*17c0*/  IABS R12, R7 ;  /* 0x00000007000c7213 */ /* 0x000fe20000000000 */
[----:B------:R-:W-:Y:S01]  /*17d0*/  IMAD R64, R11, R5, R64 ;  /* 0x000000050b407224 */ /* 0x000fe200078e0240 */
[C---:B------:R-:W-:Y:S01]  /*17e0*/  LOP3.LUT R8, R10.reuse, 0x42, RZ, 0xfc, !PT ;  /* 0x000000420a087812 */ /* 0x040fe200078efcff */
[C---:B------:R-:W-:Y:S01]  /*17f0*/  IMAD.HI.U32 R5, R13.reuse, R14, RZ ;  /* 0x0000000e0d057227 */ /* 0x040fe200078e00ff */
[----:B--2---:R-:W-:Y:S01]  /*1800*/  LOP3.LUT R7, R10, 0x44, RZ, 0xfc, !PT ;  /* 0x000000440a077812 */ /* 0x004fe200078efcff */
[----:B------:R0:W-:Y:S01]  /*1810*/  STL [R1+0x48c], R2 ;  /* 0x00048c0201007387 */ /* 0x0001e20000100800 */
[----:B------:R-:W-:Y:S01]  /*1820*/  IABS R88, R2 ;  /* 0x0000000200587213 */ /* 0x000fe20000000000 */
[----:B------:R-:W-:-:S02]  /*1830*/  IMAD.HI.U32 R3, R13, R68, RZ ;  /* 0x000000440d037227 */ /* 0x000fc400078e00ff */
[----:B------:R2:W-:Y:S02]  /*1840*/  STL [R1+0x488], R8 ;  /* 0x0004880801007387 */ /* 0x0005e40000100800 */
[----:B------:R-:W-:Y:S02]  /*1850*/  IMAD.MOV R5, RZ, RZ, -R5 ;  /* 0x000000ffff057224 */ /* 0x000fe400078e0a05 */
[----:B------:R3:W-:Y:S01]  /*1860*/  STL [R1+0x490], R7 ;  /* 0x0004900701007387 */ /* 0x0007e20000100800 */
[----:B------:R-:W-:Y:S02]  /*1870*/  IMAD.MOV R3, RZ, RZ, -R3 ;  /* 0x000000ffff037224 */ /* 0x000fe400078e0a03 */
[----:B0-----:R-:W-:Y:S01]  /*1880*/  IMAD.HI.U32 R2, R13, R66, RZ ;  /* 0x000000420d027227 */ /* 0x001fe200078e00ff */
[----:B--2---:R-:W-:-:S03]  /*1890*/  IABS R8, R8 ;  /* 0x0000000800087213 */ /* 0x004fc60000000000 */
[C---:B------:R-:W-:Y:S01]  /*18a0*/  IMAD R67, R11.reuse, R5, R14 ;  /* 0x000000050b437224 */ /* 0x040fe200078e020e */
[----:B------:R-:W-:Y:S01]  /*18b0*/  LOP3.LUT R14, R10, 0x50, RZ, 0xfc, !PT ;  /* 0x000000500a0e7812 */ /* 0x000fe200078efcff */
[----:B------:R-:W-:Y:S01]  /*18c0*/  IMAD R68, R11, R3, R68 ;  /* 0x000000030b447224 */ /* 0x000fe200078e0244 */
[----:B---3--:R-:W-:Y:S01]  /*18d0*/  IABS R7, R7 ;  /* 0x0000000700077213 */ /* 0x008fe20000000000 */
[----:B------:R-:W-:Y:S02]  /*18e0*/  IMAD.MOV R5, RZ, RZ, -R2 ;  /* 0x000000ffff057224 */ /* 0x000fe400078e0a02 */
[----:B------:R-:W-:-:S04]  /*18f0*/  IMAD.HI.U32 R3, R13, R12, RZ ;  /* 0x0000000c0d037227 */ /* 0x000fc800078e00ff */
[----:B------:R-:W-:Y:S02]  /*1900*/  IMAD.MOV.U32 R2, RZ, RZ, R7 ;  /* 0x000000ffff027224 */ /* 0x000fe400078e0007 */
[----:B------:R-:W-:Y:S02]  /*1910*/  IMAD R66, R11, R5, R66 ;  /* 0x000000050b427224 */ /* 0x000fe400078e0242 */
[----:B------:R-:W-:Y:S02]  /*1920*/  IMAD.MOV R89, RZ, RZ, -R3 ;  /* 0x000000ffff597224 */ /* 0x000fe400078e0a03 */
[----:B------:R-:W-:-:S04]  /*1930*/  IMAD.HI.U32 R5, R13, R8, RZ ;  /* 0x000000080d057227 */ /* 0x000fc800078e00ff */
[----:B------:R-:W-:-:S04]  /*1940*/  IMAD.HI.U32 R7, R13, R2, RZ ;  /* 0x000000020d077227 */ /* 0x000fc800078e00ff */
[----:B------:R-:W-:Y:S02]  /*1950*/  IMAD R20, R0, 0x200, R9 ;  /* 0x0000020000147824 */ /* 0x000fe400078e0209 */
[----:B------:R-:W-:-:S04]  /*1960*/  IMAD.HI.U32 R3, R13, R88, RZ ;  /* 0x000000580d037227 */ /* 0x000fc800078e00ff */
[----:B------:R-:W-:Y:S02]  /*1970*/  IMAD.MOV R5, RZ, RZ, -R5 ;  /* 0x000000ffff057224 */ /* 0x000fe400078e0a05 */
[----:B------:R-:W-:Y:S02]  /*1980*/  IMAD.MOV R7, RZ, RZ, -R7 ;  /* 0x000000ffff077224 */ /* 0x000fe400078e0a07 */
[C---:B------:R-:W-:Y:S02]  /*1990*/  VIADD R38, R20.reuse, 0x80 ;  /* 0x0000008014267836 */ /* 0x040fe40000000000 */
[C---:B------:R-:W-:Y:S02]  /*19a0*/  VIADD R16, R20.reuse, 0x100 ;  /* 0x0000010014107836 */ /* 0x040fe40000000000 */
[----:B------:R-:W-:Y:S01]  /*19b0*/  IMAD.MOV R3, RZ, RZ, -R3 ;  /* 0x000000ffff037224 */ /* 0x000fe200078e0a03 */
[----:B------:R-:W-:Y:S01]  /*19c0*/  IABS R0, R38 ;  /* 0x0000002600007213 */ /* 0x000fe20000000000 */
[----:B------:R-:W-:-:S02]  /*19d0*/  VIADD R17, R20, 0x180 ;  /* 0x0000018014117836 */ /* 0x000fc40000000000 */
[C---:B------:R-:W-:Y:S01]  /*19e0*/  IMAD R69, R11.reuse, R5, R8 ;  /* 0x000000050b457224 */ /* 0x040fe200078e0208 */
[----:B------:R-:W-:Y:S01]  /*19f0*/  IABS R5, R20 ;  /* 0x0000001400057213 */ /* 0x000fe20000000000 */
[C---:B------:R-:W-:Y:S01]  /*1a00*/  IMAD R91, R11.reuse, R7, R2 ;  /* 0x000000070b5b7224 */ /* 0x040fe200078e0202 */
[----:B------:R-:W-:Y:S01]  /*1a10*/  IABS R2, R16 ;  /* 0x0000001000027213 */ /* 0x000fe20000000000 */
[----:B------:R-:W-:Y:S01]  /*1a20*/  IMAD R88, R11, R3, R88 ;  /* 0x000000030b587224 */ /* 0x000fe200078e0258 */
[----:B------:R-:W-:Y:S01]  /*1a30*/  IABS R3, R17 ;  /* 0x0000001100037213 */ /* 0x000fe20000000000 */
[----:B------:R-:W-:-:S04]  /*1a40*/  IMAD.HI.U32 R9, R6, R5, RZ ;  /* 0x0000000506097227 */ /* 0x000fc800078e00ff */
[----:B------:R-:W-:-:S04]  /*1a50*/  IMAD.HI.U32 R8, R6, R0, RZ ;  /* 0x0000000006087227 */ /* 0x000fc800078e00ff */
[----:B------:R-:W-:-:S04]  /*1a60*/  IMAD.HI.U32 R7, R6, R2, RZ ;  /* 0x0000000206077227 */ /* 0x000fc800078e00ff */
[----:B------:R-:W-:-:S04]  /*1a70*/  IMAD.HI.U32 R6, R6, R3, RZ ;  /* 0x0000000306067227 */ /* 0x000fc800078e00ff */
[----:B------:R-:W-:Y:S02]  /*1a80*/  IMAD.MOV R9, RZ, RZ, -R9 ;  /* 0x000000ffff097224 */ /* 0x000fe400078e0a09 */
[----:B------:R-:W-:Y:S02]  /*1a90*/  IMAD.MOV R8, RZ, RZ, -R8 ;  /* 0x000000ffff087224 */ /* 0x000fe400078e0a08 */
[----:B------:R-:W-:Y:S02]  /*1aa0*/  IMAD.MOV R7, RZ, RZ, -R7 ;  /* 0x000000ffff077224 */ /* 0x000fe400078e0a07 */
[----:B------:R-:W-:Y:S02]  /*1ab0*/  IMAD.MOV R6, RZ, RZ, -R6 ;  /* 0x000000ffff067224 */ /* 0x000fe400078e0a06 */
[C---:B------:R-:W-:Y:S02]  /*1ac0*/  IMAD R5, R4.reuse, R9, R5 ;  /* 0x0000000904057224 */ /* 0x040fe400078e0205 */
[C---:B------:R-:W-:Y:S01]  /*1ad0*/  IMAD R0, R4.reuse, R8, R0 ;  /* 0x0000000804007224 */ /* 0x040fe200078e0200 */
[----:B------:R-:W-:Y:S01]  /*1ae0*/  IABS R8, R19 ;  /* 0x0000001300087213 */ /* 0x000fe20000000000 */
[C---:B------:R-:W-:Y:S01]  /*1af0*/  IMAD R2, R4.reuse, R7, R2 ;  /* 0x0000000704027224 */ /* 0x040fe200078e0202 */
[C---:B------:R-:W-:Y:S01]  /*1b00*/  ISETP.GT.U32.AND P0, PT, R4.reuse, R5, PT ;  /* 0x000000050400720c */ /* 0x040fe20003f04070 */
[C---:B------:R-:W-:Y:S01]  /*1b10*/  IMAD R3, R4.reuse, R6, R3 ;  /* 0x0000000604037224 */ /* 0x040fe200078e0203 */
[C---:B------:R-:W-:Y:S01]  /*1b20*/  ISETP.GT.U32.AND P1, PT, R4.reuse, R0, PT ;  /* 0x000000000400720c */ /* 0x040fe20003f24070 */
[----:B------:R-:W-:Y:S01]  /*1b30*/  IMAD R89, R11, R89, R12 ;  /* 0x000000590b597224 */ /* 0x000fe200078e020c */
[C---:B------:R-:W-:Y:S01]  /*1b40*/  ISETP.GT.U32.AND P2, PT, R4.reuse, R2, PT ;  /* 0x000000020400720c */ /* 0x040fe20003f44070 */
[----:B------:R-:W-:Y:S01]  /*1b50*/  IMAD.HI.U32 R9, R13, R8, RZ ;  /* 0x000000080d097227 */ /* 0x000fe200078e00ff */
[----:B------:R-:W-:-:S02]  /*1b60*/  ISETP.GT.U32.AND P3, PT, R4, R3, PT ;  /* 0x000000030400720c */ /* 0x000fc40003f64070 */
[----:B------:R-:W-:Y:S01]  /*1b70*/  LOP3.LUT R12, R10, 0x46, RZ, 0xfc, !PT ;  /* 0x000000460a0c7812 */ /* 0x000fe200078efcff */
[----:B------:R-:W-:Y:S01]  /*1b80*/  IMAD.MOV R9, RZ, RZ, -R9 ;  /* 0x000000ffff097224 */ /* 0x000fe200078e0a09 */
[----:B------:R-:W-:Y:S02]  /*1b90*/  IABS R6, R14 ;  /* 0x0000000e00067213 */ /* 0x000fe40000000000 */
[----:B------:R-:W-:Y:S01]  /*1ba0*/  IABS R90, R12 ;  /* 0x0000000c005a7213 */ /* 0x000fe20000000000 */
[----:B------:R-:W-:Y:S01]  /*1bb0*/  STL [R1+0x498], R12 ;  /* 0x0004980c01007387 */ /* 0x000fe20000100800 */
[--C-:B------:R-:W-:Y:S02]  /*1bc0*/  @!P0 IMAD.IADD R5, R5, 0x1, -R4.reuse ;  /* 0x0000000105058824 */ /* 0x100fe400078e0a04 */
[--C-:B------:R-:W-:Y:S01]  /*1bd0*/  @!P1 IMAD.IADD R0, R0, 0x1, -R4.reuse ;  /* 0x0000000100009824 */ /* 0x100fe200078e0a04 */
[----:B------:R-:W-:Y:S01]  /*1be0*/  STL [R1+0x704], R20 ;  /* 0x0007041401007387 */ /* 0x000fe20000100800 */
[--C-:B------:R-:W-:Y:S01]  /*1bf0*/  @!P2 IMAD.IADD R2, R2, 0x1, -R4.reuse ;  /* 0x000000010202a824 */ /* 0x100fe200078e0a04 */
[C---:B------:R-:W-:Y:S01]  /*1c00*/  ISETP.GT.U32.AND P0, PT, R4.reuse, R5, PT ;  /* 0x000000050400720c */ /* 0x040fe20003f04070 */
[----:B------:R-:W-:Y:S01]  /*1c10*/  @!P3 IMAD.IADD R3, R3, 0x1, -R4 ;  /* 0x000000010303b824 */ /* 0x000fe200078e0a04 */
[----:B------:R-:W-:Y:S01]  /*1c20*/  STL [R1+0x710], R38 ;  /* 0x0007102601007387 */ /* 0x000fe20000100800 */
[C---:B------:R-:W-:Y:S01]  /*1c30*/  ISETP.GT.U32.AND P1, PT, R4.reuse, R0, PT ;  /* 0x000000000400720c */ /* 0x040fe20003f24070 */
[----:B------:R-:W-:Y:S01]  /*1c40*/  IMAD.HI.U32 R7, R13, R6, RZ ;  /* 0x000000060d077227 */ /* 0x000fe200078e00ff */
[C---:B------:R-:W-:Y:S01]  /*1c50*/  ISETP.GT.U32.AND P2, PT, R4.reuse, R2, PT ;  /* 0x000000020400720c */ /* 0x040fe20003f44070 */
[----:B------:R-:W-:Y:S01]  /*1c60*/  STL [R1+0x70c], R16 ;  /* 0x00070c1001007387 */ /* 0x000fe20000100800 */
[----:B------:R-:W-:Y:S01]  /*1c70*/  ISETP.GT.U32.AND P3, PT, R4, R3, PT ;  /* 0x000000030400720c */ /* 0x000fe20003f64070 */
[----:B------:R-:W-:-:S02]  /*1c80*/  IMAD.MOV R7, RZ, RZ, -R7 ;  /* 0x000000ffff077224 */ /* 0x000fc400078e0a07 */
[----:B------:R-:W-:Y:S01]  /*1c90*/  STL [R1+0x708], R17 ;  /* 0x0007081101007387 */ /* 0x000fe20000100800 */
[C---:B------:R-:W-:Y:S02]  /*1ca0*/  IMAD R8, R11.reuse, R9, R8 ;  /* 0x000000090b087224 */ /* 0x040fe400078e0208 */
[----:B------:R-:W-:Y:S01]  /*1cb0*/  IMAD R6, R11, R7, R6 ;  /* 0x000000070b067224 */ /* 0x000fe200078e0206 */
[----:B------:R0:W-:Y:S01]  /*1cc0*/  STL [R1+0x494], R15 ;  /* 0x0004940f01007387 */ /* 0x0001e20000100800 */
[--C-:B------:R-:W-:Y:S01]  /*1cd0*/  @!P0 IMAD.IADD R5, R5, 0x1, -R4.reuse ;  /* 0x0000000105058824 */ /* 0x100fe200078e0a04 */
[----:B------:R-:W-:Y:S01]  /*1ce0*/  ISETP.GE.AND P0, PT, R20, RZ, PT ;  /* 0x000000ff1400720c */ /* 0x000fe20003f06270 */
[--C-:B------:R-:W-:Y:S01]  /*1cf0*/  @!P1 IMAD.IADD R0, R0, 0x1, -R4.reuse ;  /* 0x0000000100009824 */ /* 0x100fe200078e0a04 */
[----:B------:R-:W-:Y:S01]  /*1d00*/  STL [R1+0x4a0], R22 ;  /* 0x0004a01601007387 */ /* 0x000fe20000100800 */
[--C-:B------:R-:W-:Y:S02]  /*1d10*/  @!P2 IMAD.IADD R2, R2, 0x1, -R4.reuse ;  /* 0x000000010202a824 */ /* 0x100fe400078e0a04 */
[----:B------:R-:W-:Y:S01]  /*1d20*/  @!P3 IMAD.IADD R3, R3, 0x1, -R4 ;  /* 0x000000010303b824 */ /* 0x000fe200078e0a04 */
[----:B------:R-:W-:Y:S01]  /*1d30*/  STL [R1+0x49c], R21 ;  /* 0x00049c1501007387 */ /* 0x000fe20000100800 */
[----:B------:R-:W-:Y:S01]  /*1d40*/  VIADD R4, R87, 0xffffffff ;  /* 0xffffffff57047836 */ /* 0x000fe20000000000 */
[----:B0-----:R-:W-:Y:S01]  /*1d50*/  IABS R15, R15 ;  /* 0x0000000f000f7213 */ /* 0x001fe20000000000 */
[----:B------:R-:W-:Y:S01]  /*1d60*/  IMAD.HI.U32 R12, R13, R90, RZ ;  /* 0x0000005a0d0c7227 */ /* 0x000fe200078e00ff */
[----:B------:R0:W-:Y:S02]  /*1d70*/  STL [R1+0x4a4], R19 ;  /* 0x0004a41301007387 */ /* 0x0001e40000100800 */
[----:B------:R-:W-:Y:S01]  /*1d80*/  ISETP.GE.U32.AND P4, PT, R4, 0x7fffffc0, PT ;  /* 0x7fffffc00400780c */ /* 0x000fe20003f86070 */
[----:B------:R-:W-:Y:S01]  /*1d90*/  VIADD R4, R87, 0xffffffed ;  /* 0xffffffed57047836 */ /* 0x000fe20000000000 */
[----:B------:R2:W-:Y:S01]  /*1da0*/  STL [R1+0x4a8], R14 ;  /* 0x0004a80e01007387 */ /* 0x0005e20000100800 */
[----:B------:R-:W-:-:S02]  /*1db0*/  IMAD.MOV R12, RZ, RZ, -R12 ;  /* 0x000000ffff0c7224 */ /* 0x000fc400078e0a0c */
[----:B------:R-:W-:Y:S01]  /*1dc0*/  VIADD R7, R87, 0xfffffff7 ;  /* 0xfffffff757077836 */ /* 0x000fe20000000000 */
[----:B------:R-:W-:Y:S01]  /*1dd0*/  ISETP.GE.U32.AND P3, PT, R4, 0x7fffffae, PT ;  /* 0x7fffffae0400780c */ /* 0x000fe20003f66070 */
[----:B------:R-:W-:Y:S02]  /*1de0*/  IMAD.MOV.U32 R4, RZ, RZ, R5 ;  /* 0x000000ffff047224 */ /* 0x000fe400078e0005 */
[----:B0-----:R-:W-:Y:S01]  /*1df0*/  IMAD.HI.U32 R19, R13, R15, RZ ;  /* 0x0000000f0d137227 */ /* 0x001fe200078e00ff */
[----:B------:R-:W-:-:S03]  /*1e00*/  ISETP.GE.U32.AND P5, PT, R7, 0x7fffffb8, PT ;  /* 0x7fffffb80700780c */ /* 0x000fc60003fa6070 */
[----:B------:R-:W-:Y:S02]  /*1e10*/  IMAD.MOV R19, RZ, RZ, -R19 ;  /* 0x000000ffff137224 */ /* 0x000fe400078e0a13 */
[----:B------:R-:W-:Y:S02]  /*1e20*/  VIADD R5, R87, 0xffffffef ;  /* 0xffffffef57057836 */ /* 0x000fe40000000000 */
[C---:B------:R-:W-:Y:S02]  /*1e30*/  IMAD R15, R11.reuse, R19, R15 ;  /* 0x000000130b0f7224 */ /* 0x040fe400078e020f */
[----:B------:R-:W-:Y:S02]  /*1e40*/  IMAD R90, R11, R12, R90 ;  /* 0x0000000c0b5a7224 */ /* 0x000fe400078e025a */
[C---:B------:R-:W-:Y:S01]  /*1e50*/  IMAD.HI.U32 R12, R13.reuse, R92, RZ ;  /* 0x0000005c0d0c7227 */ /* 0x040fe200078e00ff */
[----:B------:R-:W-:Y:S03]  /*1e60*/  STL [R1], R15 ;  /* 0x0000000f01007387 */ /* 0x000fe60000100800 */
[----:B------:R-:W-:Y:S01]  /*1e70*/  @!P0 IMAD.MOV R4, RZ, RZ, -R4 ;  /* 0x000000ffff048224 */ /* 0x000fe200078e0a04 */
[----:B------:R0:W-:Y:S01]  /*1e80*/  STL [R1+0x8], R8 ;  /* 0x0000080801007387 */ /* 0x0001e20000100800 */
[----:B--2---:R-:W-:Y:S01]  /*1e90*/  IMAD.HI.U32 R14, R13, R93, RZ ;  /* 0x0000005d0d0e7227 */ /* 0x004fe200078e00ff */
[----:B------:R-:W-:-:S02]  /*1ea0*/  ISETP.GE.U32.AND P0, PT, R5, 0x7fffffb0, PT ;  /* 0x7fffffb00500780c */ /* 0x000fc40003f06070 */
[----:B------:R2:W-:Y:S01]  /*1eb0*/  STL [R1+0x4], R6 ;  /* 0x0000040601007387 */ /* 0x0005e20000100800 */
[C---:B------:R-:W-:Y:S02]  /*1ec0*/  VIADD R7, R87.reuse, 0xffffffea ;  /* 0xffffffea57077836 */ /* 0x040fe40000000000 */
[----:B------:R-:W-:Y:S02]  /*1ed0*/  IMAD.MOV R12, RZ, RZ, -R12 ;  /* 0x000000ffff0c7224 */ /* 0x000fe400078e0a0c */
[----:B------:R-:W-:Y:S02]  /*1ee0*/  IMAD.MOV R14, RZ, RZ, -R14 ;  /* 0x000000ffff0e7224 */ /* 0x000fe400078e0a0e */
[C---:B0-----:R-:W-:Y:S02]  /*1ef0*/  VIADD R8, R87.reuse, 0xffffffe9 ;  /* 0xffffffe957087836 */ /* 0x041fe40000000000 */
[C---:B------:R-:W-:Y:S02]  /*1f00*/  VIADD R9, R87.reuse, 0xffffffe4 ;  /* 0xffffffe457097836 */ /* 0x040fe40000000000 */
[----:B--2---:R-:W-:-:S02]  /*1f10*/  VIADD R6, R87, 0xffffffec ;  /* 0xffffffec57067836 */ /* 0x004fc40000000000 */
[----:B------:R-:W-:Y:S02]  /*1f20*/  IMAD R92, R11, R12, R92 ;  /* 0x0000000c0b5c7224 */ /* 0x000fe400078e025c */
[C---:B------:R-:W-:Y:S01]  /*1f30*/  VIADD R12, R87.reuse, 0xffffffe5 ;  /* 0xffffffe5570c7836 */ /* 0x040fe20000000000 */
[----:B------:R-:W-:Y:S01]  /*1f40*/  ISETP.GE.U32.AND P2, PT, R6, 0x7fffffad, PT ;  /* 0x7fffffad0600780c */ /* 0x000fe20003f46070 */
[----:B------:R-:W-:Y:S02]  /*1f50*/  VIADD R6, R87, 0xffffffee ;  /* 0xffffffee57067836 */ /* 0x000fe40000000000 */
[----:B------:R-:W-:Y:S01]  /*1f60*/  IMAD R93, R11, R14, R93 ;  /* 0x0000000e0b5d7224 */ /* 0x000fe200078e025d */
[----:B------:R-:W-:Y:S01]  /*1f70*/  SEL R5, RZ, 0x1, P2 ;  /* 0x00000001ff057807 */ /* 0x000fe20001000000 */
[C---:B------:R-:W-:Y:S01]  /*1f80*/  VIADD R14, R87.reuse, 0xffffffe6 ;  /* 0xffffffe6570e7836 */ /* 0x040fe20000000000 */
[----:B------:R-:W-:Y:S01]  /*1f90*/  ISETP.GE.U32.AND P1, PT, R6, 0x7fffffaf, PT ;  /* 0x7fffffaf0600780c */ /* 0x000fe20003f26070 */
[C---:B------:R-:W-:Y:S01]  /*1fa0*/  VIADD R6, R87.reuse, 0xffffffe8 ;  /* 0xffffffe857067836 */ /* 0x040fe20000000000 */
[----:B------:R-:W-:Y:S01]  /*1fb0*/  ISETP.GE.U32.AND P2, PT, R8, 0x7fffffaa, PT ;  /* 0x7fffffaa0800780c */ /* 0x000fe20003f46070 */
[----:B------:R-:W-:-:S02]  /*1fc0*/  VIADD R8, R87, 0xffffffeb ;  /* 0xffffffeb57087836 */ /* 0x000fc40000000000 */
[C---:B------:R-:W-:Y:S01]  /*1fd0*/  VIADD R15, R87.reuse, 0xffffffe7 ;  /* 0xffffffe7570f7836 */ /* 0x040fe20000000000 */
[----:B------:R-:W-:Y:S01]  /*1fe0*/  ISETP.GE.U32.AND P6, PT, R6, 0x7fffffa9, PT ;  /* 0x7fffffa90600780c */ /* 0x000fe20003fc6070 */
[C---:B------:R-:W-:Y:S01]  /*1ff0*/  VIADD R19, R87.reuse, 0xffffffe1 ;  /* 0xffffffe157137836 */ /* 0x040fe20000000000 */
[----:B------:R-:W-:Y:S01]  /*2000*/  SEL R6, RZ, 0x1fffe, P3 ;  /* 0x0001fffeff067807 */ /* 0x000fe20001800000 */
[----:B------:R-:W-:Y:S01]  /*2010*/  VIADD R20, R87, 0xffffffe0 ;  /* 0xffffffe057147836 */ /* 0x000fe20000000000 */
[----:B------:R-:W-:Y:S01]  /*2020*/  ISETP.GE.U32.AND P3, PT, R7, 0x7fffffab, PT ;  /* 0x7fffffab0700780c */ /* 0x000fe20003f66070 */
[C---:B------:R-:W-:Y:S01]  /*2030*/  VIADD R21, R87.reuse, 0xffffffe2 ;  /* 0xffffffe257157836 */ /* 0x040fe20000000000 */
[----:B------:R-:W-:Y:S01]  /*2040*/  SEL R7, RZ, 0x4, P1 ;  /* 0x00000004ff077807 */ /* 0x000fe20000800000 */
[----:B------:R-:W-:Y:S01]  /*2050*/  VIADD R22, R87, 0xffffffe3 ;  /* 0xffffffe357167836 */ /* 0x000fe20000000000 */
[----:B------:R-:W-:Y:S01]  /*2060*/  ISETP.GE.U32.AND P1, PT, R8, 0x7fffffac, PT ;  /* 0x7fffffac0800780c */ /* 0x000fe20003f26070 */
[----:B------:R-:W-:Y:S01]  /*2070*/  IMAD.IADD R5, R5, 0x1, R6 ;  /* 0x0000000105057824 */ /* 0x000fe200078e0206 */
[----:B------:R-:W-:Y:S01]  /*2080*/  SEL R8, RZ, 0x7fff8, P0 ;  /* 0x0007fff8ff087807 */ /* 0x000fe20000000000 */
[----:B------:R-:W-:Y:S01]  /*2090*/  VIADD R87, R87, 0xfffffffe ;  /* 0xfffffffe57577836 */ /* 0x000fe20000000000 */
[----:B------:R-:W-:-:S02]  /*20a0*/  ISETP.GE.U32.AND P0, PT, R9, 0x7fffffa5, PT ;  /* 0x7fffffa50900780c */ /* 0x000fc40003f06070 */
[----:B------:R-:W-:Y:S02]  /*20b0*/  SEL R9, RZ, 0x1, P6 ;  /* 0x00000001ff097807 */ /* 0x000fe40003000000 */
[----:B------:R-:W-:Y:S02]  /*20c0*/  ISETP.GE.U32.AND P6, PT, R12, 0x7fffffa6, PT ;  /* 0x7fffffa60c00780c */ /* 0x000fe40003fc6070 */
[----:B------:R-:W-:Y:S02]  /*20d0*/  SEL R12, RZ, 0x1fffe, P2 ;  /* 0x0001fffeff0c7807 */ /* 0x000fe40001000000 */
[----:B------:R-:W-:Y:S02]  /*20e0*/  ISETP.GE.U32.AND P2, PT, R14, 0x7fffffa7, PT ;  /* 0x7fffffa70e00780c */ /* 0x000fe40003f46070 */
[----:B------:R-:W-:Y:S01]  /*20f0*/  SEL R14, RZ, 0x4, P3 ;  /* 0x00000004ff0e7807 */ /* 0x000fe20001800000 */
[----:B------:R-:W-:Y:S01]  /*2100*/  IMAD.IADD R9, R9, 0x1, R12 ;  /* 0x0000000109097824 */ /* 0x000fe200078e020c */
[----:B------:R-:W-:-:S02]  /*2110*/  ISETP.GE.U32.AND P3, PT, R15, 0x7fffffa8, PT ;  /* 0x7fffffa80f00780c */ /* 0x000fc40003f66070 */
[----:B------:R-:W-:Y:S02]  /*2120*/  SEL R15, RZ, 0x7fff8, P1 ;  /* 0x0007fff8ff0f7807 */ /* 0x000fe40000800000 */
[----:B------:R-:W-:Y:S02]  /*2130*/  ISETP.GE.U32.AND P1, PT, R19, 0x7fffffa2, PT ;  /* 0x7fffffa21300780c */ /* 0x000fe40003f26070 */
[----:B------:R-:W-:Y:S02]  /*2140*/  SEL R19, RZ, 0x1, P0 ;  /* 0x00000001ff137807 */ /* 0x000fe40000000000 */
[----:B------:R-:W-:Y:S02]  /*2150*/  ISETP.GE.U32.AND P0, PT, R20, 0x7fffffa1, PT ;  /* 0x7fffffa11400780c */ /* 0x000fe40003f06070 */
[----:B------:R-:W-:Y:S02]  /*2160*/  SEL R20, RZ, 0x1fffe, P6 ;  /* 0x0001fffeff147807 */ /* 0x000fe40003000000 */
[----:B------:R-:W-:-:S02]  /*2170*/  ISETP.GE.U32.AND P6, PT, R21, 0x7fffffa3, PT ;  /* 0x7fffffa31500780c */ /* 0x000fc40003fc6070 */
[----:B------:R-:W-:Y:S02]  /*2180*/  SEL R21, RZ, 0x4, P2 ;  /* 0x00000004ff157807 */ /* 0x000fe40001000000 */
[----:B------:R-:W-:Y:S01]  /*2190*/  LOP3.LUT R5, R5, 0x3, RZ, 0xc0, !PT ;  /* 0x0000000305057812 */ /* 0x000fe200078ec0ff */
[----:B------:R-:W0:Y:S01]  /*21a0*/  S2R R12, SR_TID.X ;  /* 0x00000000000c7919 */ /* 0x000e220000002100 */
[----:B------:R-:W-:Y:S01]  /*21b0*/  ISETP.GE.U32.AND P2, PT, R22, 0x7fffffa4, PT ;  /* 0x7fffffa41600780c */ /* 0x000fe20003f46070 */
[----:B------:R-:W-:Y:S01]  /*21c0*/  IMAD.IADD R19, R19, 0x1, R20 ;  /* 0x0000000113137824 */ /* 0x000fe200078e0214 */
[----:B------:R-:W-:Y:S02]  /*21d0*/  SEL R22, RZ, 0x7fff8, P3 ;  /* 0x0007fff8ff167807 */ /* 0x000fe40001800000 */
[----:B------:R-:W-:Y:S02]  /*21e0*/  ISETP.GE.U32.AND P3, PT, R23, 0x7fffff8d, PT ;  /* 0x7fffff8d1700780c */ /* 0x000fe40003f66070 */
[----:B------:R-:W-:-:S02]  /*21f0*/  SEL R23, RZ, 0x1fffe, P1 ;  /* 0x0001fffeff177807 */ /* 0x000fc40000800000 */
[----:B------:R-:W-:Y:S02]  /*2200*/  ISETP.GE.U32.AND P1, PT, R24, 0x7fffff8e, PT ;  /* 0x7fffff8e1800780c */ /* 0x000fe40003f26070 */
[----:B------:R-:W-:Y:S02]  /*2210*/  SEL R24, RZ, 0x4, P6 ;  /* 0x00000004ff187807 */ /* 0x000fe40003000000 */
[----:B------:R-:W-:Y:S02]  /*2220*/  ISETP.GE.U32.AND P6, PT, R25, 0x7fffff8f, PT ;  /* 0x7fffff8f1900780c */ /* 0x000fe40003fc6070 */
[----:B------:R-:W-:Y:S02]  /*2230*/  SEL R25, RZ, 0x7fff8, P2 ;  /* 0x0007fff8ff197807 */ /* 0x000fe40001000000 */
[----:B------:R-:W-:Y:S02]  /*2240*/  ISETP.GE.U32.AND P2, PT, R26, 0x7fffff90, PT ;  /* 0x7fffff901a00780c */ /* 0x000fe40003f46070 */
[----:B------:R-:W-:-:S02]  /*2250*/  SEL R26, RZ, 0x1, P3 ;  /* 0x00000001ff1a7807 */ /* 0x000fc40001800000 */
[----:B------:R-:W-:Y:S02]  /*2260*/  ISETP.GE.U32.AND P3, PT, R27, 0x7fffff89, PT ;  /* 0x7fffff891b00780c */ /* 0x000fe40003f66070 */
[----:B------:R-:W-:Y:S02]  /*2270*/  SEL R27, RZ, 0x1fffe, P1 ;  /* 0x0001fffeff1b7807 */ /* 0x000fe40000800000 */
[----:B------:R-:W-:Y:S02]  /*2280*/  ISETP.GE.U32.AND P1, PT, R28, 0x7fffff8a, PT ;  /* 0x7fffff8a1c00780c */ /* 0x000fe40003f26070 */
[----:B------:R-:W-:Y:S01]  /*2290*/  SEL R28, RZ, 0x4, P6 ;  /* 0x00000004ff1c7807 */ /* 0x000fe20003000000 */
[----:B------:R-:W-:Y:S01]  /*22a0*/  IMAD.IADD R26, R26, 0x1, R27 ;  /* 0x000000011a1a7824 */ /* 0x000fe200078e021b */
[----:B------:R-:W-:Y:S02]  /*22b0*/  ISETP.GE.U32.AND P6, PT, R29, 0x7fffff8b, PT ;  /* 0x7fffff8b1d00780c */ /* 0x000fe40003fc6070 */
[----:B------:R-:W-:-:S02]  /*22c0*/  SEL R29, RZ, 0x7fff8, P2 ;  /* 0x0007fff8ff1d7807 */ /* 0x000fc40001000000 */
[----:B------:R-:W-:Y:S02]  /*22d0*/  ISETP.GE.U32.AND P2, PT, R30, 0x7fffff8c, PT ;  /* 0x7fffff8c1e00780c */ /* 0x000fe40003f46070 */
        /* <DEDUP_REMOVED lines=13> */
[----:B------:R-:W-:Y:S01]  /*23b0*/  SEL R36, RZ, 0x4, P6 ;  /* 0x00000004ff247807 */ /* 0x000fe20003000000 */
[----:B------:R-:W-:Y:S01]  /*23c0*/  IMAD.IADD R34, R34, 0x1, R35 ;  /* 0x0000000122227824 */ /* 0x000fe200078e0223 */
[----:B------:R-:W-:Y:S02]  /*23d0*/  ISETP.GE.U32.AND P6, PT, R37, 0x7fffff83, PT ;  /* 0x7fffff832500780c */ /* 0x000fe40003fc6070 */
[----:B------:R-:W-:Y:S02]  /*23e0*/  SEL R37, RZ, 0x7fff8, P2 ;  /* 0x0007fff8ff257807 */ /* 0x000fe40001000000 */
[----:B------:R-:W-:Y:S02]  /*23f0*/  ISETP.GE.U32.AND P2, PT, R70, 0x7fffff84, PT ;  /* 0x7fffff844600780c */ /* 0x000fe40003f46070 */
[----:B------:R-:W-:Y:S02]  /*2400*/  SEL R70, RZ, 0x1fffe, P3 ;  /* 0x0001fffeff467807 */ /* 0x000fe40001800000 */
        /* <DEDUP_REMOVED lines=8> */
[----:B------:R-:W-:Y:S02]  /*2490*/  ISETP.GE.U32.AND P6, PT, R75, 0x7fffff99, PT ;  /* 0x7fffff994b00780c */ /* 0x000fe40003fc6070 */
[----:B------:R-:W-:Y:S01]  /*24a0*/  SEL R75, RZ, 0x4, P2 ;  /* 0x00000004ff4b7807 */ /* 0x000fe20001000000 */
[----:B------:R-:W-:Y:S01]  /*24b0*/  IMAD.IADD R73, R73, 0x1, R74 ;  /* 0x0000000149497824 */ /* 0x000fe200078e024a */
[----:B------:R-:W-:Y:S02]  /*24c0*/  ISETP.GE.U32.AND P2, PT, R76, 0x7fffff9a, PT ;  /* 0x7fffff9a4c00780c */ /* 0x000fe40003f46070 */
[----:B------:R-:W-:Y:S02]  /*24d0*/  SEL R76, RZ, 0x7fff8, P3 ;  /* 0x0007fff8ff4c7807 */ /* 0x000fe40001800000 */
        /* <DEDUP_REMOVED lines=19> */
[----:B------:R-:W-:Y:S02]  /*2610*/  IADD3 R5, PT, PT, R5, R8, R7 ;  /* 0x0000000805057210 */ /* 0x000fe40007ffe007 */
[----:B------:R-:W-:-:S02]  /*2620*/  SEL R7, RZ, 0x4, P2 ;  /* 0x00000004ff077807 */ /* 0x000fc40001000000 */
[----:B------:R-:W-:Y:S02]  /*2630*/  ISETP.GE.AND P2, PT, R38, RZ, PT ;  /* 0x000000ff2600720c */ /* 0x000fe40003f46270 */
[----:B------:R2:W5:Y:S01]  /*2640*/  LDL.LU R38, [R1+0xce0] ;  /* 0x000ce00001267983 */ /* 0x0005620000300800 */
[----:B------:R-:W-:Y:S02]  /*2650*/  SEL R85, RZ, 0x1, P3 ;  /* 0x00000001ff557807 */ /* 0x000fe40001800000 */
[----:B------:R-:W-:Y:S02]  /*2660*/  ISETP.GE.U32.AND P3, PT, R86, 0x7fffff94, PT ;  /* 0x7fffff945600780c */ /* 0x000fe40003f66070 */
[----:B------:R-:W-:Y:S02]  /*2670*/  SEL R86, RZ, 0x1fffe, P6 ;  /* 0x0001fffeff567807 */ /* 0x000fe40003000000 */
[----:B------:R-:W-:Y:S02]  /*2680*/  SEL R6, RZ, 0x1, P1 ;  /* 0x00000001ff067807 */ /* 0x000fe40000800000 */
[----:B------:R-:W-:Y:S01]  /*2690*/  ISETP.GE.U32.AND P6, PT, R87, 0x7fffffbf, PT ;  /* 0x7fffffbf5700780c */ /* 0x000fe20003fc6070 */
[----:B------:R-:W-:Y:S01]  /*26a0*/  IMAD.IADD R85, R85, 0x1, R86 ;  /* 0x0000000155557824 */ /* 0x000fe200078e0256 */
[----:B------:R-:W-:Y:S01]  /*26b0*/  SEL R87, RZ, 0x1, P0 ;  /* 0x00000001ff577807 */ /* 0x000fe20000000000 */
[----:B------:R-:W-:Y:S01]  /*26c0*/  @!P2 IMAD.MOV R0, RZ, RZ, -R0 ;  /* 0x000000ffff00a224 */ /* 0x000fe200078e0a00 */
[----:B------:R-:W-:Y:S01]  /*26d0*/  ISETP.GE.AND P2, PT, R16, RZ, PT ;  /* 0x000000ff1000720c */ /* 0x000fe20003f46270 */
[----:B------:R-:W-:Y:S01]  /*26e0*/  IMAD.IADD R6, R6, 0x1, R70 ;  /* 0x0000000106067824 */ /* 0x000fe200078e0246 */
[----:B------:R-:W3:Y:S01]  /*26f0*/  LDL.LU R16, [R1+0xcdc] ;  /* 0x000cdc0001107983 */ /* 0x000ee20000300800 */
[----:B------:R-:W-:Y:S01]  /*2700*/  IMAD.IADD R23, R87, 0x1, R23 ;  /* 0x0000000157177824 */ /* 0x000fe200078e0217 */
[----:B------:R-:W-:-:S02]  /*2710*/  LOP3.LUT R30, R30, 0x3, RZ, 0xc0, !PT ;  /* 0x000000031e1e7812 */ /* 0x000fc400078ec0ff */
[----:B------:R-:W-:Y:S02]  /*2720*/  LOP3.LUT R6, R6, 0x3, RZ, 0xc0, !PT ;  /* 0x0000000306067812 */ /* 0x000fe400078ec0ff */
[----:B------:R-:W-:Y:S02]  /*2730*/  LOP3.LUT R77, R77, 0x3, RZ, 0xc0, !PT ;  /* 0x000000034d4d7812 */ /* 0x000fe400078ec0ff */
[----:B------:R-:W-:Y:S02]  /*2740*/  SEL R8, RZ, 0x7fff8, P3 ;  /* 0x0007fff8ff087807 */ /* 0x000fe40001800000 */
[----:B------:R-:W-:Y:S01]  /*2750*/  LOP3.LUT R85, R85, 0x3, RZ, 0xc0, !PT ;  /* 0x0000000355557812 */ /* 0x000fe200078ec0ff */
[----:B------:R-:W-:Y:S01]  /*2760*/  @!P2 IMAD.MOV R2, RZ, RZ, -R2 ;  /* 0x000000ffff02a224 */ /* 0x000fe200078e0a02 */
[----:B------:R-:W-:Y:S02]  /*2770*/  ISETP.GE.AND P2, PT, R17, RZ, PT ;  /* 0x000000ff1100720c */ /* 0x000fe40003f46270 */
[----:B------:R2:W5:Y:S01]  /*2780*/  LDL.LU R17, [R1+0xcd8] ;  /* 0x000cd80001117983 */ /* 0x0005620000300800 */
[----:B------:R-:W-:-:S02]  /*2790*/  IADD3 R30, PT, PT, R30, R33, R32 ;  /* 0x000000211e1e7210 */ /* 0x000fc40007ffe020 */
[----:B------:R-:W-:Y:S02]  /*27a0*/  LOP3.LUT R34, R34, 0x3, RZ, 0xc0, !PT ;  /* 0x0000000322227812 */ /* 0x000fe400078ec0ff */
[----:B------:R-:W-:Y:S02]  /*27b0*/  IADD3 R6, PT, PT, R6, R72, R71 ;  /* 0x0000004806067210 */ /* 0x000fe40007ffe047 */
[----:B------:R-:W-:Y:S02]  /*27c0*/  IADD3 R77, PT, PT, R77, R80, R79 ;  /* 0x000000504d4d7210 */ /* 0x000fe40007ffe04f */
[----:B------:R-:W-:Y:S02]  /*27d0*/  LOP3.LUT R81, R81, 0x3, RZ, 0xc0, !PT ;  /* 0x0000000351517812 */ /* 0x000fe400078ec0ff */
[----:B------:R-:W-:Y:S02]  /*27e0*/  IADD3 R7, PT, PT, R85, R8, R7 ;  /* 0x0000000855077210 */ /* 0x000fe40007ffe007 */
[----:B------:R-:W-:-:S02]  /*27f0*/  LOP3.LUT R9, R9, 0x3, RZ, 0xc0, !PT ;  /* 0x0000000309097812 */ /* 0x000fc400078ec0ff */
[----:B------:R-:W-:Y:S01]  /*2800*/  LOP3.LUT R23, R23, 0x3, RZ, 0xc0, !PT ;  /* 0x0000000317177812 */ /* 0x000fe200078ec0ff */
[----:B------:R-:W-:Y:S01]  /*2810*/  IMAD.SHL.U32 R30, R30, 0x100, RZ ;  /* 0x000001001e1e7824 */ /* 0x000fe200078e00ff */
[----:B------:R-:W-:Y:S01]  /*2820*/  IADD3 R34, PT, PT, R34, R37, R36 ;  /* 0x0000002522227210 */ /* 0x000fe20007ffe024 */
[----:B------:R-:W-:Y:S01]  /*2830*/  IMAD.SHL.U32 R77, R77, 0x100, RZ ;  /* 0x000001004d4d7824 */ /* 0x000fe200078e00ff */
[----:B------:R-:W-:Y:S02]  /*2840*/  IADD3 R81, PT, PT, R81, R84, R83 ;  /* 0x0000005451517210 */ /* 0x000fe40007ffe053 */
[----:B------:R-:W-:Y:S02]  /*2850*/  LOP3.LUT R6, R6, 0xf, RZ, 0xc0, !PT ;  /* 0x0000000f06067812 */ /* 0x000fe400078ec0ff */
[----:B------:R-:W-:Y:S02]  /*2860*/  LOP3.LUT R7, R7, 0xf, RZ, 0xc0, !PT ;  /* 0x0000000f07077812 */ /* 0x000fe400078ec0ff */
[----:B------:R-:W-:-:S02]  /*2870*/  IADD3 R9, PT, PT, R9, R15, R14 ;  /* 0x0000000f09097210 */ /* 0x000fc40007ffe00e */
[----:B------:R-:W-:Y:S02]  /*2880*/  LOP3.LUT R19, R19, 0x3, RZ, 0xc0, !PT ;  /* 0x0000000313137812 */ /* 0x000fe400078ec0ff */
[----:B------:R-:W-:Y:S02]  /*2890*/  IADD3 R23, PT, PT, R23, R25, R24 ;  /* 0x0000001917177210 */ /* 0x000fe40007ffe018 */
[----:B------:R-:W-:Y:S02]  /*28a0*/  LOP3.LUT R26, R26, 0x3, RZ, 0xc0, !PT ;  /* 0x000000031a1a7812 */ /* 0x000fe400078ec0ff */
[----:B------:R-:W-:Y:S01]  /*28b0*/  LOP3.LUT R73, R73, 0x3, RZ, 0xc0, !PT ;  /* 0x0000000349497812 */ /* 0x000fe200078ec0ff */
[----:B------:R-:W-:Y:S01]  /*28c0*/  IMAD R6, R34, 0x10, R6 ;  /* 0x0000001022067824 */ /* 0x000fe200078e0206 */
[----:B------:R-:W-:Y:S01]  /*28d0*/  IADD3 R19, PT, PT, R19, R22, R21 ;  /* 0x0000001613137210 */ /* 0x000fe20007ffe015 */
[----:B------:R-:W-:Y:S01]  /*28e0*/  IMAD R7, R81, 0x10, R7 ;  /* 0x0000001051077824 */ /* 0x000fe200078e0207 */
[----:B------:R-:W-:Y:S01]  /*28f0*/  LOP3.LUT R23, R23, 0xf, RZ, 0xc0, !PT ;  /* 0x0000000f17177812 */ /* 0x000fe200078ec0ff */
[----:B------:R-:W-:Y:S01]  /*2900*/  IMAD.SHL.U32 R9, R9, 0x100, RZ ;  /* 0x0000010009097824 */ /* 0x000fe200078e00ff */
[----:B------:R-:W-:-:S02]  /*2910*/  IADD3 R26, PT, PT, R26, R29, R28 ;  /* 0x0000001d1a1a7210 */ /* 0x000fc40007ffe01c */
[----:B------:R-:W-:Y:S02]  /*2920*/  IADD3 R73, PT, PT, R73, R76, R75 ;  /* 0x0000004c49497210 */ /* 0x000fe40007ffe04b */
[----:B------:R-:W-:Y:S02]  /*2930*/  LOP3.LUT R30, R30, 0xf00, RZ, 0xe2, !PT ;  /* 0x00000f001e1e7812 */ /* 0x000fe400078ee2ff */
[----:B------:R-:W-:Y:S01]  /*2940*/  LOP3.LUT R77, R77, 0xf00, RZ, 0xe2, !PT ;  /* 0x00000f004d4d7812 */ /* 0x000fe200078ee2ff */
[----:B------:R-:W-:Y:S01]  /*2950*/  IMAD R19, R19, 0x10, R23 ;  /* 0x0000001013137824 */ /* 0x000fe200078e0217 */
[----:B------:R-:W-:Y:S01]  /*2960*/  LOP3.LUT R6, R6, 0xff, RZ, 0xc0, !PT ;  /* 0x000000ff06067812 */ /* 0x000fe200078ec0ff */
[----:B------:R-:W-:Y:S01]  /*2970*/  IMAD R26, R26, 0x1000, R30 ;  /* 0x000010001a1a7824 */ /* 0x000fe200078e021e */
[----:B------:R-:W-:Y:S01]  /*2980*/  LOP3.LUT R7, R7, 0xff, RZ, 0xc0, !PT ;  /* 0x000000ff07077812 */ /* 0x000fe200078ec0ff */
[----:B------:R-:W-:Y:S01]  /*2990*/  IMAD R73, R73, 0x1000, R77 ;  /* 0x0000100049497824 */ /* 0x000fe200078e024d */
[----:B0-----:R-:W-:Y:S01]  /*29a0*/  LOP3.LUT R12, R12, 0x7f, RZ, 0xc0, !PT ;  /* 0x0000007f0c0c7812 */ /* 0x001fe200078ec0ff */
[----:B------:R-:W-:Y:S01]  /*29b0*/  USHF.L.U32 UR4, UR7, 0x15, URZ ;  /* 0x0000001507047899 */ /* 0x000fe200080006ff */
[----:B------:R-:W-:Y:S01]  /*29c0*/  LOP3.LUT R9, R9, 0xf00, RZ, 0xe2, !PT ;  /* 0x00000f0009097812 */ /* 0x000fe200078ee2ff */
[----:B------:R-:W-:Y:S01]  /*29d0*/  @!P2 IMAD.MOV R3, RZ, RZ, -R3 ;  /* 0x000000ffff03a224 */ /* 0x000fe200078e0a03 */
[----:B------:R-:W-:Y:S01]  /*29e0*/  ISETP.NE.U32.AND P2, PT, R12, RZ, PT ;  /* 0x000000ff0c00720c */ /* 0x000fe20003f45070 */
[----:B------:R-:W-:Y:S01]  /*29f0*/  IMAD.IADD R6, R26, 0x1, R6 ;  /* 0x000000011a067824 */ /* 0x000fe200078e0206 */
[----:B------:R-:W-:Y:S01]  /*2a00*/  LOP3.LUT R12, R19, 0xff, RZ, 0xc0, !PT ;  /* 0x000000ff130c7812 */ /* 0x000fe200078ec0ff */
[----:B------:R-:W-:Y:S01]  /*2a10*/  IMAD.IADD R7, R73, 0x1, R7 ;  /* 0x0000000149077824 */ /* 0x000fe200078e0207 */
[----:B------:R-:W-:Y:S01]  /*2a20*/  ULOP3.LUT UR4, UR4, 0x600000, URZ, 0xc0, !UPT ;  /* 0x0060000004047892 */ /* 0x000fe2000f8ec0ff */
[----:B------:R-:W-:Y:S01]  /*2a30*/  IMAD R5, R5, 0x1000, R9 ;  /* 0x0000100005057824 */ /* 0x000fe200078e0209 */
[----:B------:R-:W-:-:S02]  /*2a40*/  PRMT R86, RZ, 0x7610, R86 ;  /* 0x00007610ff567816 */ /* 0x000fc40000000056 */
[----:B------:R-:W-:Y:S01]  /*2a50*/  PRMT R9, R6, 0x5410, R7 ;  /* 0x0000541006097816 */ /* 0x000fe20000000007 */
[----:B------:R-:W-:Y:S01]  /*2a60*/  IMAD.IADD R12, R5, 0x1, R12 ;  /* 0x00000001050c7824 */ /* 0x000fe200078e020c */
[----:B------:R-:W-:Y:S02]  /*2a70*/  UIADD3 UR10, UPT, UPT, UR8, UR4, URZ ;  /* 0x00000004080a7290 */ /* 0x000fe4000fffe0ff */
[----:B------:R-:W-:Y:S01]  /*2a80*/  UIADD3 UR11, UPT, UPT, UR9, 0x14000, URZ ;  /* 0x00014000090b7890 */ /* 0x000fe2000fffe0ff */
[----:B------:R-:W-:Y:S01]  /*2a90*/  UMOV UR4, 0x1 ;  /* 0x0000000100047882 */ /* 0x000fe20000000000 */
[----:B---3--:R-:W-:Y:S02]  /*2aa0*/  ISETP.NE.AND P3, PT, R16, RZ, PT ;  /* 0x000000ff1000720c */ /* 0x008fe40003f65270 */
[----:B------:R-:W-:-:S04]  /*2ab0*/  LOP3.LUT R8, RZ, R16, RZ, 0x33, !PT ;  /* 0x00000010ff087212 */ /* 0x000fc800078e33ff */
[C---:B------:R-:W-:Y:S02]  /*2ac0*/  SEL R4, R8.reuse, R4, !P3 ;  /* 0x0000000408047207 */ /* 0x040fe40005800000 */
[C---:B------:R-:W-:Y:S02]  /*2ad0*/  SEL R0, R8.reuse, R0, !P3 ;  /* 0x0000000008007207 */ /* 0x040fe40005800000 */
[C---:B------:R-:W-:Y:S02]  /*2ae0*/  SEL R14, R8.reuse, R2, !P3 ;  /* 0x00000002080e7207 */ /* 0x040fe40005800000 */
[----:B------:R-:W-:Y:S01]  /*2af0*/  SEL R8, R8, R3, !P3 ;  /* 0x0000000308087207 */ /* 0x000fe20005800000 */
[----:B-12---:R-:W-:Y:S06]  /*2b00*/  BRA.U UP0, `(.L_x_5) ;  /* 0x0000000100187547 */ /* 0x006fec000b800000 */
[----:B------:R-:W-:Y:S01]  /*2b10*/  ELECT P3, URZ, PT ;  /* 0x0000000000ff782f */ /* 0x000fe20003860000 */
[----:B------:R-:W-:Y:S01]  /*2b20*/  IMAD.MOV.U32 R2, RZ, RZ, 0x1 ;  /* 0x00000001ff027424 */ /* 0x000fe200078e00ff */
[----:B------:R-:W-:Y:S01]  /*2b30*/  UMOV UR6, 0x40 ;  /* 0x0000004000067882 */ /* 0x000fe20000000000 */
[----:B------:R-:W-:Y:S01]  /*2b40*/  UVIRTCOUNT.DEALLOC.SMPOOL 0x80 ;  /* 0x000000800000784c */ /* 0x000fe20000000000 */
[----:B------:R-:W-:-:S09]  /*2b50*/  ULEA UR6, UR5, UR6, 0x18 ;  /* 0x0000000605067291 */ /* 0x000fd2000f8ec0ff */
[----:B------:R0:W-:Y:S03]  /*2b60*/  @P3 STS.U8 [UR6], R2 ;  /* 0x00000002ff003988 */ /* 0x0001e60008000006 */
.L_x_5:
[----:B------:R-:W-:Y:S01]  /*2b70*/  STTM.x64 tmem[UR10], RZ ;  /* 0x000000ff000079ed */ /* 0x000fe2000834000a */
[----:B------:R-:W-:Y:S01]  /*2b80*/  STTM.x64 tmem[UR10+0x40], RZ ;  /* 0x000040ff000079ed */ /* 0x000fe2000834000a */
[----:B------:R-:W-:Y:S01]  /*2b90*/  STTM.x64 tmem[UR10+0x80], RZ ;  /* 0x000080ff000079ed */ /* 0x000fe2000834000a */
[----:B------:R-:W-:Y:S01]  /*2ba0*/  STTM.x64 tmem[UR10+0xc0], RZ ;  /* 0x0000c0ff000079ed */ /* 0x000fe2000834000a */
[----:B------:R-:W-:Y:S01]  /*2bb0*/  STTM.x64 tmem[UR10+0x100], RZ ;  /* 0x000100ff000079ed */ /* 0x000fe2000834000a */
[----:B------:R-:W-:Y:S01]  /*2bc0*/  STTM.x64 tmem[UR10+0x140], RZ ;  /* 0x000140ff000079ed */ /* 0x000fe2000834000a */
[----:B------:R-:W-:Y:S01]  /*2bd0*/  STTM.x64 tmem[UR10+0x180], RZ ;  /* 0x000180ff000079ed */ /* 0x000fe2000834000a */
[----:B------:R-:W-:Y:S01]  /*2be0*/  STTM.x64 tmem[UR10+0x1c0], RZ ;  /* 0x0001c0ff000079ed */ /* 0x000fe2000834000a */
[----:B------:R-:W1:Y:S02]  /*2bf0*/  FENCE.VIEW.ASYNC.T ;  /* 0x00000000000073c6 */ /* 0x000e640000000200 */
[----:B-1----:R-:W-:Y:S01]  /*2c00*/  VOTEU.ALL UP1, P2 ;  /* 0x0000000000ff7886 */ /* 0x002fe20001020000 */
[----:B------:R-:W-:Y:S01]  /*2c10*/  VOTEU.ALL UP2, P2 ;  /* 0x0000000000ff7886 */ /* 0x000fe20001040000 */
[----:B0-----:R-:W-:Y:S01]  /*2c20*/  IMAD R2, R4, UR20, RZ ;  /* 0x0000001404027c24 */ /* 0x001fe2000f8e02ff */
[----:B------:R-:W-:Y:S01]  /*2c30*/  STL [R1+0x1040], R82 ;  /* 0x0010405201007387 */ /* 0x000fe20000100800 */
[----:B------:R-:W-:Y:S01]  /*2c40*/  IMAD R4, R0, UR20, RZ ;  /* 0x0000001400047c24 */ /* 0x000fe2000f8e02ff */
[----:B------:R-:W-:-:S04]  /*2c50*/  @!UP1 UIADD3 UR14, UPT, UPT, -UR4, 0x100000, URZ ;  /* 0x00100000040e9890 */ /* 0x000fc8000fffe1ff */
[----:B------:R-:W-:Y:S02]  /*2c60*/  @!UP1 USHF.L.U32 UR15, UR14, 0xb, URZ ;  /* 0x0000000b0e0f9899 */ /* 0x000fe400080006ff */
[----:B------:R-:W-:Y:S01]  /*2c70*/  @!UP1 USHF.L.U32 UR14, UR14, 0x1, URZ ;  /* 0x000000010e0e9899 */ /* 0x000fe200080006ff */
[----:B------:R-:W-:Y:S01]  /*2c80*/  IMAD R14, R14, UR20, RZ ;  /* 0x000000140e0e7c24 */ /* 0x000fe2000f8e02ff */
[----:B------:R-:W-:Y:S01]  /*2c90*/  BAR.SYNC.DEFER_BLOCKING 0x0 ;  /* 0x0000000000007b1d */ /* 0x000fe20000010000 */
[----:B------:R-:W-:-:S04]  /*2ca0*/  IADD3 R0, P3, PT, R2, UR16, RZ ;  /* 0x0000001002007c10 */ /* 0x000fc8000ff7e0ff */
[----:B------:R-:W-:Y:S01]  /*2cb0*/  LEA.HI.X.SX32 R2, R2, UR17, 0x1, P3 ;  /* 0x0000001102027c11 */ /* 0x000fe200098f0eff */
[----:B------:R-:W-:Y:S01]  /*2cc0*/  @!P4 IMAD.MOV.U32 R6, RZ, RZ, R0 ;  /* 0x000000ffff06c224 */ /* 0x000fe200078e0000 */
[C---:B------:R-:W-:Y:S02]  /*2cd0*/  IADD3 R3, P3, PT, R4.reuse, UR16, RZ ;  /* 0x0000001004037c10 */ /* 0x040fe4000ff7e0ff */
[----:B------:R-:W-:Y:S01]  /*2ce0*/  PRMT R85, RZ, 0x7610, R85 ;  /* 0x00007610ff557816 */ /* 0x000fe20000000055 */
[----:B------:R-:W-:Y:S01]  /*2cf0*/  @!P4 IMAD.MOV.U32 R7, RZ, RZ, R2 ;  /* 0x000000ffff07c224 */ /* 0x000fe200078e0002 */
[----:B------:R-:W-:Y:S01]  /*2d00*/  LEA.HI.X.SX32 R4, R4, UR17, 0x1, P3 ;  /* 0x0000001104047c11 */ /* 0x000fe200098f0eff */
[----:B------:R-:W-:Y:S01]  /*2d10*/  IMAD R8, R8, UR20, RZ ;  /* 0x0000001408087c24 */ /* 0x000fe2000f8e02ff */
[----:B------:R-:W-:Y:S01]  /*2d20*/  IADD3 R5, P3, PT, R14, UR16, RZ ;  /* 0x000000100e057c10 */ /* 0x000fe2000ff7e0ff */
[----:B------:R-:W-:Y:S01]  /*2d30*/  STL [R1+0x103c], R9 ;  /* 0x00103c0901007387 */ /* 0x000fe20000100800 */
[----:B------:R-:W-:Y:S01]  /*2d40*/  PRMT R16, RZ, 0x7610, R16 ;  /* 0x00007610ff107816 */ /* 0x000fe20000000010 */
[----:B------:R-:W-:Y:S01]  /*2d50*/  USHF.L.U32 UR5, UR12, 0x3, URZ ;  /* 0x000000030c057899 */ /* 0x000fe200080006ff */
[----:B------:R-:W-:Y:S01]  /*2d60*/  PRMT R83, RZ, 0x7610, R83 ;  /* 0x00007610ff537816 */ /* 0x000fe20000000053 */
[----:B------:R-:W0:Y:S01]  /*2d70*/  LDCU UR53, c[0x0][0x3b0] ;  /* 0x00007600ff3577ac */ /* 0x000e220008000800 */
[----:B------:R-:W-:-:S02]  /*2d80*/  LOP3.LUT R12, R12, 0xffff, RZ, 0xc0, !PT ;  /* 0x0000ffff0c0c7812 */ /* 0x000fc400078ec0ff */
[----:B------:R-:W-:Y:S01]  /*2d90*/  PRMT R84, RZ, 0x7610, R84 ;  /* 0x00007610ff547816 */ /* 0x000fe20000000054 */
[----:B------:R-:W1:Y:S01]  /*2da0*/  LDCU UR69, c[0x0][0x3b0] ;  /* 0x00007600ff4577ac */ /* 0x000e620008000800 */
[----:B------:R-:W2:Y:S02]  /*2db0*/  FENCE.VIEW.ASYNC.S ;  /* 0x00000000000073c6 */ /* 0x000ea40000000000 */
[----:B--2---:R2:W3:Y:S02]  /*2dc0*/  @!UP2 SYNCS.EXCH.64 URZ, [UR11], UR14 ;  /* 0x0000000e0bffa5b2 */ /* 0x0044e40008000100 */
[----:B---3--:R-:W-:Y:S01]  /*2dd0*/  BAR.SYNC.DEFER_BLOCKING 0x0 ;  /* 0x0000000000007b1d */ /* 0x008fe20000010000 */
[----:B------:R-:W-:-:S05]  /*2de0*/  @!P4 IMAD.MOV.U32 R15, RZ, RZ, R4 ;  /* 0x000000ffff0fc224 */ /* 0x000fca00078e0004 */
[----:B------:R-:W3:Y:S01]  /*2df0*/  LDCU UR68, c[0x0][0x3b0] ;  /* 0x00007600ff4477ac */ /* 0x000ee20008000800 */
[----:B------:R-:W-:Y:S01]  /*2e00*/  STL [R1+0x1038], R81 ;  /* 0x0010385101007387 */ /* 0x000fe20000100800 */
[----:B------:R-:W4:Y:S03]  /*2e10*/  LDCU UR55, c[0x0][0x3b0] ;  /* 0x00007600ff3777ac */ /* 0x000f260008000800 */
[----:B------:R0:W-:Y:S01]  /*2e20*/  STL [R1+0x1044], R81 ;  /* 0x0010445101007387 */ /* 0x0001e20000100800 */
[----:B------:R-:W1:Y:S03]  /*2e30*/  LDCU UR66, c[0x0][0x3b0] ;  /* 0x00007600ff4277ac */ /* 0x000e660008000800 */
[----:B------:R1:W-:Y:S01]  /*2e40*/  STL [R1+0x1034], R80 ;  /* 0x0010345001007387 */ /* 0x0003e20000100800 */
[----:B------:R-:W1:Y:S03]  /*2e50*/  LDCU UR54, c[0x0][0x3b0] ;  /* 0x00007600ff3677ac */ /* 0x000e660008000800 */
[----:B------:R-:W-:Y:S01]  /*2e60*/  STL [R1+0x1030], R36 ;  /* 0x0010302401007387 */ /* 0x000fe20000100800 */
[----:B------:R-:W1:Y:S03]  /*2e70*/  LDCU UR67, c[0x0][0x3b0] ;  /* 0x00007600ff4377ac */ /* 0x000e660008000800 */
[----:B------:R2:W3:Y:S01]  /*2e80*/  @!P4 LDG.E.U8 R86, desc[UR24][R6.64] ;  /* 0x000000180656c981 */ /* 0x0004e2000c1e1100 */
[----:B0-----:R-:W-:Y:S01]  /*2e90*/  PRMT R81, RZ, 0x7610, R81 ;  /* 0x00007610ff517816 */ /* 0x001fe20000000051 */
[----:B------:R-:W0:Y:S02]  /*2ea0*/  LDCU UR65, c[0x0][0x3b0] ;  /* 0x00007600ff4177ac */ /* 0x000e240008000800 */
[----:B------:R-:W-:Y:S01]  /*2eb0*/  STL [R1+0x1028], R79 ;  /* 0x0010284f01007387 */ /* 0x000fe20000100800 */
[----:B------:R-:W0:Y:S03]  /*2ec0*/  LDCU UR64, c[0x0][0x3b0] ;  /* 0x00007600ff4077ac */ /* 0x000e260008000800 */
[----:B------:R-:W-:Y:S01]  /*2ed0*/  STL [R1+0x1024], R78 ;  /* 0x0010244e01007387 */ /* 0x000fe20000100800 */
[----:B--2---:R-:W-:Y:S01]  /*2ee0*/  LEA.HI.X.SX32 R6, R14, UR17, 0x1, P3 ;  /* 0x000000110e067c11 */ /* 0x004fe200098f0eff */
[----:B------:R-:W-:-:S02]  /*2ef0*/  @!P4 IMAD.MOV.U32 R14, RZ, RZ, R3 ;  /* 0x000000ffff0ec224 */ /* 0x000fc400078e0003 */
[----:B------:R-:W-:Y:S01]  /*2f00*/  STL [R1+0x1020], R77 ;  /* 0x0010204d01007387 */ /* 0x000fe20000100800 */
[----:B------:R-:W2:Y:S03]  /*2f10*/  LDCU UR57, c[0x0][0x3b0] ;  /* 0x00007600ff3977ac */ /* 0x000ea60008000800 */
[----:B------:R0:W2:Y:S01]  /*2f20*/  @!P4 LDG.E.U8 R85, desc[UR24][R14.64] ;  /* 0x000000180e55c981 */ /* 0x0000a2000c1e1100 */
[C---:B------:R-:W-:Y:S01]  /*2f30*/  IADD3 R7, P3, PT, R8.reuse, UR16, RZ ;  /* 0x0000001008077c10 */ /* 0x040fe2000ff7e0ff */
[----:B------:R-:W1:Y:S02]  /*2f40*/  LDCU UR63, c[0x0][0x3b0] ;  /* 0x00007600ff3f77ac */ /* 0x000e640008000800 */
[----:B------:R-:W-:Y:S01]  /*2f50*/  STL [R1+0x101c], R73 ;  /* 0x00101c4901007387 */ /* 0x000fe20000100800 */
[----:B------:R-:W1:Y:S01]  /*2f60*/  LDCU UR62, c[0x0][0x3b0] ;  /* 0x00007600ff3e77ac */ /* 0x000e620008000800 */
[----:B0-----:R-:W-:Y:S01]  /*2f70*/  @!P4 IMAD.MOV.U32 R14, RZ, RZ, R5 ;  /* 0x000000ffff0ec224 */ /* 0x001fe200078e0005 */
[----:B------:R-:W0:Y:S01]  /*2f80*/  LDCU UR61, c[0x0][0x3b0] ;  /* 0x00007600ff3d77ac */ /* 0x000e220008000800 */
[----:B------:R-:W-:Y:S01]  /*2f90*/  @!P4 IMAD.MOV.U32 R15, RZ, RZ, R6 ;  /* 0x000000ffff0fc224 */ /* 0x000fe200078e0006 */
[----:B------:R-:W-:Y:S01]  /*2fa0*/  LEA.HI.X.SX32 R8, R8, UR17, 0x1, P3 ;  /* 0x0000001108087c11 */ /* 0x000fe200098f0eff */
[----:B------:R-:W-:Y:S01]  /*2fb0*/  STL [R1+0x102c], R73 ;  /* 0x00102c4901007387 */ /* 0x000fe20000100800 */
[----:B------:R-:W0:Y:S03]  /*2fc0*/  LDCU UR58, c[0x0][0x3b0] ;  /* 0x00007600ff3a77ac */ /* 0x000e260008000800 */
[----:B------:R1:W2:Y:S01]  /*2fd0*/  @!P4 LDG.E.U8 R16, desc[UR24][R14.64] ;  /* 0x000000180e10c981 */ /* 0x0002a2000c1e1100 */
[----:B------:R-:W0:Y:S03]  /*2fe0*/  LDCU UR60, c[0x0][0x3b0] ;  /* 0x00007600ff3c77ac */ /* 0x000e260008000800 */
[----:B------:R-:W-:Y:S01]  /*2ff0*/  STL [R1+0x1018], R76 ;  /* 0x0010184c01007387 */ /* 0x000fe20000100800 */
[----:B------:R-:W0:Y:S03]  /*3000*/  LDCU UR59, c[0x0][0x3b0] ;  /* 0x00007600ff3b77ac */ /* 0x000e260008000800 */
[----:B------:R-:W-:Y:S01]  /*3010*/  STL [R1+0x100c], R75 ;  /* 0x00100c4b01007387 */ /* 0x000fe20000100800 */
[----:B------:R-:W0:Y:S01]  /*3020*/  LDCU UR56, c[0x0][0x3b0] ;  /* 0x00007600ff3877ac */ /* 0x000e220008000800 */
[----:B-1----:R-:W-:-:S02]  /*3030*/  @!P4 IMAD.MOV.U32 R14, RZ, RZ, R7 ;  /* 0x000000ffff0ec224 */ /* 0x002fc400078e0007 */
[----:B------:R-:W-:Y:S01]  /*3040*/  @!P4 IMAD.MOV.U32 R15, RZ, RZ, R8 ;  /* 0x000000ffff0fc224 */ /* 0x000fe200078e0008 */
[----:B------:R-:W-:Y:S01]  /*3050*/  STL [R1+0x1008], R74 ;  /* 0x0010084a01007387 */ /* 0x000fe20000100800 */
[----:B------:R-:W1:Y:S03]  /*3060*/  LDCU UR52, c[0x0][0x3b0] ;  /* 0x00007600ff3477ac */ /* 0x000e660008000800 */
[----:B------:R0:W2:Y:S01]  /*3070*/  @!P4 LDG.E.U8 R81, desc[UR24][R14.64] ;  /* 0x000000180e51c981 */ /* 0x0000a2000c1e1100 */
[----:B------:R-:W0:Y:S03]  /*3080*/  LDCU UR50, c[0x0][0x3b0] ;  /* 0x00007600ff3277ac */ /* 0x000e260008000800 */
[----:B------:R-:W-:Y:S01]  /*3090*/  STL [R1+0x1010], R74 ;  /* 0x0010104a01007387 */ /* 0x000fe20000100800 */
        /* <DEDUP_REMOVED lines=71> */
[----:B------:R-:W-:Y:S04]  /*3510*/  STL [R1+0xf60], R37 ;  /* 0x000f602501007387 */ /* 0x000fe80000100800 */
        /* <DEDUP_REMOVED lines=27> */
[----:B-----5:R-:W-:Y:S04]  /*36d0*/  STL [R1+0xf0c], R38 ;  /* 0x000f0c2601007387 */ /* 0x020fe80000100800 */
        /* <DEDUP_REMOVED lines=29> */
[----:B------:R-:W-:Y:S01]  /*38b0*/  STL [R1+0xe94], R66 ;  /* 0x000e944201007387 */ /* 0x000fe20000100800 */
[----:B------:R-:W-:-:S03]  /*38c0*/  USHF.R.S32.HI UR6, URZ, 0x1f, UR5 ;  /* 0x0000001fff067899 */ /* 0x000fc60008011405 */
[----:B------:R-:W-:Y:S01]  /*38d0*/  STL [R1+0xe90], R89 ;  /* 0x000e905901007387 */ /* 0x000fe20000100800 */
[----:B------:R-:W-:-:S03]  /*38e0*/  IADD3 R80, P3, PT, R0, UR5, RZ ;  /* 0x0000000500507c10 */ /* 0x000fc6000ff7e0ff */
[----:B------:R-:W-:Y:S04]  /*38f0*/  STL [R1+0xe8c], R88 ;  /* 0x000e8c5801007387 */ /* 0x000fe80000100800 */
[----:B------:R-:W-:Y:S04]  /*3900*/  STL [R1+0xe88], R69 ;  /* 0x000e884501007387 */ /* 0x000fe80000100800 */
[----:B------:R-:W-:Y:S04]  /*3910*/  STL [R1+0xe84], R91 ;  /* 0x000e845b01007387 */ /* 0x000fe80000100800 */
[----:B------:R-:W-:Y:S01]  /*3920*/  STL [R1+0xe80], R90 ;  /* 0x000e805a01007387 */ /* 0x000fe20000100800 */
[----:B0-----:R-:W-:-:S03]  /*3930*/  IMAD.MOV.U32 R15, RZ, RZ, R80 ;  /* 0x000000ffff0f7224 */ /* 0x001fc600078e0050 */
[----:B------:R-:W-:Y:S01]  /*3940*/  STL [R1+0xe7c], R93 ;  /* 0x000e7c5d01007387 */ /* 0x000fe20000100800 */
[----:B------:R-:W-:-:S03]  /*3950*/  IADD3.X R14, PT, PT, R2, UR6, RZ, P3, !PT ;  /* 0x00000006020e7c10 */ /* 0x000fc60009ffe4ff */
[----:B------:R-:W-:Y:S04]  /*3960*/  STL [R1+0xe78], R92 ;  /* 0x000e785c01007387 */ /* 0x000fe80000100800 */
[----:B------:R-:W-:Y:S04]  /*3970*/  STL [R1+0xd58], R17 ;  /* 0x000d581101007387 */ /* 0x000fe80000100800 */
[----:B--2---:R-:W-:Y:S04]  /*3980*/  STL [R1+0x280], R16 ;  /* 0x0002801001007387 */ /* 0x004fe80000100800 */
[----:B------:R0:W-:Y:S01]  /*3990*/  STL [R1+0x3ac], R80 ;  /* 0x0003ac5001007387 */ /* 0x0001e20000100800 */
[----:B------:R-:W-:-:S02]  /*39a0*/  @!P5 LOP3.LUT R15, R15, R14, RZ, 0x3c, !PT ;  /* 0x0000000e0f0fd212 */ /* 0x000fc400078e3cff */
[----:B0-----:R-:W-:-:S05]  /*39b0*/  IADD3 R80, P4, PT, R3, UR5, RZ ;  /* 0x0000000503507c10 */ /* 0x001fca000ff9e0ff */
[----:B------:R-:W-:Y:S04]  /*39c0*/  STL [R1+0x3b4], R80 ;  /* 0x0003b45001007387 */ /* 0x000fe80000100800 */
[----:B------:R0:W-:Y:S04]  /*39d0*/  STL [R1+0x3a8], R14 ;  /* 0x0003a80e01007387 */ /* 0x0001e80000100800 */
[----:B------:R2:W-:Y:S01]  /*39e0*/  STL [R1+0x270], R81 ;  /* 0x0002705101007387 */ /* 0x0005e20000100800 */
[----:B0-----:R-:W-:-:S04]  /*39f0*/  @!P5 LOP3.LUT R14, R15, R14, RZ, 0x3c, !PT ;  /* 0x0000000e0f0ed212 */ /* 0x001fc800078e3cff */
[----:B------:R-:W-:Y:S02]  /*3a00*/  @!P5 LOP3.LUT R15, R15, R14, RZ, 0x3c, !PT ;  /* 0x0000000e0f0fd212 */ /* 0x000fe400078e3cff */
[----:B--2---:R-:W-:Y:S02]  /*3a10*/  IADD3.X R81, PT, PT, R4, UR6, RZ, P4, !PT ;  /* 0x0000000604517c10 */ /* 0x004fe4000a7fe4ff */
[----:B------:R-:W-:Y:S01]  /*3a20*/  PRMT R36, RZ, 0x7610, R36 ;  /* 0x00007610ff247816 */ /* 0x000fe20000000024 */
[----:B------:R0:W2:Y:S01]  /*3a30*/  @!P5 LDG.E.U8 R83, desc[UR24][R14.64] ;  /* 0x000000180e53d981 */ /* 0x0000a2000c1e1100 */
[----:B------:R-:W-:Y:S02]  /*3a40*/  IADD3 R82, P4, PT, R5, UR5, RZ ;  /* 0x0000000505527c10 */ /* 0x000fe4000ff9e0ff */
[----:B------:R-:W-:Y:S01]  /*3a50*/  PRMT R9, RZ, 0x7610, R9 ;  /* 0x00007610ff097816 */ /* 0x000fe20000000009 */
[----:B0-----:R-:W-:Y:S02]  /*3a60*/  @!P5 IMAD.MOV.U32 R14, RZ, RZ, R80 ;  /* 0x000000ffff0ed224 */ /* 0x001fe400078e0050 */
[----:B------:R-:W-:-:S05]  /*3a70*/  @!P5 IMAD.MOV.U32 R15, RZ, RZ, R81 ;  /* 0x000000ffff0fd224 */ /* 0x000fca00078e0051 */
[----:B------:R0:W2:Y:S02]  /*3a80*/  @!P5 LDG.E.U8 R36, desc[UR24][R14.64] ;  /* 0x000000180e24d981 */ /* 0x0000a4000c1e1100 */
[----:B0-----:R-:W-:Y:S01]  /*3a90*/  IADD3.X R15, PT, PT, R6, UR6, RZ, P4, !PT ;  /* 0x00000006060f7c10 */ /* 0x001fe2000a7fe4ff */
[----:B------:R-:W-:-:S05]  /*3aa0*/  @!P5 IMAD.MOV.U32 R14, RZ, RZ, R82 ;  /* 0x000000ffff0ed224 */ /* 0x000fca00078e0052 */
[----:B------:R0:W3:Y:S04]  /*3ab0*/  @!P5 LDG.E.U8 R9, desc[UR24][R14.64] ;  /* 0x000000180e09d981 */ /* 0x0000e8000c1e1100 */
[----:B------:R0:W-:Y:S04]  /*3ac0*/  STL [R1+0x3b0], R81 ;  /* 0x0003b05101007387 */ /* 0x0001e80000100800 */
[----:B0-----:R-:W4:Y:S01]  /*3ad0*/  LDL.LU R81, [R1+0x1044] ;  /* 0x0010440001517983 */ /* 0x001f220000300800 */
[----:B------:R-:W-:-:S03]  /*3ae0*/  IADD3 R80, P4, PT, R7, UR5, RZ ;  /* 0x0000000507507c10 */ /* 0x000fc6000ff9e0ff */
[----:B------:R0:W-:Y:S01]  /*3af0*/  STL [R1+0x3bc], R82 ;  /* 0x0003bc5201007387 */ /* 0x0001e20000100800 */
[----:B------:R-:W-:-:S03]  /*3b00*/  USHF.L.U32 UR5, UR12, 0x4, URZ ;  /* 0x000000040c057899 */ /* 0x000fc600080006ff */
[----:B------:R-:W-:Y:S04]  /*3b10*/  STL [R1+0x3b8], R15 ;  /* 0x0003b80f01007387 */ /* 0x000fe80000100800 */
[----:B------:R-:W-:Y:S01]  /*3b20*/  STL [R1+0x3c4], R80 ;  /* 0x0003c45001007387 */ /* 0x000fe20000100800 */
[----:B------:R-:W-:Y:S01]  /*3b30*/  SHF.R.U32.HI R16, RZ, 0xf, R12 ;  /* 0x0000000fff107819 */ /* 0x000fe2000001160c */
[----:B------:R-:W-:Y:S01]  /*3b40*/  @!P5 IMAD.MOV.U32 R14, RZ, RZ, R80 ;  /* 0x000000ffff0ed224 */ /* 0x000fe200078e0050 */
[----:B------:R-:W-:Y:S02]  /*3b50*/  USHF.R.S32.HI UR14, URZ, 0x1f, UR5 ;  /* 0x0000001fff0e7899 */ /* 0x000fe40008011405 */
[----:B------:R-:W-:Y:S02]  /*3b60*/  LOP3.LUT P3, RZ, R16, 0x1, RZ, 0xc0, !PT ;  /* 0x0000000110ff7812 */ /* 0x000fe4000786c0ff */
[----:B------:R-:W-:Y:S01]  /*3b70*/  PRMT R16, RZ, 0x7610, R16 ;  /* 0x00007610ff107816 */ /* 0x000fe20000000010 */
[----:B--2---:R2:W-:Y:S04]  /*3b80*/  STL [R1+0x27c], R36 ;  /* 0x00027c2401007387 */ /* 0x0045e80000100800 */
[----:B0-----:R-:W4:Y:S01]  /*3b90*/  LDL.LU R82, [R1+0x1040] ;  /* 0x0010400001527983 */ /* 0x001f220000300800 */
[----:B--2---:R-:W-:-:S03]  /*3ba0*/  IADD3.X R36, PT, PT, R8, UR6, RZ, P4, !PT ;  /* 0x0000000608247c10 */ /* 0x004fc6000a7fe4ff */
[----:B---3--:R0:W-:Y:S02]  /*3bb0*/  STL [R1+0x264], R9 ;  /* 0x0002640901007387 */ /* 0x0081e40000100800 */
[----:B------:R-:W-:-:S05]  /*3bc0*/  IMAD.MOV.U32 R15, RZ, RZ, R36 ;  /* 0x000000ffff0f7224 */ /* 0x000fca00078e0024 */
[----:B------:R2:W3:Y:S04]  /*3bd0*/  @!P5 LDG.E.U8 R84, desc[UR24][R14.64] ;  /* 0x000000180e54d981 */ /* 0x0004e8000c1e1100 */
[----:B0-----:R-:W3:Y:S04]  /*3be0*/  LDL.LU R9, [R1+0x103c] ;  /* 0x00103c0001097983 */ /* 0x001ee80000300800 */
[----:B------:R0:W-:Y:S01]  /*3bf0*/  STL [R1+0x3c0], R36 ;  /* 0x0003c02401007387 */ /* 0x0001e20000100800 */
[----:B--2---:R-:W-:Y:S02]  /*3c00*/  SHF.R.U32.HI R14, RZ, 0x7, R12 ;  /* 0x00000007ff0e7819 */ /* 0x004fe4000001160c */
[----:B0-----:R-:W-:-:S05]  /*3c10*/  IADD3 R36, P4, PT, R0, UR5, RZ ;  /* 0x0000000500247c10 */ /* 0x001fca000ff9e0ff */
[----:B------:R0:W-:Y:S01]  /*3c20*/  STL [R1+0x8dc], R36 ;  /* 0x0008dc2401007387 */ /* 0x0001e20000100800 */
[----:B------:R-:W-:Y:S01]  /*3c30*/  IMAD.MOV.U32 R15, RZ, RZ, R36 ;  /* 0x000000ffff0f7224 */ /* 0x000fe200078e0024 */
[----:B0-----:R-:W-:Y:S02]  /*3c40*/  IADD3.X R36, PT, PT, R2, UR14, RZ, P4, !PT ;  /* 0x0000000e02247c10 */ /* 0x001fe4000a7fe4ff */
[----:B------:R-:W-:-:S03]  /*3c50*/  LOP3.LUT P4, RZ, R14, 0x1, RZ, 0xc0, !PT ;  /* 0x000000010eff7812 */ /* 0x000fc6000788c0ff */
[----:B------:R-:W-:-:S05]  /*3c60*/  IMAD.MOV.U32 R14, RZ, RZ, R36 ;  /* 0x000000ffff0e7224 */ /* 0x000fca00078e0024 */
[----:B------:R-:W-:-:S04]  /*3c70*/  @P3 LOP3.LUT R15, R15, R14, RZ, 0x3c, !PT ;  /* 0x0000000e0f0f3212 */ /* 0x000fc800078e3cff */
[C---:B------:R-:W-:Y:S02]  /*3c80*/  @P3 LOP3.LUT R14, R15.reuse, R14, RZ, 0x3c, !PT ;  /* 0x0000000e0f0e3212 */ /* 0x040fe400078e3cff */
[----:B----4-:R-:W-:Y:S02]  /*3c90*/  PRMT R81, RZ, 0x7610, R81 ;  /* 0x00007610ff517816 */ /* 0x010fe40000000051 */
[----:B------:R-:W-:Y:S02]  /*3ca0*/  @P3 LOP3.LUT R15, R15, R14, RZ, 0x3c, !PT ;  /* 0x0000000e0f0f3212 */ /* 0x000fe400078e3cff */
[----:B------:R-:W-:-:S03]  /*3cb0*/  IADD3 R80, P5, PT, R3, UR5, RZ ;  /* 0x0000000503507c10 */ /* 0x000fc6000ffbe0ff */
[----:B------:R0:W2:Y:S04]  /*3cc0*/  @P3 LDG.E.U8 R81, desc[UR24][R14.64] ;  /* 0x000000180e513981 */ /* 0x0000a8000c1e1100 */
[----:B------:R4:W-:Y:S02]  /*3cd0*/  STL [R1+0x8d8], R36 ;  /* 0x0008d82401007387 */ /* 0x0009e40000100800 */
[----:B----4-:R-:W-:Y:S01]  /*3ce0*/  IADD3.X R36, PT, PT, R4, UR14, RZ, P5, !PT ;  /* 0x0000000e04247c10 */ /* 0x010fe2000affe4ff */
[----:B0-----:R-:W-:-:S04]  /*3cf0*/  @P3 IMAD.MOV.U32 R14, RZ, RZ, R80 ;  /* 0x000000ffff0e3224 */ /* 0x001fc800078e0050 */
[----:B------:R-:W-:-:S05]  /*3d00*/  IMAD.MOV.U32 R15, RZ, RZ, R36 ;  /* 0x000000ffff0f7224 */ /* 0x000fca00078e0024 */
[----:B------:R0:W4:Y:S04]  /*3d10*/  @P3 LDG.E.U8 R16, desc[UR24][R14.64] ;  /* 0x000000180e103981 */ /* 0x000128000c1e1100 */
[----:B------:R-:W-:Y:S01]  /*3d20*/  STL [R1+0x8e4], R80 ;  /* 0x0008e45001007387 */ /* 0x000fe20000100800 */
[----:B------:R-:W-:Y:S01]  /*3d30*/  UIMAD UR6, UR12, 0x18, URZ ;  /* 0x000000180c0678a4 */ /* 0x000fe2000f8e02ff */
[----:B------:R-:W-:-:S03]  /*3d40*/  PRMT R73, RZ, 0x7610, R73 ;  /* 0x00007610ff497816 */ /* 0x000fc60000000049 */
[----:B------:R-:W-:Y:S01]  /*3d50*/  USHF.R.S32.HI UR15, URZ, 0x1f, UR6 ;  /* 0x0000001fff0f7899 */ /* 0x000fe20008011406 */
[----:B------:R-:W-:Y:S02]  /*3d60*/  PRMT R79, RZ, 0x7610, R79 ;  /* 0x00007610ff4f7816 */ /* 0x000fe4000000004f */
[----:B------:R-:W-:Y:S01]  /*3d70*/  PRMT R82, RZ, 0x7610, R82 ;  /* 0x00007610ff527816 */ /* 0x000fe20000000052 */
[----:B--2---:R2:W-:Y:S04]  /*3d80*/  STL [R1+0x26c], R81 ;  /* 0x00026c5101007387 */ /* 0x0045e80000100800 */
[----:B--2---:R-:W2:Y:S04]  /*3d90*/  LDL.LU R81, [R1+0x1038] ;  /* 0x0010380001517983 */ /* 0x004ea80000300800 */
[----:B------:R0:W-:Y:S02]  /*3da0*/  STL [R1+0x8e0], R36 ;  /* 0x0008e02401007387 */ /* 0x0001e40000100800 */
[----:B0-----:R-:W-:-:S04]  /*3db0*/  IADD3 R36, P5, PT, R5, UR5, RZ ;  /* 0x0000000505247c10 */ /* 0x001fc8000ffbe0ff */
[----:B------:R-:W-:Y:S02]  /*3dc0*/  IADD3.X R15, PT, PT, R6, UR14, RZ, P5, !PT ;  /* 0x0000000e060f7c10 */ /* 0x000fe4000affe4ff */
[----:B------:R-:W-:Y:S01]  /*3dd0*/  IADD3 R80, P5, PT, R7, UR5, RZ ;  /* 0x0000000507507c10 */ /* 0x000fe2000ffbe0ff */
[----:B------:R-:W-:Y:S01]  /*3de0*/  STL [R1+0x8ec], R36 ;  /* 0x0008ec2401007387 */ /* 0x000fe20000100800 */
[----:B------:R-:W-:-:S03]  /*3df0*/  @P3 IMAD.MOV.U32 R14, RZ, RZ, R36 ;  /* 0x000000ffff0e3224 */ /* 0x000fc600078e0024 */
[----:B------:R-:W-:Y:S04]  /*3e00*/  STL [R1+0x8e8], R15 ;  /* 0x0008e80f01007387 */ /* 0x000fe80000100800 */
[----:B------:R-:W-:Y:S04]  /*3e10*/  STL [R1+0x8f4], R80 ;  /* 0x0008f45001007387 */ /* 0x000fe80000100800 */
[----:B----4-:R0:W-:Y:S04]  /*3e20*/  STL [R1+0x268], R16 ;  /* 0x0002681001007387 */ /* 0x0101e80000100800 */
[----:B------:R4:W2:Y:S01]  /*3e30*/  @P3 LDG.E.U8 R82, desc[UR24][R14.64] ;  /* 0x000000180e523981 */ /* 0x0008a2000c1e1100 */
[----:B0-----:R-:W-:-:S02]  /*3e40*/  IADD3.X R16, PT, PT, R8, UR14, RZ, P5, !PT ;  /* 0x0000000e08107c10 */ /* 0x001fc4000affe4ff */
[----:B------:R-:W-:Y:S01]  /*3e50*/  IADD3 R36, P5, PT, R0, UR6, RZ ;  /* 0x0000000600247c10 */ /* 0x000fe2000ffbe0ff */
[----:B----4-:R-:W-:Y:S02]  /*3e60*/  @P3 IMAD.MOV.U32 R14, RZ, RZ, R80 ;  /* 0x000000ffff0e3224 */ /* 0x010fe400078e0050 */
[----:B------:R-:W-:-:S05]  /*3e70*/  IMAD.MOV.U32 R15, RZ, RZ, R16 ;  /* 0x000000ffff0f7224 */ /* 0x000fca00078e0010 */
[----:B------:R0:W4:Y:S04]  /*3e80*/  @P3 LDG.E.U8 R73, desc[UR24][R14.64] ;  /* 0x000000180e493981 */ /* 0x000128000c1e1100 */
[----:B------:R-:W-:Y:S01]  /*3e90*/  STL [R1+0x8f0], R16 ;  /* 0x0008f01001007387 */ /* 0x000fe20000100800 */
[----:B0-----:R-:W-:Y:S01]  /*3ea0*/  IMAD.MOV.U32 R15, RZ, RZ, R36 ;  /* 0x000000ffff0f7224 */ /* 0x001fe200078e0024 */
[----:B------:R-:W-:Y:S02]  /*3eb0*/  IADD3.X R14, PT, PT, R2, UR15, RZ, P5, !PT ;  /* 0x0000000f020e7c10 */ /* 0x000fe4000affe4ff */
[----:B------:R-:W-:Y:S02]  /*3ec0*/  STL [R1+0x99c], R36 ;  /* 0x00099c2401007387 */ /* 0x000fe40000100800 */
[----:B------:R-:W-:-:S02]  /*3ed0*/  @P4 LOP3.LUT R15, R15, R14, RZ, 0x3c, !PT ;  /* 0x0000000e0f0f4212 */ /* 0x000fc400078e3cff */
[----:B------:R0:W-:Y:S02]  /*3ee0*/  STL [R1+0x998], R14 ;  /* 0x0009980e01007387 */ /* 0x0001e40000100800 */
[----:B0-----:R-:W-:-:S04]  /*3ef0*/  @P4 LOP3.LUT R14, R15, R14, RZ, 0x3c, !PT ;  /* 0x0000000e0f0e4212 */ /* 0x001fc800078e3cff */
[----:B------:R-:W-:-:S05]  /*3f00*/  @P4 LOP3.LUT R15, R15, R14, RZ, 0x3c, !PT ;  /* 0x0000000e0f0f4212 */ /* 0x000fca00078e3cff */
[----:B------:R0:W2:Y:S01]  /*3f10*/  @P4 LDG.E.U8 R79, desc[UR24][R14.64] ;  /* 0x000000180e4f4981 */ /* 0x0000a2000c1e1100 */
[----:B------:R-:W-:-:S04]  /*3f20*/  IADD3 R36, P3, PT, R3, UR6, RZ ;  /* 0x0000000603247c10 */ /* 0x000fc8000ff7e0ff */
[----:B------:R-:W-:Y:S02]  /*3f30*/  IADD3.X R80, PT, PT, R4, UR15, RZ, P3, !PT ;  /* 0x0000000f04507c10 */ /* 0x000fe40009ffe4ff */
[----:B------:R-:W-:Y:S01]  /*3f40*/  PRMT R77, RZ, 0x7610, R77 ;  /* 0x00007610ff4d7816 */ /* 0x000fe2000000004d */
[----:B0-----:R-:W-:Y:S02]  /*3f50*/  @P4 IMAD.MOV.U32 R14, RZ, RZ, R36 ;  /* 0x000000ffff0e4224 */ /* 0x001fe400078e0024 */
[----:B------:R-:W-:Y:S01]  /*3f60*/  @P4 IMAD.MOV.U32 R15, RZ, RZ, R80 ;  /* 0x000000ffff0f4224 */ /* 0x000fe200078e0050 */
[----:B------:R-:W-:Y:S04]  /*3f70*/  STL [R1+0x9a4], R36 ;  /* 0x0009a42401007387 */ /* 0x000fe80000100800 */
[----:B------:R0:W2:Y:S01]  /*3f80*/  @P4 LDG.E.U8 R77, desc[UR24][R14.64] ;  /* 0x000000180e4d4981 */ /* 0x0000a2000c1e1100 */
[----:B---3--:R-:W-:-:S04]  /*3f90*/  SHF.R.U64 R16, R9, 0x1f, RZ ;  /* 0x0000001f09107819 */ /* 0x008fc800000012ff */
[----:B------:R-:W-:Y:S02]  /*3fa0*/  LOP3.LUT P5, RZ, R16, 0x1, RZ, 0xc0, !PT ;  /* 0x0000000110ff7812 */ /* 0x000fe400078ac0ff */
[----:B------:R-:W-:Y:S01]  /*3fb0*/  PRMT R16, RZ, 0x7610, R16 ;  /* 0x00007610ff107816 */ /* 0x000fe20000000010 */
[----:B----4-:R3:W-:Y:S04]  /*3fc0*/  STL [R1+0x278], R73 ;  /* 0x0002784901007387 */ /* 0x0107e80000100800 */
[----:B------:R4:W-:Y:S01]  /*3fd0*/  STL [R1+0x9a0], R80 ;  /* 0x0009a05001007387 */ /* 0x0009e20000100800 */
[----:B---3--:R-:W-:-:S05]  /*3fe0*/  IADD3 R73, P3, PT, R5, UR6, RZ ;  /* 0x0000000605497c10 */ /* 0x008fca000ff7e0ff */
[----:B------:R-:W-:Y:S01]  /*3ff0*/  STL [R1+0x9ac], R73 ;  /* 0x0009ac4901007387 */ /* 0x000fe20000100800 */
[----:B0-----:R-:W-:-:S03]  /*4000*/  @P4 IMAD.MOV.U32 R14, RZ, RZ, R73 ;  /* 0x000000ffff0e4224 */ /* 0x001fc600078e0049 */
[----:B--2---:R0:W-:Y:S04]  /*4010*/  STL [R1+0x25c], R79 ;  /* 0x00025c4f01007387 */ /* 0x0041e80000100800 */
[----:B----4-:R-:W2:Y:S04]  /*4020*/  LDL.LU R80, [R1+0x1034] ;  /* 0x0010340001507983 */ /* 0x010ea80000300800 */
[----:B------:R-:W3:Y:S01]  /*4030*/  LDL.LU R36, [R1+0x1030] ;  /* 0x0010300001247983 */ /* 0x000ee20000300800 */
[----:B0-----:R-:W-:-:S05]  /*4040*/  IADD3.X R79, PT, PT, R6, UR15, RZ, P3, !PT ;  /* 0x0000000f064f7c10 */ /* 0x001fca0009ffe4ff */
[----:B------:R-:W-:-:S05]  /*4050*/  @P4 IMAD.MOV.U32 R15, RZ, RZ, R79 ;  /* 0x000000ffff0f4224 */ /* 0x000fca00078e004f */
[----:B------:R0:W4:Y:S04]  /*4060*/  @P4 LDG.E.U8 R16, desc[UR24][R14.64] ;  /* 0x000000180e104981 */ /* 0x000128000c1e1100 */
[----:B------:R0:W-:Y:S01]  /*4070*/  STL [R1+0x258], R77 ;  /* 0x0002584d01007387 */ /* 0x0001e20000100800 */
[----:B------:R-:W-:-:S03]  /*4080*/  USHF.L.U32 UR5, UR12, 0x5, URZ ;  /* 0x000000050c057899 */ /* 0x000fc600080006ff */
[----:B------:R1:W-:Y:S01]  /*4090*/  STL [R1+0x9a8], R79 ;  /* 0x0009a84f01007387 */ /* 0x0003e20000100800 */
[----:B0-----:R-:W-:-:S04]  /*40a0*/  IADD3 R77, P3, PT, R7, UR6, RZ ;  /* 0x00000006074d7c10 */ /* 0x001fc8000ff7e0ff */
[----:B-1----:R-:W-:Y:S01]  /*40b0*/  IADD3.X R79, PT, PT, R8, UR15, RZ, P3, !PT ;  /* 0x0000000f084f7c10 */ /* 0x002fe20009ffe4ff */
[----:B------:R-:W-:Y:S01]  /*40c0*/  @P4 IMAD.MOV.U32 R14, RZ, RZ, R77 ;  /* 0x000000ffff0e4224 */ /* 0x000fe200078e004d */
[----:B------:R-:W-:Y:S01]  /*40d0*/  PRMT R81, RZ, 0x7610, R81 ;  /* 0x00007610ff517816 */ /* 0x000fe20000000051 */
[----:B------:R-:W-:Y:S02]  /*40e0*/  USHF.R.S32.HI UR6, URZ, 0x1f, UR5 ;  /* 0x0000001fff067899 */ /* 0x000fe40008011405 */
[----:B------:R-:W-:Y:S01]  /*40f0*/  IADD3 R73, P3, PT, R0, UR5, RZ ;  /* 0x0000000500497c10 */ /* 0x000fe2000ff7e0ff */
[----:B------:R-:W-:Y:S01]  /*4100*/  @P4 IMAD.MOV.U32 R15, RZ, RZ, R79 ;  /* 0x000000ffff0f4224 */ /* 0x000fe200078e004f */
[----:B------:R0:W-:Y:S04]  /*4110*/  STL [R1+0x9b4], R77 ;  /* 0x0009b44d01007387 */ /* 0x0001e80000100800 */
[----:B------:R1:W3:Y:S01]  /*4120*/  @P4 LDG.E.U8 R81, desc[UR24][R14.64] ;  /* 0x000000180e514981 */ /* 0x0002e2000c1e1100 */
[----:B0-----:R-:W-:Y:S01]  /*4130*/  IADD3 R77, P4, PT, R3, UR5, RZ ;  /* 0x00000005034d7c10 */ /* 0x001fe2000ff9e0ff */
[----:B-1----:R-:W-:Y:S01]  /*4140*/  IMAD.MOV.U32 R15, RZ, RZ, R73 ;  /* 0x000000ffff0f7224 */ /* 0x002fe200078e0049 */
[----:B------:R-:W-:-:S04]  /*4150*/  IADD3.X R14, PT, PT, R2, UR6, RZ, P3, !PT ;  /* 0x00000006020e7c10 */ /* 0x000fc80009ffe4ff */
[----:B------:R-:W-:Y:S02]  /*4160*/  @P5 LOP3.LUT R15, R15, R14, RZ, 0x3c, !PT ;  /* 0x0000000e0f0f5212 */ /* 0x000fe400078e3cff */
[----:B--2---:R-:W-:Y:S01]  /*4170*/  PRMT R80, RZ, 0x7610, R80 ;  /* 0x00007610ff507816 */ /* 0x004fe20000000050 */
[----:B----4-:R-:W-:Y:S04]  /*4180*/  STL [R1+0x274], R16 ;  /* 0x0002741001007387 */ /* 0x010fe80000100800 */
[----:B------:R-:W-:Y:S04]  /*4190*/  STL [R1+0x9b0], R79 ;  /* 0x0009b04f01007387 */ /* 0x000fe80000100800 */
[----:B------:R0:W-:Y:S04]  /*41a0*/  STL [R1+0xa40], R73 ;  /* 0x000a404901007387 */ /* 0x0001e80000100800 */
[----:B------:R-:W-:Y:S04]  /*41b0*/  STL [R1+0xcb4], R77 ;  /* 0x000cb44d01007387 */ /* 0x000fe80000100800 */
[----:B------:R1:W-:Y:S01]  /*41c0*/  STL [R1+0xa3c], R14 ;  /* 0x000a3c0e01007387 */ /* 0x0003e20000100800 */
[----:B0-----:R-:W-:-:S02]  /*41d0*/  IADD3.X R73, PT, PT, R4, UR6, RZ, P4, !PT ;  /* 0x0000000604497c10 */ /* 0x001fc4000a7fe4ff */
[----:B-1----:R-:W-:-:S04]  /*41e0*/  @P5 LOP3.LUT R14, R15, R14, RZ, 0x3c, !PT ;  /* 0x0000000e0f0e5212 */ /* 0x002fc800078e3cff */
[----:B------:R-:W-:Y:S02]  /*41f0*/  @P5 LOP3.LUT R15, R15, R14, RZ, 0x3c, !PT ;  /* 0x0000000e0f0f5212 */ /* 0x000fe400078e3cff */
[----:B---3--:R-:W-:-:S03]  /*4200*/  PRMT R36, RZ, 0x7610, R36 ;  /* 0x00007610ff247816 */ /* 0x008fc60000000024 */
[----:B------:R0:W2:Y:S02]  /*4210*/  @P5 LDG.E.U8 R80, desc[UR24][R14.64] ;  /* 0x000000180e505981 */ /* 0x0000a4000c1e1100 */
[----:B0-----:R-:W-:Y:S02]  /*4220*/  @P5 IMAD.MOV.U32 R14, RZ, RZ, R77 ;  /* 0x000000ffff0e5224 */ /* 0x001fe400078e004d */
[----:B------:R-:W-:-:S05]  /*4230*/  @P5 IMAD.MOV.U32 R15, RZ, RZ, R73 ;  /* 0x000000ffff0f5224 */ /* 0x000fca00078e0049 */
[----:B------:R0:W3:Y:S01]  /*4240*/  @P5 LDG.E.U8 R36, desc[UR24][R14.64] ;  /* 0x000000180e245981 */ /* 0x0000e2000c1e1100 */
[----:B------:R-:W-:Y:S02]  /*4250*/  IADD3 R79, P4, PT, R5, UR5, RZ ;  /* 0x00000005054f7c10 */ /* 0x000fe4000ff9e0ff */
[----:B------:R-:W-:Y:S01]  /*4260*/  PRMT R78, RZ, 0x7610, R78 ;  /* 0x00007610ff4e7816 */ /* 0x000fe2000000004e */
[----:B------:R1:W-:Y:S01]  /*4270*/  STL [R1+0xcb0], R73 ;  /* 0x000cb04901007387 */ /* 0x0003e20000100800 */
[----:B0-----:R-:W-:Y:S01]  /*4280*/  IADD3.X R15, PT, PT, R6, UR6, RZ, P4, !PT ;  /* 0x00000006060f7c10 */ /* 0x001fe2000a7fe4ff */
[----:B------:R-:W-:Y:S02]  /*4290*/  @P5 IMAD.MOV.U32 R14, RZ, RZ, R79 ;  /* 0x000000ffff0e5224 */ /* 0x000fe400078e004f */
[----:B-1----:R-:W4:Y:S04]  /*42a0*/  LDL.LU R73, [R1+0x102c] ;  /* 0x00102c0001497983 */ /* 0x002f280000300800 */
[----:B------:R-:W-:Y:S04]  /*42b0*/  STL [R1+0xcb8], R79 ;  /* 0x000cb84f01007387 */ /* 0x000fe80000100800 */
[----:B------:R0:W2:Y:S01]  /*42c0*/  @P5 LDG.E.U8 R78, desc[UR24][R14.64] ;  /* 0x000000180e4e5981 */ /* 0x0000a2000c1e1100 */
[----:B------:R-:W-:-:S03]  /*42d0*/  PRMT R87, RZ, 0x7610, R87 ;  /* 0x00007610ff577816 */ /* 0x000fc60000000057 */
[----:B---3--:R1:W-:Y:S02]  /*42e0*/  STL [R1+0x260], R36 ;  /* 0x0002602401007387 */ /* 0x0083e40000100800 */
[----:B-1----:R-:W-:-:S04]  /*42f0*/  IADD3 R36, P4, PT, R7, UR5, RZ ;  /* 0x0000000507247c10 */ /* 0x002fc8000ff9e0ff */
[----:B------:R-:W-:Y:S01]  /*4300*/  IADD3.X R77, PT, PT, R8, UR6, RZ, P4, !PT ;  /* 0x00000006084d7c10 */ /* 0x000fe2000a7fe4ff */
[----:B------:R1:W-:Y:S04]  /*4310*/  STL [R1+0xca4], R15 ;  /* 0x000ca40f01007387 */ /* 0x0003e80000100800 */
[----:B0-----:R-:W-:Y:S02]  /*4320*/  IMAD.MOV.U32 R14, RZ, RZ, R77 ;  /* 0x000000ffff0e7224 */ /* 0x001fe400078e004d */
[----:B-1----:R-:W-:-:S05]  /*4330*/  IMAD.MOV.U32 R15, RZ, RZ, R36 ;  /* 0x000000ffff0f7224 */ /* 0x002fca00078e0024 */
[----:B------:R-:W-:-:S04]  /*4340*/  @P5 LOP3.LUT R15, R15, R14, RZ, 0x3c, !PT ;  /* 0x0000000e0f0f5212 */ /* 0x000fc800078e3cff */
[----:B------:R-:W-:-:S04]  /*4350*/  @P5 LOP3.LUT R14, R15, R14, RZ, 0x3c, !PT ;  /* 0x0000000e0f0e5212 */ /* 0x000fc800078e3cff */
[----:B------:R-:W-:-:S05]  /*4360*/  @P5 LOP3.LUT R15, R15, R14, RZ, 0x3c, !PT ;  /* 0x0000000e0f0f5212 */ /* 0x000fca00078e3cff */
[----:B------:R0:W3:Y:S01]  /*4370*/  @P5 LDG.E.U8 R87, desc[UR24][R14.64] ;  /* 0x000000180e575981 */ /* 0x0000e2000c1e1100 */
[----:B------:R-:W-:Y:S01]  /*4380*/  UIMAD UR5, UR12, 0x28, URZ ;  /* 0x000000280c0578a4 */ /* 0x000fe2000f8e02ff */
[----:B------:R-:W-:Y:S02]  /*4390*/  SHF.R.U64 R16, R9, 0x17, RZ ;  /* 0x0000001709107819 */ /* 0x000fe400000012ff */
[----:B------:R1:W-:Y:S01]  /*43a0*/  STL [R1+0xcac], R36 ;  /* 0x000cac2401007387 */ /* 0x0003e20000100800 */
[----:B------:R-:W-:-:S03]  /*43b0*/  USHF.R.S32.HI UR14, URZ, 0x1f, UR5 ;  /* 0x0000001fff0e7899 */ /* 0x000fc60008011405 */
[----:B------:R-:W3:Y:S01]  /*43c0*/  LDL.LU R79, [R1+0x1028] ;  /* 0x00102800014f7983 */ /* 0x000ee20000300800 */
[----:B------:R-:W-:-:S03]  /*43d0*/  LOP3.LUT P3, RZ, R16, 0x1, RZ, 0xc0, !PT ;  /* 0x0000000110ff7812 */ /* 0x000fc6000786c0ff */
[----:B--2---:R2:W-:Y:S01]  /*43e0*/  STL [R1+0x24c], R78 ;  /* 0x00024c4e01007387 */ /* 0x0045e20000100800 */
[----:B-1----:R-:W-:Y:S02]  /*43f0*/  IADD3 R36, P4, PT, R0, UR5, RZ ;  /* 0x0000000500247c10 */ /* 0x002fe4000ff9e0ff */
[----:B0-----:R-:W-:-:S03]  /*4400*/  SHF.R.U64 R14, R9, 0xf, RZ ;  /* 0x0000000f090e7819 */ /* 0x001fc600000012ff */
[----:B------:R-:W-:Y:S01]  /*4410*/  IMAD.MOV.U32 R15, RZ, RZ, R36 ;  /* 0x000000ffff0f7224 */ /* 0x000fe200078e0024 */
[----:B--2---:R-:W2:Y:S04]  /*4420*/  LDL.LU R78, [R1+0x1024] ;  /* 0x00102400014e7983 */ /* 0x004ea80000300800 */
[----:B------:R0:W-:Y:S04]  /*4430*/  STL [R1+0xca8], R77 ;  /* 0x000ca84d01007387 */ /* 0x0001e80000100800 */
[----:B0-----:R-:W2:Y:S04]  /*4440*/  LDL.LU R77, [R1+0x1020] ;  /* 0x00102000014d7983 */ /* 0x001ea80000300800 */
[----:B------:R0:W-:Y:S02]  /*4450*/  STL [R1+0xca0], R36 ;  /* 0x000ca02401007387 */ /* 0x0001e40000100800 */
[----:B0-----:R-:W-:-:S02]  /*4460*/  IADD3.X R36, PT, PT, R2, UR14, RZ, P4, !PT ;  /* 0x0000000e02247c10 */ /* 0x001fc4000a7fe4ff */
[----:B------:R-:W-:-:S03]  /*4470*/  LOP3.LUT P4, RZ, R14, 0x1, RZ, 0xc0, !PT ;  /* 0x000000010eff7812 */ /* 0x000fc6000788c0ff */
[----:B------:R-:W-:-:S05]  /*4480*/  IMAD.MOV.U32 R14, RZ, RZ, R36 ;  /* 0x000000ffff0e7224 */ /* 0x000fca00078e0024 */
[----:B------:R-:W-:-:S04]  /*4490*/  @P3 LOP3.LUT R15, R15, R14, RZ, 0x3c, !PT ;  /* 0x0000000e0f0f3212 */ /* 0x000fc800078e3cff */
[C---:B------:R-:W-:Y:S02]  /*44a0*/  @P3 LOP3.LUT R14, R15.reuse, R14, RZ, 0x3c, !PT ;  /* 0x0000000e0f0e3212 */ /* 0x040fe400078e3cff */
[----:B----4-:R-:W-:Y:S02]  /*44b0*/  PRMT R73, RZ, 0x7610, R73 ;  /* 0x00007610ff497816 */ /* 0x010fe40000000049 */
[----:B------:R-:W-:-:S05]  /*44c0*/  @P3 LOP3.LUT R15, R15, R14, RZ, 0x3c, !PT ;  /* 0x0000000e0f0f3212 */ /* 0x000fca00078e3cff */
[----:B------:R0:W4:Y:S01]  /*44d0*/  @P3 LDG.E.U8 R73, desc[UR24][R14.64] ;  /* 0x000000180e493981 */ /* 0x000122000c1e1100 */
[----:B------:R-:W-:-:S03]  /*44e0*/  PRMT R16, RZ, 0x7610, R16 ;  /* 0x00007610ff107816 */ /* 0x000fc60000000010 */
[----:B---3--:R1:W-:Y:S04]  /*44f0*/  STL [R1+0x248], R87 ;  /* 0x0002485701007387 */ /* 0x0083e80000100800 */
[----:B------:R3:W-:Y:S01]  /*4500*/  STL [R1+0xc94], R36 ;  /* 0x000c942401007387 */ /* 0x0007e20000100800 */
[----:B-1----:R-:W-:-:S04]  /*4510*/  IADD3 R87, P5, PT, R3, UR5, RZ ;  /* 0x0000000503577c10 */ /* 0x002fc8000ffbe0ff */
[----:B---3--:R-:W-:Y:S01]  /*4520*/  IADD3.X R36, PT, PT, R4, UR14, RZ, P5, !PT ;  /* 0x0000000e04247c10 */ /* 0x008fe2000affe4ff */
[----:B0-----:R-:W-:-:S04]  /*4530*/  @P3 IMAD.MOV.U32 R14, RZ, RZ, R87 ;  /* 0x000000ffff0e3224 */ /* 0x001fc800078e0057 */
[----:B------:R-:W-:-:S05]  /*4540*/  IMAD.MOV.U32 R15, RZ, RZ, R36 ;  /* 0x000000ffff0f7224 */ /* 0x000fca00078e0024 */
[----:B------:R0:W3:Y:S04]  /*4550*/  @P3 LDG.E.U8 R16, desc[UR24][R14.64] ;  /* 0x000000180e103981 */ /* 0x0000e8000c1e1100 */
[----:B------:R-:W-:Y:S01]  /*4560*/  STL [R1+0xc9c], R87 ;  /* 0x000c9c5701007387 */ /* 0x000fe20000100800 */
[----:B------:R-:W-:Y:S02]  /*4570*/  PRMT R79, RZ, 0x7610, R79 ;  /* 0x00007610ff4f7816 */ /* 0x000fe4000000004f */
[----:B------:R-:W-:Y:S01]  /*4580*/  PRMT R76, RZ, 0x7610, R76 ;  /* 0x00007610ff4c7816 */ /* 0x000fe2000000004c */
[----:B----4-:R1:W-:Y:S04]  /*4590*/  STL [R1+0x250], R73 ;  /* 0x0002504901007387 */ /* 0x0103e80000100800 */
[----:B-1----:R-:W4:Y:S04]  /*45a0*/  LDL.LU R73, [R1+0x101c] ;  /* 0x00101c0001497983 */ /* 0x002f280000300800 */
[----:B------:R1:W-:Y:S02]  /*45b0*/  STL [R1+0xc98], R36 ;  /* 0x000c982401007387 */ /* 0x0003e40000100800 */
[----:B-1----:R-:W-:-:S04]  /*45c0*/  IADD3 R36, P5, PT, R5, UR5, RZ ;  /* 0x0000000505247c10 */ /* 0x002fc8000ffbe0ff */
[----:B0-----:R-:W-:Y:S02]  /*45d0*/  IADD3.X R15, PT, PT, R6, UR14, RZ, P5, !PT ;  /* 0x0000000e060f7c10 */ /* 0x001fe4000affe4ff */
[----:B------:R-:W-:Y:S01]  /*45e0*/  IADD3 R87, P5, PT, R7, UR5, RZ ;  /* 0x0000000507577c10 */ /* 0x000fe2000ffbe0ff */
[----:B------:R-:W-:Y:S01]  /*45f0*/  STL [R1+0xc90], R36 ;  /* 0x000c902401007387 */ /* 0x000fe20000100800 */
[----:B------:R-:W-:-:S03]  /*4600*/  @P3 IMAD.MOV.U32 R14, RZ, RZ, R36 ;  /* 0x000000ffff0e3224 */ /* 0x000fc600078e0024 */
[----:B------:R-:W-:Y:S04]  /*4610*/  STL [R1+0xc84], R15 ;  /* 0x000c840f01007387 */ /* 0x000fe80000100800 */
[----:B------:R-:W-:Y:S04]  /*4620*/  STL [R1+0xc8c], R87 ;  /* 0x000c8c5701007387 */ /* 0x000fe80000100800 */
[----:B------:R0:W2:Y:S02]  /*4630*/  @P3 LDG.E.U8 R79, desc[UR24][R14.64] ;  /* 0x000000180e4f3981 */ /* 0x0000a4000c1e1100 */
[----:B0-----:R-:W-:-:S02]  /*4640*/  @P3 IMAD.MOV.U32 R14, RZ, RZ, R87 ;  /* 0x000000ffff0e3224 */ /* 0x001fc400078e0057 */
[----:B---3--:R0:W-:Y:S02]  /*4650*/  STL [R1+0x244], R16 ;  /* 0x0002441001007387 */ /* 0x0081e40000100800 */
[----:B0-----:R-:W-:-:S05]  /*4660*/  IADD3.X R16, PT, PT, R8, UR14, RZ, P5, !PT ;  /* 0x0000000e08107c10 */ /* 0x001fca000affe4ff */
[----:B------:R-:W-:-:S05]  /*4670*/  IMAD.MOV.U32 R15, RZ, RZ, R16 ;  /* 0x000000ffff0f7224 */ /* 0x000fca00078e0010 */
[----:B------:R0:W3:Y:S01]  /*4680*/  @P3 LDG.E.U8 R76, desc[UR24][R14.64] ;  /* 0x000000180e4c3981 */ /* 0x0000e2000c1e1100 */
[----:B------:R-:W-:-:S04]  /*4690*/  UIMAD UR6, UR12, 0x30, URZ ;  /* 0x000000300c0678a4 */ /* 0x000fc8000f8e02ff */
[----:B------:R-:W-:Y:S02]  /*46a0*/  USHF.R.S32.HI UR15, URZ, 0x1f, UR6 ;  /* 0x0000001fff0f7899 */ /* 0x000fe40008011406 */
[----:B------:R-:W-:-:S04]  /*46b0*/  IADD3 R36, P5, PT, R0, UR6, RZ ;  /* 0x0000000600247c10 */ /* 0x000fc8000ffbe0ff */
[----:B0-----:R-:W-:Y:S01]  /*46c0*/  IADD3.X R14, PT, PT, R2, UR15, RZ, P5, !PT ;  /* 0x0000000f020e7c10 */ /* 0x001fe2000affe4ff */
[----:B------:R-:W-:Y:S01]  /*46d0*/  IMAD.MOV.U32 R15, RZ, RZ, R36 ;  /* 0x000000ffff0f7224 */ /* 0x000fe200078e0024 */
[----:B------:R-:W-:Y:S04]  /*46e0*/  STL [R1+0xc88], R16 ;  /* 0x000c881001007387 */ /* 0x000fe80000100800 */
[----:B------:R-:W-:Y:S01]  /*46f0*/  @P4 LOP3.LUT R15, R15, R14, RZ, 0x3c, !PT ;  /* 0x0000000e0f0f4212 */ /* 0x000fe200078e3cff */
[----:B------:R-:W-:Y:S01]  /*4700*/  STL [R1+0xc80], R36 ;  /* 0x000c802401007387 */ /* 0x000fe20000100800 */
[----:B------:R-:W-:-:S03]  /*4710*/  PRMT R74, RZ, 0x7610, R74 ;  /* 0x00007610ff4a7816 */ /* 0x000fc6000000004a */
[----:B---3--:R-:W-:Y:S04]  /*4720*/  STL [R1+0x254], R76 ;  /* 0x0002544c01007387 */ /* 0x008fe80000100800 */
[----:B------:R0:W-:Y:S02]  /*4730*/  STL [R1+0xb44], R14 ;  /* 0x000b440e01007387 */ /* 0x0001e40000100800 */
[----:B0-----:R-:W-:-:S04]  /*4740*/  @P4 LOP3.LUT R14, R15, R14, RZ, 0x3c, !PT ;  /* 0x0000000e0f0e4212 */ /* 0x001fc800078e3cff */
[----:B------:R-:W-:-:S05]  /*4750*/  @P4 LOP3.LUT R15, R15, R14, RZ, 0x3c, !PT ;  /* 0x0000000e0f0f4212 */ /* 0x000fca00078e3cff */
[----:B------:R0:W3:Y:S01]  /*4760*/  @P4 LDG.E.U8 R74, desc[UR24][R14.64] ;  /* 0x000000180e4a4981 */ /* 0x0000e2000c1e1100 */
[----:B------:R-:W-:-:S04]  /*4770*/  IADD3 R76, P5, PT, R3, UR6, RZ ;  /* 0x00000006034c7c10 */ /* 0x000fc8000ffbe0ff */
[----:B------:R-:W-:Y:S02]  /*4780*/  IADD3.X R87, PT, PT, R4, UR15, RZ, P5, !PT ;  /* 0x0000000f04577c10 */ /* 0x000fe4000affe4ff */
[----:B------:R-:W-:Y:S01]  /*4790*/  IADD3 R36, P5, PT, R5, UR6, RZ ;  /* 0x0000000605247c10 */ /* 0x000fe2000ffbe0ff */
[----:B------:R-:W-:Y:S01]  /*47a0*/  STL [R1+0xb4c], R76 ;  /* 0x000b4c4c01007387 */ /* 0x000fe20000100800 */
[----:B--2---:R-:W-:Y:S01]  /*47b0*/  PRMT R78, RZ, 0x7610, R78 ;  /* 0x00007610ff4e7816 */ /* 0x004fe2000000004e */
[----:B0-----:R-:W-:Y:S02]  /*47c0*/  @P4 IMAD.MOV.U32 R14, RZ, RZ, R76 ;  /* 0x000000ffff0e4224 */ /* 0x001fe400078e004c */
[----:B------:R-:W-:Y:S01]  /*47d0*/  STL [R1+0xb48], R87 ;  /* 0x000b485701007387 */ /* 0x000fe20000100800 */
[----:B------:R-:W-:Y:S01]  /*47e0*/  SHF.R.U64 R16, R9, 0x7, RZ ;  /* 0x0000000709107819 */ /* 0x000fe200000012ff */
[----:B------:R-:W-:Y:S02]  /*47f0*/  @P4 IMAD.MOV.U32 R15, RZ, RZ, R87 ;  /* 0x000000ffff0f4224 */ /* 0x000fe400078e0057 */
[----:B------:R0:W-:Y:S01]  /*4800*/  STL [R1+0xb54], R36 ;  /* 0x000b542401007387 */ /* 0x0001e20000100800 */
[----:B------:R-:W-:-:S02]  /*4810*/  LOP3.LUT P3, RZ, R16, 0x1, RZ, 0xc0, !PT ;  /* 0x0000000110ff7812 */ /* 0x000fc4000786c0ff */
[----:B------:R-:W-:Y:S01]  /*4820*/  PRMT R16, RZ, 0x7610, R16 ;  /* 0x00007610ff107816 */ /* 0x000fe20000000010 */
[----:B------:R1:W2:Y:S02]  /*4830*/  @P4 LDG.E.U8 R78, desc[UR24][R14.64] ;  /* 0x000000180e4e4981 */ /* 0x0002a4000c1e1100 */
[----:B-1----:R-:W-:Y:S01]  /*4840*/  @P4 IMAD.MOV.U32 R14, RZ, RZ, R36 ;  /* 0x000000ffff0e4224 */ /* 0x002fe200078e0024 */
[----:B------:R-:W-:Y:S01]  /*4850*/  UIMAD UR5, UR12, 0x38, URZ ;  /* 0x000000380c0578a4 */ /* 0x000fe2000f8e02ff */
[----:B------:R-:W-:Y:S01]  /*4860*/  PRMT R77, RZ, 0x7610, R77 ;  /* 0x00007610ff4d7816 */ /* 0x000fe2000000004d */
[----:B0-----:R-:W0:Y:S01]  /*4870*/  LDC R36, c[0x0][0x3a0] ;  /* 0x0000e800ff247b82 */ /* 0x001e220000000800 */
[----:B---3--:R1:W-:Y:S02]  /*4880*/  STL [R1+0x234], R74 ;  /* 0x0002344a01007387 */ /* 0x0083e40000100800 */
[----:B-1----:R-:W-:-:S05]  /*4890*/  IADD3.X R74, PT, PT, R6, UR15, RZ, P5, !PT ;  /* 0x0000000f064a7c10 */ /* 0x002fca000affe4ff */
[----:B------:R-:W-:-:S05]  /*48a0*/  @P4 IMAD.MOV.U32 R15, RZ, RZ, R74 ;  /* 0x000000ffff0f4224 */ /* 0x000fca00078e004a */
[----:B------:R1:W3:Y:S01]  /*48b0*/  @P4 LDG.E.U8 R16, desc[UR24][R14.64] ;  /* 0x000000180e104981 */ /* 0x0002e2000c1e1100 */
[----:B------:R-:W-:-:S04]  /*48c0*/  IADD3 R76, P5, PT, R7, UR6, RZ ;  /* 0x00000006074c7c10 */ /* 0x000fc8000ffbe0ff */
[----:B------:R-:W-:Y:S01]  /*48d0*/  IADD3.X R87, PT, PT, R8, UR15, RZ, P5, !PT ;  /* 0x0000000f08577c10 */ /* 0x000fe2000affe4ff */
[----:B------:R0:W-:Y:S01]  /*48e0*/  STL [R1+0xb50], R74 ;  /* 0x000b504a01007387 */ /* 0x0001e20000100800 */
[----:B------:R-:W-:Y:S01]  /*48f0*/  USHF.R.S32.HI UR14, URZ, 0x1f, UR5 ;  /* 0x0000001fff0e7899 */ /* 0x000fe20008011405 */
[----:B-1----:R-:W-:Y:S02]  /*4900*/  @P4 IMAD.MOV.U32 R14, RZ, RZ, R76 ;  /* 0x000000ffff0e4224 */ /* 0x002fe400078e004c */
[----:B------:R-:W-:Y:S01]  /*4910*/  @P4 IMAD.MOV.U32 R15, RZ, RZ, R87 ;  /* 0x000000ffff0f4224 */ /* 0x000fe200078e0057 */
[----:B------:R-:W-:Y:S01]  /*4920*/  STL [R1+0xb5c], R76 ;  /* 0x000b5c4c01007387 */ /* 0x000fe20000100800 */
[----:B0-----:R-:W-:-:S03]  /*4930*/  IADD3 R74, P5, PT, R0, UR5, RZ ;  /* 0x00000005004a7c10 */ /* 0x001fc6000ffbe0ff */
[----:B------:R0:W2:Y:S02]  /*4940*/  @P4 LDG.E.U8 R77, desc[UR24][R14.64] ;  /* 0x000000180e4d4981 */ /* 0x0000a4000c1e1100 */
[----:B0-----:R-:W-:Y:S01]  /*4950*/  IMAD.MOV.U32 R15, RZ, RZ, R74 ;  /* 0x000000ffff0f7224 */ /* 0x001fe200078e004a */
[----:B------:R-:W-:-:S04]  /*4960*/  IADD3.X R14, PT, PT, R2, UR14, RZ, P5, !PT ;  /* 0x0000000e020e7c10 */ /* 0x000fc8000affe4ff */
[----:B------:R-:W-:Y:S02]  /*4970*/  @P3 LOP3.LUT R15, R15, R14, RZ, 0x3c, !PT ;  /* 0x0000000e0f0f3212 */ /* 0x000fe400078e3cff */
[----:B----4-:R-:W-:Y:S02]  /*4980*/  PRMT R73, RZ, 0x7610, R73 ;  /* 0x00007610ff497816 */ /* 0x010fe40000000049 */
[----:B------:R-:W-:Y:S01]  /*4990*/  PRMT R72, RZ, 0x7610, R72 ;  /* 0x00007610ff487816 */ /* 0x000fe20000000048 */
[----:B---3--:R-:W-:Y:S04]  /*49a0*/  STL [R1+0x240], R16 ;  /* 0x0002401001007387 */ /* 0x008fe80000100800 */
[----:B------:R-:W-:Y:S04]  /*49b0*/  STL [R1+0xb58], R87 ;  /* 0x000b585701007387 */ /* 0x000fe80000100800 */
[----:B------:R0:W-:Y:S02]  /*49c0*/  STL [R1+0xbe4], R74 ;  /* 0x000be44a01007387 */ /* 0x0001e40000100800 */
[----:B0-----:R-:W-:-:S05]  /*49d0*/  IADD3 R74, P4, PT, R3, UR5, RZ ;  /* 0x00000005034a7c10 */ /* 0x001fca000ff9e0ff */
[----:B------:R-:W-:Y:S04]  /*49e0*/  STL [R1+0xbec], R74 ;  /* 0x000bec4a01007387 */ /* 0x000fe80000100800 */
[----:B------:R0:W-:Y:S01]  /*49f0*/  STL [R1+0xbe0], R14 ;  /* 0x000be00e01007387 */ /* 0x0001e20000100800 */
[----:B------:R-:W-:Y:S02]  /*4a00*/  IADD3.X R76, PT, PT, R4, UR14, RZ, P4, !PT ;  /* 0x0000000e044c7c10 */ /* 0x000fe4000a7fe4ff */
[----:B0-----:R-:W-:-:S04]  /*4a10*/  @P3 LOP3.LUT R14, R15, R14, RZ, 0x3c, !PT ;  /* 0x0000000e0f0e3212 */ /* 0x001fc800078e3cff */
[----:B------:R-:W-:-:S05]  /*4a20*/  @P3 LOP3.LUT R15, R15, R14, RZ, 0x3c, !PT ;  /* 0x0000000e0f0f3212 */ /* 0x000fca00078e3cff */
[----:B------:R0:W3:Y:S02]  /*4a30*/  @P3 LDG.E.U8 R73, desc[UR24][R14.64] ;  /* 0x000000180e493981 */ /* 0x0000e4000c1e1100 */
[----:B0-----:R-:W-:Y:S02]  /*4a40*/  @P3 IMAD.MOV.U32 R14, RZ, RZ, R74 ;  /* 0x000000ffff0e3224 */ /* 0x001fe400078e004a */
[----:B------:R-:W-:-:S05]  /*4a50*/  @P3 IMAD.MOV.U32 R15, RZ, RZ, R76 ;  /* 0x000000ffff0f3224 */ /* 0x000fca00078e004c */
[----:B------:R0:W4:Y:S01]  /*4a60*/  @P3 LDG.E.U8 R72, desc[UR24][R14.64] ;  /* 0x000000180e483981 */ /* 0x000122000c1e1100 */
[----:B------:R-:W-:Y:S01]  /*4a70*/  VIADD R16, R36, 0xfffffff6 ;  /* 0xfffffff624107836 */ /* 0x000fe20000000000 */
[----:B------:R-:W-:Y:S02]  /*4a80*/  IADD3 R87, P4, PT, R5, UR5, RZ ;  /* 0x0000000505577c10 */ /* 0x000fe4000ff9e0ff */
[----:B------:R1:W-:Y:S02]  /*4a90*/  STL [R1+0xbe8], R76 ;  /* 0x000be84c01007387 */ /* 0x0003e40000100800 */
[----:B------:R-:W-:Y:S02]  /*4aa0*/  ISETP.GE.U32.AND P5, PT, R16, 0x7fffffb7, PT ;  /* 0x7fffffb71000780c */ /* 0x000fe40003fa6070 */
[----:B------:R-:W-:Y:S02]  /*4ab0*/  PRMT R16, RZ, 0x7610, R16 ;  /* 0x00007610ff107816 */ /* 0x000fe40000000010 */
[----:B0-----:R-:W-:Y:S01]  /*4ac0*/  IADD3.X R15, PT, PT, R6, UR14, RZ, P4, !PT ;  /* 0x0000000e060f7c10 */ /* 0x001fe2000a7fe4ff */
[----:B------:R-:W-:Y:S01]  /*4ad0*/  @P3 IMAD.MOV.U32 R14, RZ, RZ, R87 ;  /* 0x000000ffff0e3224 */ /* 0x000fe200078e0057 */
[----:B-1----:R-:W2:Y:S04]  /*4ae0*/  LDL.LU R76, [R1+0x1018] ;  /* 0x00101800014c7983 */ /* 0x002ea80000300800 */
[----:B------:R0:W2:Y:S04]  /*4af0*/  @P3 LDG.E.U8 R16, desc[UR24][R14.64] ;  /* 0x000000180e103981 */ /* 0x0000a8000c1e1100 */
[----:B------:R-:W-:Y:S01]  /*4b00*/  STL [R1+0xbf4], R87 ;  /* 0x000bf45701007387 */ /* 0x000fe20000100800 */
[----:B------:R-:W-:Y:S01]  /*4b10*/  PRMT R71, RZ, 0x7610, R71 ;  /* 0x00007610ff477816 */ /* 0x000fe20000000047 */
[----:B------:R-:W-:Y:S01]  /*4b20*/  USHF.R.S32.HI UR6, URZ, 0x1f, UR12 ;  /* 0x0000001fff067899 */ /* 0x000fe2000801140c */
[----:B------:R-:W-:Y:S01]  /*4b30*/  PRMT R75, RZ, 0x7610, R75 ;  /* 0x00007610ff4b7816 */ /* 0x000fe2000000004b */
[----:B----4-:R1:W-:Y:S02]  /*4b40*/  STL [R1+0x23c], R72 ;  /* 0x00023c4801007387 */ /* 0x0103e40000100800 */
[----:B-1----:R-:W-:-:S04]  /*4b50*/  IADD3 R72, P4, PT, R7, UR5, RZ ;  /* 0x0000000507487c10 */ /* 0x002fc8000ff9e0ff */
[----:B------:R-:W-:Y:S01]  /*4b60*/  IADD3.X R74, PT, PT, R8, UR14, RZ, P4, !PT ;  /* 0x0000000e084a7c10 */ /* 0x000fe2000a7fe4ff */
[----:B------:R1:W-:Y:S01]  /*4b70*/  STL [R1+0xbf0], R15 ;  /* 0x000bf00f01007387 */ /* 0x0003e20000100800 */
[----:B0-----:R-:W-:Y:S01]  /*4b80*/  @P3 IMAD.MOV.U32 R14, RZ, RZ, R72 ;  /* 0x000000ffff0e3224 */ /* 0x001fe200078e0048 */
[----:B------:R-:W-:Y:S02]  /*4b90*/  IADD3 R87, P4, PT, R0, UR12, RZ ;  /* 0x0000000c00577c10 */ /* 0x000fe4000ff9e0ff */
[----:B------:R-:W-:Y:S01]  /*4ba0*/  STL [R1+0xbfc], R72 ;  /* 0x000bfc4801007387 */ /* 0x000fe20000100800 */
[----:B-1----:R-:W-:-:S03]  /*4bb0*/  @P3 IMAD.MOV.U32 R15, RZ, RZ, R74 ;  /* 0x000000ffff0f3224 */ /* 0x002fc600078e004a */
[----:B------:R0:W-:Y:S04]  /*4bc0*/  STL [R1+0xbf8], R74 ;  /* 0x000bf84a01007387 */ /* 0x0001e80000100800 */
[----:B------:R1:W4:Y:S01]  /*4bd0*/  @P3 LDG.E.U8 R71, desc[UR24][R14.64] ;  /* 0x000000180e473981 */ /* 0x000322000c1e1100 */
[----:B--2---:R-:W-:Y:S02]  /*4be0*/  PRMT R76, RZ, 0x7610, R76 ;  /* 0x00007610ff4c7816 */ /* 0x004fe4000000004c */
[----:B-1----:R-:W-:Y:S02]  /*4bf0*/  IADD3.X R15, PT, PT, R2, UR6, RZ, P4, !PT ;  /* 0x00000006020f7c10 */ /* 0x002fe4000a7fe4ff */
[----:B0-----:R-:W-:Y:S01]  /*4c00*/  IADD3 R74, P4, PT, R3, UR12, RZ ;  /* 0x0000000c034a7c10 */ /* 0x001fe2000ff9e0ff */
[----:B------:R-:W-:Y:S01]  /*4c10*/  @!P6 IMAD.MOV.U32 R14, RZ, RZ, R87 ;  /* 0x000000ffff0ee224 */ /* 0x000fe200078e0057 */
[----:B------:R-:W-:Y:S02]  /*4c20*/  STL [R1+0x228], R16 ;  /* 0x0002281001007387 */ /* 0x000fe40000100800 */
[----:B------:R-:W-:-:S02]  /*4c30*/  IADD3.X R72, PT, PT, R4, UR6, RZ, P4, !PT ;  /* 0x0000000604487c10 */ /* 0x000fc4000a7fe4ff */
[----:B------:R-:W-:Y:S04]  /*4c40*/  STL [R1+0x2cc], R87 ;  /* 0x0002cc5701007387 */ /* 0x000fe80000100800 */
[----:B------:R0:W-:Y:S04]  /*4c50*/  STL [R1+0x2c8], R15 ;  /* 0x0002c80f01007387 */ /* 0x0001e80000100800 */
[----:B------:R1:W2:Y:S02]  /*4c60*/  @!P6 LDG.E.U8 R76, desc[UR24][R14.64] ;  /* 0x000000180e4ce981 */ /* 0x0002a4000c1e1100 */
[----:B-1----:R-:W-:-:S02]  /*4c70*/  @!P6 IMAD.MOV.U32 R14, RZ, RZ, R74 ;  /* 0x000000ffff0ee224 */ /* 0x002fc400078e004a */
[----:B0-----:R-:W-:-:S05]  /*4c80*/  @!P6 IMAD.MOV.U32 R15, RZ, RZ, R72 ;  /* 0x000000ffff0fe224 */ /* 0x001fca00078e0048 */
[----:B------:R0:W2:Y:S04]  /*4c90*/  @!P6 LDG.E.U8 R75, desc[UR24][R14.64] ;  /* 0x000000180e4be981 */ /* 0x0000a8000c1e1100 */
[----:B------:R-:W-:Y:S01]  /*4ca0*/  STL [R1+0x2d4], R74 ;  /* 0x0002d44a01007387 */ /* 0x000fe20000100800 */
[----:B------:R-:W-:-:S05]  /*4cb0*/  VIADD R16, R36, 0xfffffffd ;  /* 0xfffffffd24107836 */ /* 0x000fca0000000000 */
[----:B------:R-:W-:Y:S02]  /*4cc0*/  ISETP.GE.U32.AND P3, PT, R16, 0x7fffffbe, PT ;  /* 0x7fffffbe1000780c */ /* 0x000fe40003f66070 */
[----:B------:R-:W-:Y:S01]  /*4cd0*/  PRMT R16, RZ, 0x7610, R16 ;  /* 0x00007610ff107816 */ /* 0x000fe20000000010 */
[----:B----4-:R1:W-:Y:S04]  /*4ce0*/  STL [R1+0x224], R71 ;  /* 0x0002244701007387 */ /* 0x0103e80000100800 */
[----:B------:R4:W-:Y:S01]  /*4cf0*/  STL [R1+0x2d0], R72 ;  /* 0x0002d04801007387 */ /* 0x0009e20000100800 */
[----:B-1----:R-:W-:-:S04]  /*4d00*/  IADD3 R71, P4, PT, R5, UR12, RZ ;  /* 0x0000000c05477c10 */ /* 0x002fc8000ff9e0ff */
[----:B------:R-:W-:Y:S01]  /*4d10*/  IADD3.X R87, PT, PT, R6, UR6, RZ, P4, !PT ;  /* 0x0000000606577c10 */ /* 0x000fe2000a7fe4ff */
[----:B------:R-:W-:Y:S01]  /*4d20*/  STL [R1+0x2dc], R71 ;  /* 0x0002dc4701007387 */ /* 0x000fe20000100800 */
[----:B0-----:R-:W-:-:S03]  /*4d30*/  @!P6 IMAD.MOV.U32 R14, RZ, RZ, R71 ;  /* 0x000000ffff0ee224 */ /* 0x001fc600078e0047 */
[----:B----4-:R-:W4:Y:S01]  /*4d40*/  LDL.LU R72, [R1+0x1014] ;  /* 0x0010140001487983 */ /* 0x010f220000300800 */
[----:B------:R-:W-:-:S03]  /*4d50*/  IMAD.MOV.U32 R15, RZ, RZ, R87 ;  /* 0x000000ffff0f7224 */ /* 0x000fc600078e0057 */
[----:B------:R-:W3:Y:S04]  /*4d60*/  LDL.LU R74, [R1+0x1010] ;  /* 0x00101000014a7983 */ /* 0x000ee80000300800 */
[----:B------:R0:W3:Y:S04]  /*4d70*/  @!P6 LDG.E.U8 R16, desc[UR24][R14.64] ;  /* 0x000000180e10e981 */ /* 0x0000e8000c1e1100 */
[----:B--2---:R1:W-:Y:S04]  /*4d80*/  STL [R1+0x238], R75 ;  /* 0x0002384b01007387 */ /* 0x0043e80000100800 */
[----:B-1----:R-:W2:Y:S01]  /*4d90*/  LDL.LU R75, [R1+0x100c] ;  /* 0x00100c00014b7983 */ /* 0x002ea20000300800 */
[----:B------:R-:W-:-:S03]  /*4da0*/  UIMAD UR5, UR12, 0x9, URZ ;  /* 0x000000090c0578a4 */ /* 0x000fc6000f8e02ff */
[----:B------:R1:W-:Y:S02]  /*4db0*/  STL [R1+0x2d8], R87 ;  /* 0x0002d85701007387 */ /* 0x0003e40000100800 */
[----:B-1----:R-:W-:-:S04]  /*4dc0*/  IADD3 R87, P4, PT, R7, UR12, RZ ;  /* 0x0000000c07577c10 */ /* 0x002fc8000ff9e0ff */
[----:B0-----:R-:W-:Y:S01]  /*4dd0*/  IADD3.X R15, PT, PT, R8, UR6, RZ, P4, !PT ;  /* 0x00000006080f7c10 */ /* 0x001fe2000a7fe4ff */
[----:B------:R-:W-:Y:S01]  /*4de0*/  @!P6 IMAD.MOV.U32 R14, RZ, RZ, R87 ;  /* 0x000000ffff0ee224 */ /* 0x000fe200078e0057 */
[----:B------:R-:W-:Y:S02]  /*4df0*/  USHF.R.S32.HI UR6, URZ, 0x1f, UR5 ;  /* 0x0000001fff067899 */ /* 0x000fe40008011405 */
[----:B------:R-:W-:Y:S01]  /*4e00*/  IADD3 R71, P4, PT, R0, UR5, RZ ;  /* 0x0000000500477c10 */ /* 0x000fe2000ff9e0ff */
[----:B------:R-:W-:Y:S04]  /*4e10*/  STL [R1+0x2e4], R87 ;  /* 0x0002e45701007387 */ /* 0x000fe80000100800 */
[----:B---3--:R-:W-:Y:S04]  /*4e20*/  STL [R1+0x230], R16 ;  /* 0x0002301001007387 */ /* 0x008fe80000100800 */
[----:B------:R0:W-:Y:S04]  /*4e30*/  STL [R1+0x2e0], R15 ;  /* 0x0002e00f01007387 */ /* 0x0001e80000100800 */
[----:B------:R1:W-:Y:S01]  /*4e40*/  STL [R1+0x3cc], R71 ;  /* 0x0003cc4701007387 */ /* 0x0003e20000100800 */
[----:B--2---:R-:W-:-:S06]  /*4e50*/  PRMT R75, RZ, 0x7610, R75 ;  /* 0x00007610ff4b7816 */ /* 0x004fcc000000004b */
[----:B------:R0:W2:Y:S02]  /*4e60*/  @!P6 LDG.E.U8 R75, desc[UR24][R14.64] ;  /* 0x000000180e4be981 */ /* 0x0000a4000c1e1100 */
[----:B0-----:R-:W-:Y:S01]  /*4e70*/  IMAD.MOV.U32 R15, RZ, RZ, R71 ;  /* 0x000000ffff0f7224 */ /* 0x001fe200078e0047 */
[----:B------:R-:W-:Y:S02]  /*4e80*/  IADD3.X R14, PT, PT, R2, UR6, RZ, P4, !PT ;  /* 0x00000006020e7c10 */ /* 0x000fe4000a7fe4ff */
[----:B-1----:R-:W-:Y:S02]  /*4e90*/  IADD3 R71, P6, PT, R3, UR5, RZ ;  /* 0x0000000503477c10 */ /* 0x002fe4000ffde0ff */
[----:B------:R-:W-:-:S03]  /*4ea0*/  @!P5 LOP3.LUT R15, R15, R14, RZ, 0x3c, !PT ;  /* 0x0000000e0f0fd212 */ /* 0x000fc600078e3cff */
[----:B------:R-:W-:Y:S04]  /*4eb0*/  STL [R1+0x3d4], R71 ;  /* 0x0003d44701007387 */ /* 0x000fe80000100800 */
[----:B------:R0:W-:Y:S01]  /*4ec0*/  STL [R1+0x3c8], R14 ;  /* 0x0003c80e01007387 */ /* 0x0001e20000100800 */
[----:B------:R-:W-:Y:S02]  /*4ed0*/  PRMT R74, RZ, 0x7610, R74 ;  /* 0x00007610ff4a7816 */ /* 0x000fe4000000004a */
[----:B0-----:R-:W-:-:S04]  /*4ee0*/  @!P5 LOP3.LUT R14, R15, R14, RZ, 0x3c, !PT ;  /* 0x0000000e0f0ed212 */ /* 0x001fc800078e3cff */
[----:B------:R-:W-:-:S05]  /*4ef0*/  @!P5 LOP3.LUT R15, R15, R14, RZ, 0x3c, !PT ;  /* 0x0000000e0f0fd212 */ /* 0x000fca00078e3cff */
[----:B------:R0:W3:Y:S01]  /*4f00*/  @!P5 LDG.E.U8 R74, desc[UR24][R14.64] ;  /* 0x000000180e4ad981 */ /* 0x0000e2000c1e1100 */
[----:B------:R-:W-:Y:S02]  /*4f10*/  IADD3.X R87, PT, PT, R4, UR6, RZ, P6, !PT ;  /* 0x0000000604577c10 */ /* 0x000fe4000b7fe4ff */
[----:B------:R-:W-:Y:S01]  /*4f20*/  PRMT R70, RZ, 0x7610, R70 ;  /* 0x00007610ff467816 */ /* 0x000fe20000000046 */
[----:B0-----:R-:W-:Y:S02]  /*4f30*/  @!P5 IMAD.MOV.U32 R14, RZ, RZ, R71 ;  /* 0x000000ffff0ed224 */ /* 0x001fe400078e0047 */
[----:B------:R-:W-:Y:S01]  /*4f40*/  @!P5 IMAD.MOV.U32 R15, RZ, RZ, R87 ;  /* 0x000000ffff0fd224 */ /* 0x000fe200078e0057 */
[----:B------:R-:W-:Y:S04]  /*4f50*/  STL [R1+0x3d0], R87 ;  /* 0x0003d05701007387 */ /* 0x000fe80000100800 */
[----:B------:R0:W2:Y:S04]  /*4f60*/  @!P5 LDG.E.U8 R70, desc[UR24][R14.64] ;  /* 0x000000180e46d981 */ /* 0x0000a8000c1e1100 */
[----:B---3--:R1:W-:Y:S04]  /*4f70*/  STL [R1+0x220], R74 ;  /* 0x0002204a01007387 */ /* 0x0083e80000100800 */
[----:B-1----:R-:W3:Y:S01]  /*4f80*/  LDL.LU R74, [R1+0x1008] ;  /* 0x00100800014a7983 */ /* 0x002ee20000300800 */
[----:B------:R-:W-:-:S03]  /*4f90*/  SHF.R.U32.HI R16, RZ, 0xe, R12 ;  /* 0x0000000eff107819 */ /* 0x000fc6000001160c */
[----:B------:R-:W4:Y:S01]  /*4fa0*/  LDL.LU R87, [R1+0x1004] ;  /* 0x0010040001577983 */ /* 0x000f220000300800 */
[----:B------:R-:W-:Y:S02]  /*4fb0*/  LOP3.LUT P4, RZ, R16, 0x1, RZ, 0xc0, !PT ;  /* 0x0000000110ff7812 */ /* 0x000fe4000788c0ff */
[----:B------:R-:W-:-:S04]  /*4fc0*/  IADD3 R16, P6, PT, R5, UR5, RZ ;  /* 0x0000000505107c10 */ /* 0x000fc8000ffde0ff */
[----:B0-----:R-:W-:Y:S01]  /*4fd0*/  IADD3.X R15, PT, PT, R6, UR6, RZ, P6, !PT ;  /* 0x00000006060f7c10 */ /* 0x001fe2000b7fe4ff */
[----:B------:R-:W-:Y:S04]  /*4fe0*/  STL [R1+0x770], R16 ;  /* 0x0007701001007387 */ /* 0x000fe80000100800 */
[----:B--2---:R0:W-:Y:S01]  /*4ff0*/  STL [R1+0x21c], R70 ;  /* 0x00021c4601007387 */ /* 0x0041e20000100800 */
[----:B------:R-:W-:Y:S01]  /*5000*/  @!P5 IMAD.MOV.U32 R14, RZ, RZ, R16 ;  /* 0x000000ffff0ed224 */ /* 0x000fe200078e0010 */
[----:B------:R-:W-:Y:S02]  /*5010*/  PRMT R33, RZ, 0x7610, R33 ;  /* 0x00007610ff217816 */ /* 0x000fe40000000021 */
[----:B0-----:R-:W-:-:S04]  /*5020*/  IADD3 R70, P6, PT, R7, UR5, RZ ;  /* 0x0000000507467c10 */ /* 0x001fc8000ffde0ff */
[----:B------:R-:W-:Y:S01]  /*5030*/  IADD3.X R71, PT, PT, R8, UR6, RZ, P6, !PT ;  /* 0x0000000608477c10 */ /* 0x000fe2000b7fe4ff */
[----:B------:R0:W-:Y:S01]  /*5040*/  STL [R1+0x3d8], R15 ;  /* 0x0003d80f01007387 */ /* 0x0001e20000100800 */
[----:B---3--:R-:W-:-:S06]  /*5050*/  PRMT R74, RZ, 0x7610, R74 ;  /* 0x00007610ff4a7816 */ /* 0x008fcc000000004a */
[----:B------:R1:W2:Y:S02]  /*5060*/  @!P5 LDG.E.U8 R74, desc[UR24][R14.64] ;  /* 0x000000180e4ad981 */ /* 0x0002a4000c1e1100 */
[----:B-1----:R-:W-:Y:S02]  /*5070*/  @!P5 IMAD.MOV.U32 R14, RZ, RZ, R70 ;  /* 0x000000ffff0ed224 */ /* 0x002fe400078e0046 */
[----:B0-----:R-:W-:-:S05]  /*5080*/  @!P5 IMAD.MOV.U32 R15, RZ, RZ, R71 ;  /* 0x000000ffff0fd224 */ /* 0x001fca00078e0047 */
[----:B------:R0:W3:Y:S01]  /*5090*/  @!P5 LDG.E.U8 R33, desc[UR24][R14.64] ;  /* 0x000000180e21d981 */ /* 0x0000e2000c1e1100 */
[----:B------:R-:W-:-:S04]  /*50a0*/  UIMAD UR5, UR12, 0x11, URZ ;  /* 0x000000110c0578a4 */ /* 0x000fc8000f8e02ff */
[----:B------:R-:W-:Y:S02]  /*50b0*/  USHF.R.S32.HI UR14, URZ, 0x1f, UR5 ;  /* 0x0000001fff0e7899 */ /* 0x000fe40008011405 */
[----:B------:R-:W-:Y:S01]  /*50c0*/  IADD3 R16, P6, PT, R0, UR5, RZ ;  /* 0x0000000500107c10 */ /* 0x000fe2000ffde0ff */
[----:B------:R-:W-:Y:S01]  /*50d0*/  STL [R1+0x778], R70 ;  /* 0x0007784601007387 */ /* 0x000fe20000100800 */
[----:B0-----:R-:W-:-:S03]  /*50e0*/  SHF.R.U32.HI R14, RZ, 0x6, R12 ;  /* 0x00000006ff0e7819 */ /* 0x001fc6000001160c */
[----:B------:R0:W-:Y:S04]  /*50f0*/  STL [R1+0x774], R71 ;  /* 0x0007744701007387 */ /* 0x0001e80000100800 */
[----:B------:R-:W-:Y:S01]  /*5100*/  STL [R1+0x8fc], R16 ;  /* 0x0008fc1001007387 */ /* 0x000fe20000100800 */
[----:B------:R-:W-:Y:S02]  /*5110*/  PRMT R38, RZ, 0x7610, R38 ;  /* 0x00007610ff267816 */ /* 0x000fe40000000026 */
[----:B0-----:R-:W-:Y:S02]  /*5120*/  IADD3.X R71, PT, PT, R2, UR14, RZ, P6, !PT ;  /* 0x0000000e02477c10 */ /* 0x001fe4000b7fe4ff */
[----:B------:R-:W-:Y:S01]  /*5130*/  LOP3.LUT P6, RZ, R14, 0x1, RZ, 0xc0, !PT ;  /* 0x000000010eff7812 */ /* 0x000fe200078cc0ff */
[----:B------:R-:W-:-:S02]  /*5140*/  @P4 IMAD.MOV.U32 R14, RZ, RZ, R16 ;  /* 0x000000ffff0e4224 */ /* 0x000fc400078e0010 */
[----:B------:R-:W-:Y:S01]  /*5150*/  @P4 IMAD.MOV.U32 R15, RZ, RZ, R71 ;  /* 0x000000ffff0f4224 */ /* 0x000fe200078e0047 */
[----:B------:R-:W-:-:S04]  /*5160*/  PRMT R42, RZ, 0x7610, R42 ;  /* 0x00007610ff2a7816 */ /* 0x000fc8000000002a */
[----:B------:R0:W2:Y:S01]  /*5170*/  @P4 LDG.E.U8 R38, desc[UR24][R14.64] ;  /* 0x000000180e264981 */ /* 0x0000a2000c1e1100 */
[----:B------:R-:W-:Y:S01]  /*5180*/  PRMT R41, RZ, 0x7610, R41 ;  /* 0x00007610ff297816 */ /* 0x000fe20000000029 */
[----:B------:R-:W-:Y:S01]  /*5190*/  UIMAD UR6, UR12, 0x19, URZ ;  /* 0x000000190c0678a4 */ /* 0x000fe2000f8e02ff */
[----:B------:R-:W-:-:S03]  /*51a0*/  PRMT R40, RZ, 0x7610, R40 ;  /* 0x00007610ff287816 */ /* 0x000fc60000000028 */
[----:B------:R-:W-:Y:S01]  /*51b0*/  USHF.R.S32.HI UR15, URZ, 0x1f, UR6 ;  /* 0x0000001fff0f7899 */ /* 0x000fe20008011406 */
[----:B------:R-:W-:Y:S02]  /*51c0*/  PRMT R39, RZ, 0x7610, R39 ;  /* 0x00007610ff277816 */ /* 0x000fe40000000027 */
[----:B------:R-:W-:Y:S02]  /*51d0*/  PRMT R45, RZ, 0x7610, R45 ;  /* 0x00007610ff2d7816 */ /* 0x000fe4000000002d */
[----:B------:R-:W-:Y:S02]  /*51e0*/  PRMT R44, RZ, 0x7610, R44 ;  /* 0x00007610ff2c7816 */ /* 0x000fe4000000002c */
[----:B------:R-:W-:Y:S02]  /*51f0*/  PRMT R43, RZ, 0x7610, R43 ;  /* 0x00007610ff2b7816 */ /* 0x000fe4000000002b */
[----:B------:R-:W-:Y:S02]  /*5200*/  PRMT R48, RZ, 0x7610, R48 ;  /* 0x00007610ff307816 */ /* 0x000fe40000000030 */
[----:B------:R-:W-:-:S02]  /*5210*/  PRMT R47, RZ, 0x7610, R47 ;  /* 0x00007610ff2f7816 */ /* 0x000fc4000000002f */
[----:B------:R-:W-:Y:S02]  /*5220*/  PRMT R46, RZ, 0x7610, R46 ;  /* 0x00007610ff2e7816 */ /* 0x000fe4000000002e */
[----:B------:R-:W-:Y:S02]  /*5230*/  PRMT R50, RZ, 0x7610, R50 ;  /* 0x00007610ff327816 */ /* 0x000fe40000000032 */
[----:B------:R-:W-:Y:S02]  /*5240*/  PRMT R49, RZ, 0x7610, R49 ;  /* 0x00007610ff317816 */ /* 0x000fe40000000031 */
[----:B------:R-:W-:Y:S02]  /*5250*/  PRMT R54, RZ, 0x7610, R54 ;  /* 0x00007610ff367816 */ /* 0x000fe40000000036 */
[----:B------:R-:W-:Y:S02]  /*5260*/  PRMT R53, RZ, 0x7610, R53 ;  /* 0x00007610ff357816 */ /* 0x000fe40000000035 */
[----:B------:R-:W-:-:S02]  /*5270*/  PRMT R52, RZ, 0x7610, R52 ;  /* 0x00007610ff347816 */ /* 0x000fc40000000034 */
[----:B----4-:R-:W-:Y:S02]  /*5280*/  PRMT R87, RZ, 0x7610, R87 ;  /* 0x00007610ff577816 */ /* 0x010fe40000000057 */
        /* <DEDUP_REMOVED lines=8> */
[----:B------:R-:W-:Y:S01]  /*5310*/  PRMT R61, RZ, 0x7610, R61 ;  /* 0x00007610ff3d7816 */ /* 0x000fe2000000003d */
[----:B---3--:R1:W-:Y:S02]  /*5320*/  STL [R1+0x22c], R33 ;  /* 0x00022c2101007387 */ /* 0x0083e40000100800 */
[----:B-1----:R-:W-:-:S04]  /*5330*/  IADD3 R33, P5, PT, R3, UR5, RZ ;  /* 0x0000000503217c10 */ /* 0x002fc8000ffbe0ff */
[----:B------:R-:W-:Y:S02]  /*5340*/  IADD3.X R70, PT, PT, R4, UR14, RZ, P5, !PT ;  /* 0x0000000e04467c10 */ /* 0x000fe4000affe4ff */
[----:B------:R-:W-:Y:S01]  /*5350*/  IADD3 R16, P5, PT, R5, UR5, RZ ;  /* 0x0000000505107c10 */ /* 0x000fe2000ffbe0ff */
[----:B------:R1:W-:Y:S01]  /*5360*/  STL [R1+0x904], R33 ;  /* 0x0009042101007387 */ /* 0x0003e20000100800 */
[----:B0-----:R-:W-:Y:S02]  /*5370*/  @P4 IMAD.MOV.U32 R14, RZ, RZ, R33 ;  /* 0x000000ffff0e4224 */ /* 0x001fe400078e0021 */
[----:B------:R-:W-:Y:S01]  /*5380*/  @P4 IMAD.MOV.U32 R15, RZ, RZ, R70 ;  /* 0x000000ffff0f4224 */ /* 0x000fe200078e0046 */
[----:B------:R-:W-:Y:S04]  /*5390*/  STL [R1+0x8f8], R71 ;  /* 0x0008f84701007387 */ /* 0x000fe80000100800 */
[----:B------:R0:W-:Y:S01]  /*53a0*/  STL [R1+0x900], R70 ;  /* 0x0009004601007387 */ /* 0x0001e20000100800 */
[----:B-1----:R-:W-:-:S03]  /*53b0*/  IADD3.X R33, PT, PT, R6, UR14, RZ, P5, !PT ;  /* 0x0000000e06217c10 */ /* 0x002fc6000affe4ff */
[----:B------:R1:W3:Y:S01]  /*53c0*/  @P4 LDG.E.U8 R42, desc[UR24][R14.64] ;  /* 0x000000180e2a4981 */ /* 0x0002e2000c1e1100 */
[----:B0-----:R-:W-:Y:S01]  /*53d0*/  IADD3 R70, P5, PT, R7, UR5, RZ ;  /* 0x0000000507467c10 */ /* 0x001fe2000ffbe0ff */
[----:B-1----:R-:W-:-:S03]  /*53e0*/  @P4 IMAD.MOV.U32 R14, RZ, RZ, R16 ;  /* 0x000000ffff0e4224 */ /* 0x002fc600078e0010 */
[----:B------:R-:W-:Y:S01]  /*53f0*/  IADD3.X R71, PT, PT, R8, UR14, RZ, P5, !PT ;  /* 0x0000000e08477c10 */ /* 0x000fe2000affe4ff */
[----:B------:R-:W-:Y:S01]  /*5400*/  @P4 IMAD.MOV.U32 R15, RZ, RZ, R33 ;  /* 0x000000ffff0f4224 */ /* 0x000fe200078e0021 */
[----:B------:R-:W-:Y:S04]  /*5410*/  STL [R1+0x90c], R16 ;  /* 0x00090c1001007387 */ /* 0x000fe80000100800 */
[----:B------:R0:W4:Y:S04]  /*5420*/  @P4 LDG.E.U8 R41, desc[UR24][R14.64] ;  /* 0x000000180e294981 */ /* 0x000128000c1e1100 */
[----:B------:R1:W-:Y:S01]  /*5430*/  STL [R1+0x908], R33 ;  /* 0x0009082101007387 */ /* 0x0003e20000100800 */
[----:B0-----:R-:W-:-:S02]  /*5440*/  @P4 IMAD.MOV.U32 R14, RZ, RZ, R70 ;  /* 0x000000ffff0e4224 */ /* 0x001fc400078e0046 */
[----:B------:R-:W-:Y:S01]  /*5450*/  @P4 IMAD.MOV.U32 R15, RZ, RZ, R71 ;  /* 0x000000ffff0f4224 */ /* 0x000fe200078e0047 */
[----:B-1----:R-:W-:-:S04]  /*5460*/  IADD3 R33, P5, PT, R0, UR6, RZ ;  /* 0x0000000600217c10 */ /* 0x002fc8000ffbe0ff */
[----:B------:R0:W2:Y:S04]  /*5470*/  @P4 LDG.E.U8 R40, desc[UR24][R14.64] ;  /* 0x000000180e284981 */ /* 0x0000a8000c1e1100 */
[----:B------:R1:W-:Y:S01]  /*5480*/  STL [R1+0x914], R70 ;  /* 0x0009144601007387 */ /* 0x0003e20000100800 */
[----:B0-----:R-:W-:Y:S01]  /*5490*/  IMAD.MOV.U32 R15, RZ, RZ, R33 ;  /* 0x000000ffff0f7224 */ /* 0x001fe200078e0021 */
[----:B------:R-:W-:Y:S02]  /*54a0*/  IADD3.X R14, PT, PT, R2, UR15, RZ, P5, !PT ;  /* 0x0000000f020e7c10 */ /* 0x000fe4000affe4ff */
[----:B------:R0:W-:Y:S02]  /*54b0*/  STL [R1+0x910], R71 ;  /* 0x0009104701007387 */ /* 0x0001e40000100800 */
[----:B------:R-:W-:-:S02]  /*54c0*/  @P6 LOP3.LUT R15, R15, R14, RZ, 0x3c, !PT ;  /* 0x0000000e0f0f6212 */ /* 0x000fc400078e3cff */
[----:B------:R-:W-:Y:S01]  /*54d0*/  STL [R1+0x9bc], R33 ;  /* 0x0009bc2101007387 */ /* 0x000fe20000100800 */
[----:B-1----:R-:W-:-:S03]  /*54e0*/  IADD3 R70, P5, PT, R3, UR6, RZ ;  /* 0x0000000603467c10 */ /* 0x002fc6000ffbe0ff */
[----:B------:R1:W-:Y:S01]  /*54f0*/  STL [R1+0x9b8], R14 ;  /* 0x0009b80e01007387 */ /* 0x0003e20000100800 */
[----:B------:R-:W-:Y:S02]  /*5500*/  SHF.R.U64 R16, R9, 0x1e, RZ ;  /* 0x0000001e09107819 */ /* 0x000fe400000012ff */
[----:B0-----:R-:W-:Y:S02]  /*5510*/  IADD3.X R71, PT, PT, R4, UR15, RZ, P5, !PT ;  /* 0x0000000f04477c10 */ /* 0x001fe4000affe4ff */
[----:B-1----:R-:W-:-:S04]  /*5520*/  @P6 LOP3.LUT R14, R15, R14, RZ, 0x3c, !PT ;  /* 0x0000000e0f0e6212 */ /* 0x002fc800078e3cff */
[----:B------:R-:W-:Y:S02]  /*5530*/  @P6 LOP3.LUT R15, R15, R14, RZ, 0x3c, !PT ;  /* 0x0000000e0f0f6212 */ /* 0x000fe400078e3cff */
[----:B------:R-:W-:Y:S02]  /*5540*/  IADD3 R33, P5, PT, R5, UR6, RZ ;  /* 0x0000000605217c10 */ /* 0x000fe4000ffbe0ff */
[----:B------:R-:W-:Y:S01]  /*5550*/  LOP3.LUT P4, RZ, R16, 0x1, RZ, 0xc0, !PT ;  /* 0x0000000110ff7812 */ /* 0x000fe2000788c0ff */
[----:B------:R0:W2:Y:S01]  /*5560*/  @P6 LDG.E.U8 R39, desc[UR24][R14.64] ;  /* 0x000000180e276981 */ /* 0x0000a2000c1e1100 */
[----:B------:R-:W-:-:S03]  /*5570*/  IADD3.X R16, PT, PT, R6, UR15, RZ, P5, !PT ;  /* 0x0000000f06107c10 */ /* 0x000fc6000affe4ff */
[----:B------:R1:W-:Y:S01]  /*5580*/  STL [R1+0x9c4], R70 ;  /* 0x0009c44601007387 */ /* 0x0003e20000100800 */
[----:B0-----:R-:W-:Y:S02]  /*5590*/  @P6 IMAD.MOV.U32 R14, RZ, RZ, R70 ;  /* 0x000000ffff0e6224 */ /* 0x001fe400078e0046 */
[----:B------:R-:W-:Y:S01]  /*55a0*/  @P6 IMAD.MOV.U32 R15, RZ, RZ, R71 ;  /* 0x000000ffff0f6224 */ /* 0x000fe200078e0047 */
[----:B-1----:R-:W-:Y:S01]  /*55b0*/  IADD3 R70, P5, PT, R7, UR6, RZ ;  /* 0x0000000607467c10 */ /* 0x002fe2000ffbe0ff */
[----:B------:R0:W-:Y:S01]  /*55c0*/  STL [R1+0x9c0], R71 ;  /* 0x0009c04701007387 */ /* 0x0001e20000100800 */
[----:B------:R-:W-:-:S03]  /*55d0*/  UIMAD UR5, UR12, 0x21, URZ ;  /* 0x000000210c0578a4 */ /* 0x000fc6000f8e02ff */
[----:B------:R1:W2:Y:S01]  /*55e0*/  @P6 LDG.E.U8 R45, desc[UR24][R14.64] ;  /* 0x000000180e2d6981 */ /* 0x0002a2000c1e1100 */
[----:B0-----:R-:W-:Y:S01]  /*55f0*/  IADD3.X R71, PT, PT, R8, UR15, RZ, P5, !PT ;  /* 0x0000000f08477c10 */ /* 0x001fe2000affe4ff */
[----:B-1----:R-:W-:Y:S02]  /*5600*/  @P6 IMAD.MOV.U32 R14, RZ, RZ, R33 ;  /* 0x000000ffff0e6224 */ /* 0x002fe400078e0021 */
[----:B------:R-:W-:Y:S01]  /*5610*/  @P6 IMAD.MOV.U32 R15, RZ, RZ, R16 ;  /* 0x000000ffff0f6224 */ /* 0x000fe200078e0010 */
[----:B------:R0:W-:Y:S01]  /*5620*/  STL [R1+0x9cc], R33 ;  /* 0x0009cc2101007387 */ /* 0x0001e20000100800 */
[----:B------:R-:W-:-:S03]  /*5630*/  USHF.R.S32.HI UR6, URZ, 0x1f, UR5 ;  /* 0x0000001fff067899 */ /* 0x000fc60008011405 */
[----:B------:R1:W2:Y:S01]  /*5640*/  @P6 LDG.E.U8 R44, desc[UR24][R14.64] ;  /* 0x000000180e2c6981 */ /* 0x0002a2000c1e1100 */
[----:B0-----:R-:W-:Y:S01]  /*5650*/  IADD3 R33, P5, PT, R0, UR5, RZ ;  /* 0x0000000500217c10 */ /* 0x001fe2000ffbe0ff */
[----:B-1----:R-:W-:Y:S02]  /*5660*/  @P6 IMAD.MOV.U32 R14, RZ, RZ, R70 ;  /* 0x000000ffff0e6224 */ /* 0x002fe400078e0046 */
[----:B------:R-:W-:Y:S01]  /*5670*/  @P6 IMAD.MOV.U32 R15, RZ, RZ, R71 ;  /* 0x000000ffff0f6224 */ /* 0x000fe200078e0047 */
[----:B------:R-:W-:Y:S04]  /*5680*/  STL [R1+0x9c8], R16 ;  /* 0x0009c81001007387 */ /* 0x000fe80000100800 */
[----:B------:R-:W-:Y:S04]  /*5690*/  STL [R1+0x9d4], R70 ;  /* 0x0009d44601007387 */ /* 0x000fe80000100800 */
[----:B------:R0:W2:Y:S04]  /*56a0*/  @P6 LDG.E.U8 R43, desc[UR24][R14.64] ;  /* 0x000000180e2b6981 */ /* 0x0000a8000c1e1100 */
[----:B------:R-:W-:Y:S04]  /*56b0*/  STL [R1+0x9d0], R71 ;  /* 0x0009d04701007387 */ /* 0x000fe80000100800 */
[----:B------:R1:W-:Y:S01]  /*56c0*/  STL [R1+0xa48], R33 ;  /* 0x000a482101007387 */ /* 0x0003e20000100800 */
[----:B0-----:R-:W-:Y:S01]  /*56d0*/  IMAD.MOV.U32 R15, RZ, RZ, R33 ;  /* 0x000000ffff0f7224 */ /* 0x001fe200078e0021 */
[----:B------:R-:W-:-:S04]  /*56e0*/  IADD3.X R14, PT, PT, R2, UR6, RZ, P5, !PT ;  /* 0x00000006020e7c10 */ /* 0x000fc8000affe4ff */
[----:B------:R-:W-:Y:S02]  /*56f0*/  @P4 LOP3.LUT R15, R15, R14, RZ, 0x3c, !PT ;  /* 0x0000000e0f0f4212 */ /* 0x000fe400078e3cff */
[----:B-1----:R-:W-:-:S05]  /*5700*/  IADD3 R33, P6, PT, R3, UR5, RZ ;  /* 0x0000000503217c10 */ /* 0x002fca000ffde0ff */
[----:B------:R-:W-:Y:S04]  /*5710*/  STL [R1+0xa50], R33 ;  /* 0x000a502101007387 */ /* 0x000fe80000100800 */
[----:B------:R0:W-:Y:S01]  /*5720*/  STL [R1+0xa44], R14 ;  /* 0x000a440e01007387 */ /* 0x0001e20000100800 */
[----:B------:R-:W-:Y:S02]  /*5730*/  IADD3.X R70, PT, PT, R4, UR6, RZ, P6, !PT ;  /* 0x0000000604467c10 */ /* 0x000fe4000b7fe4ff */
[----:B------:R-:W-:Y:S02]  /*5740*/  SHF.R.U64 R16, R9, 0x16, RZ ;  /* 0x0000001609107819 */ /* 0x000fe400000012ff */
[----:B0-----:R-:W-:-:S04]  /*5750*/  @P4 LOP3.LUT R14, R15, R14, RZ, 0x3c, !PT ;  /* 0x0000000e0f0e4212 */ /* 0x001fc800078e3cff */
        /* <DEDUP_REMOVED lines=8> */
[----:B------:R-:W-:Y:S01]  /*57e0*/  IADD3 R33, P6, PT, R7, UR5, RZ ;  /* 0x0000000507217c10 */ /* 0x000fe2000ffde0ff */
[----:B------:R-:W-:-:S03]  /*57f0*/  UIMAD UR5, UR12, 0x29, URZ ;  /* 0x000000290c0578a4 */ /* 0x000fc6000f8e02ff */
[----:B------:R0:W2:Y:S01]  /*5800*/  @P4 LDG.E.U8 R47, desc[UR24][R14.64] ;  /* 0x000000180e2f4981 */ /* 0x0000a2000c1e1100 */
[----:B-1----:R-:W-:Y:S01]  /*5810*/  IADD3.X R70, PT, PT, R8, UR6, RZ, P6, !PT ;  /* 0x0000000608467c10 */ /* 0x002fe2000b7fe4ff */
[----:B------:R-:W-:Y:S02]  /*5820*/  USHF.R.S32.HI UR14, URZ, 0x1f, UR5 ;  /* 0x0000001fff0e7899 */ /* 0x000fe40008011405 */
[----:B------:R-:W-:Y:S01]  /*5830*/  STL [R1+0xa58], R71 ;  /* 0x000a584701007387 */ /* 0x000fe20000100800 */
[----:B0-----:R-:W-:Y:S02]  /*5840*/  @P4 IMAD.MOV.U32 R14, RZ, RZ, R71 ;  /* 0x000000ffff0e4224 */ /* 0x001fe400078e0047 */
[----:B------:R-:W-:Y:S01]  /*5850*/  @P4 IMAD.MOV.U32 R15, RZ, RZ, R16 ;  /* 0x000000ffff0f4224 */ /* 0x000fe200078e0010 */
[----:B------:R0:W-:Y:S04]  /*5860*/  STL [R1+0xa54], R16 ;  /* 0x000a541001007387 */ /* 0x0001e80000100800 */
[----:B------:R1:W2:Y:S01]  /*5870*/  @P4 LDG.E.U8 R46, desc[UR24][R14.64] ;  /* 0x000000180e2e4981 */ /* 0x0002a2000c1e1100 */
[----:B0-----:R-:W-:Y:S01]  /*5880*/  IADD3 R16, P6, PT, R0, UR5, RZ ;  /* 0x0000000500107c10 */ /* 0x001fe2000ffde0ff */
[----:B-1----:R-:W-:-:S02]  /*5890*/  @P4 IMAD.MOV.U32 R14, RZ, RZ, R33 ;  /* 0x000000ffff0e4224 */ /* 0x002fc400078e0021 */
[----:B------:R-:W-:Y:S01]  /*58a0*/  @P4 IMAD.MOV.U32 R15, RZ, RZ, R70 ;  /* 0x000000ffff0f4224 */ /* 0x000fe200078e0046 */
[----:B------:R-:W-:Y:S01]  /*58b0*/  IADD3.X R71, PT, PT, R2, UR14, RZ, P6, !PT ;  /* 0x0000000e02477c10 */ /* 0x000fe2000b7fe4ff */
[----:B------:R0:W-:Y:S04]  /*58c0*/  STL [R1+0xa60], R33 ;  /* 0x000a602101007387 */ /* 0x0001e80000100800 */
[----:B------:R1:W2:Y:S01]  /*58d0*/  @P4 LDG.E.U8 R50, desc[UR24][R14.64] ;  /* 0x000000180e324981 */ /* 0x0002a2000c1e1100 */
[----:B0-----:R-:W-:Y:S02]  /*58e0*/  IADD3 R33, P4, PT, R3, UR5, RZ ;  /* 0x0000000503217c10 */ /* 0x001fe4000ff9e0ff */
[----:B-1----:R-:W-:Y:S01]  /*58f0*/  SHF.R.U64 R14, R9, 0xe, RZ ;  /* 0x0000000e090e7819 */ /* 0x002fe200000012ff */
[----:B------:R0:W-:Y:S01]  /*5900*/  STL [R1+0xa5c], R70 ;  /* 0x000a5c4601007387 */ /* 0x0001e20000100800 */
[----:B------:R-:W-:-:S02]  /*5910*/  @P5 IMAD.MOV.U32 R15, RZ, RZ, R71 ;  /* 0x000000ffff0f5224 */ /* 0x000fc400078e0047 */
[----:B------:R-:W-:Y:S01]  /*5920*/  LOP3.LUT P6, RZ, R14, 0x1, RZ, 0xc0, !PT ;  /* 0x000000010eff7812 */ /* 0x000fe200078cc0ff */
[----:B------:R-:W-:Y:S01]  /*5930*/  @P5 IMAD.MOV.U32 R14, RZ, RZ, R16 ;  /* 0x000000ffff0e5224 */ /* 0x000fe200078e0010 */
[----:B------:R1:W-:Y:S04]  /*5940*/  STL [R1+0xac8], R16 ;  /* 0x000ac81001007387 */ /* 0x0003e80000100800 */
[----:B------:R1:W2:Y:S01]  /*5950*/  @P5 LDG.E.U8 R49, desc[UR24][R14.64] ;  /* 0x000000180e315981 */ /* 0x0002a2000c1e1100 */
[----:B0-----:R-:W-:Y:S02]  /*5960*/  IADD3.X R70, PT, PT, R4, UR14, RZ, P4, !PT ;  /* 0x0000000e04467c10 */ /* 0x001fe4000a7fe4ff */
[----:B-1----:R-:W-:Y:S01]  /*5970*/  IADD3 R16, P4, PT, R5, UR5, RZ ;  /* 0x0000000505107c10 */ /* 0x002fe2000ff9e0ff */
[----:B------:R0:W-:Y:S01]  /*5980*/  STL [R1+0xad0], R33 ;  /* 0x000ad02101007387 */ /* 0x0001e20000100800 */
[----:B------:R-:W-:-:S03]  /*5990*/  @P5 IMAD.MOV.U32 R14, RZ, RZ, R33 ;  /* 0x000000ffff0e5224 */ /* 0x000fc600078e0021 */
[----:B------:R-:W-:Y:S01]  /*59a0*/  STL [R1+0xac4], R71 ;  /* 0x000ac44701007387 */ /* 0x000fe20000100800 */
[----:B------:R-:W-:-:S03]  /*59b0*/  @P5 IMAD.MOV.U32 R15, RZ, RZ, R70 ;  /* 0x000000ffff0f5224 */ /* 0x000fc600078e0046 */
[----:B------:R1:W-:Y:S01]  /*59c0*/  STL [R1+0xacc], R70 ;  /* 0x000acc4601007387 */ /* 0x0003e20000100800 */
[----:B0-----:R-:W-:-:S03]  /*59d0*/  IADD3.X R33, PT, PT, R6, UR14, RZ, P4, !PT ;  /* 0x0000000e06217c10 */ /* 0x001fc6000a7fe4ff */
[----:B------:R0:W2:Y:S01]  /*59e0*/  @P5 LDG.E.U8 R54, desc[UR24][R14.64] ;  /* 0x000000180e365981 */ /* 0x0000a2000c1e1100 */
[----:B------:R-:W-:Y:S01]  /*59f0*/  UIMAD UR6, UR12, 0x31, URZ ;  /* 0x000000310c0678a4 */ /* 0x000fe2000f8e02ff */
[----:B-1----:R-:W-:Y:S01]  /*5a00*/  IADD3 R70, P4, PT, R7, UR5, RZ ;  /* 0x0000000507467c10 */ /* 0x002fe2000ff9e0ff */
[----:B0-----:R-:W-:-:S03]  /*5a10*/  @P5 IMAD.MOV.U32 R14, RZ, RZ, R16 ;  /* 0x000000ffff0e5224 */ /* 0x001fc600078e0010 */
[----:B------:R-:W-:Y:S01]  /*5a20*/  IADD3.X R71, PT, PT, R8, UR14, RZ, P4, !PT ;  /* 0x0000000e08477c10 */ /* 0x000fe2000a7fe4ff */
[----:B------:R-:W-:Y:S01]  /*5a30*/  @P5 IMAD.MOV.U32 R15, RZ, RZ, R33 ;  /* 0x000000ffff0f5224 */ /* 0x000fe200078e0021 */
[----:B------:R-:W-:Y:S01]  /*5a40*/  STL [R1+0xad8], R16 ;  /* 0x000ad81001007387 */ /* 0x000fe20000100800 */
[----:B------:R-:W-:-:S03]  /*5a50*/  USHF.R.S32.HI UR15, URZ, 0x1f, UR6 ;  /* 0x0000001fff0f7899 */ /* 0x000fc60008011406 */
[----:B------:R0:W2:Y:S04]  /*5a60*/  @P5 LDG.E.U8 R53, desc[UR24][R14.64] ;  /* 0x000000180e355981 */ /* 0x0000a8000c1e1100 */
[----:B------:R1:W-:Y:S01]  /*5a70*/  STL [R1+0xad4], R33 ;  /* 0x000ad42101007387 */ /* 0x0003e20000100800 */
[----:B0-----:R-:W-:Y:S02]  /*5a80*/  @P5 IMAD.MOV.U32 R14, RZ, RZ, R70 ;  /* 0x000000ffff0e5224 */ /* 0x001fe400078e0046 */
        /* <DEDUP_REMOVED lines=46> */
[----:B------:R-:W-:Y:S01]  /*5d70*/  VIADD R16, R36, 0xfffffff5 ;  /* 0xfffffff524107836 */ /* 0x000fe20000000000 */
[----:B------:R-:W-:Y:S02]  /*5d80*/  IADD3.X R70, PT, PT, R4, UR6, RZ, P6, !PT ;  /* 0x0000000604467c10 */ /* 0x000fe4000b7fe4ff */
[----:B0-----:R-:W-:-:S04]  /*5d90*/  @P4 LOP3.LUT R14, R15, R14, RZ, 0x3c, !PT ;  /* 0x0000000e0f0e4212 */ /* 0x001fc800078e3cff */
[----:B------:R-:W-:Y:S02]  /*5da0*/  @P4 LOP3.LUT R15, R15, R14, RZ, 0x3c, !PT ;  /* 0x0000000e0f0f4212 */ /* 0x000fe400078e3cff */
[----:B------:R-:W-:Y:S02]  /*5db0*/  IADD3 R71, P6, PT, R5, UR5, RZ ;  /* 0x0000000505477c10 */ /* 0x000fe4000ffde0ff */
[----:B------:R-:W-:Y:S01]  /*5dc0*/  ISETP.GE.U32.AND P5, PT, R16, 0x7fffffb6, PT ;  /* 0x7fffffb61000780c */ /* 0x000fe20003fa6070 */
[----:B------:R0:W2:Y:S01]  /*5dd0*/  @P4 LDG.E.U8 R55, desc[UR24][R14.64] ;  /* 0x000000180e374981 */ /* 0x0000a2000c1e1100 */
[----:B------:R-:W-:-:S03]  /*5de0*/  IADD3.X R16, PT, PT, R6, UR6, RZ, P6, !PT ;  /* 0x0000000606107c10 */ /* 0x000fc6000b7fe4ff */
[----:B------:R1:W-:Y:S01]  /*5df0*/  STL [R1+0xc08], R70 ;  /* 0x000c084601007387 */ /* 0x0003e20000100800 */
[----:B0-----:R-:W-:Y:S02]  /*5e00*/  @P4 IMAD.MOV.U32 R14, RZ, RZ, R33 ;  /* 0x000000ffff0e4224 */ /* 0x001fe400078e0021 */
[----:B------:R-:W-:Y:S01]  /*5e10*/  @P4 IMAD.MOV.U32 R15, RZ, RZ, R70 ;  /* 0x000000ffff0f4224 */ /* 0x000fe200078e0046 */
[----:B------:R-:W-:-:S04]  /*5e20*/  IADD3 R33, P6, PT, R7, UR5, RZ ;  /* 0x0000000507217c10 */ /* 0x000fc8000ffde0ff */
[----:B------:R0:W2:Y:S01]  /*5e30*/  @P4 LDG.E.U8 R60, desc[UR24][R14.64] ;  /* 0x000000180e3c4981 */ /* 0x0000a2000c1e1100 */
[----:B-1----:R-:W-:Y:S01]  /*5e40*/  IADD3.X R70, PT, PT, R8, UR6, RZ, P6, !PT ;  /* 0x0000000608467c10 */ /* 0x002fe2000b7fe4ff */
[----:B------:R-:W-:Y:S01]  /*5e50*/  USHF.L.U32 UR5, UR12, 0x1, URZ ;  /* 0x000000010c057899 */ /* 0x000fe200080006ff */
[----:B0-----:R-:W-:Y:S02]  /*5e60*/  @P4 IMAD.MOV.U32 R14, RZ, RZ, R71 ;  /* 0x000000ffff0e4224 */ /* 0x001fe400078e0047 */
        /* <DEDUP_REMOVED lines=8> */
[----:B------:R0:W2:Y:S01]  /*5ef0*/  @P4 LDG.E.U8 R58, desc[UR24][R14.64] ;  /* 0x000000180e3a4981 */ /* 0x0000a2000c1e1100 */
[----:B------:R-:W-:-:S03]  /*5f00*/  IADD3.X R71, PT, PT, R2, UR14, RZ, P6, !PT ;  /* 0x0000000e02477c10 */ /* 0x000fc6000b7fe4ff */
[----:B------:R1:W-:Y:S01]  /*5f10*/  STL [R1+0xc1c], R33 ;  /* 0x000c1c2101007387 */ /* 0x0003e20000100800 */
[----:B0-----:R-:W-:-:S03]  /*5f20*/  VIADD R14, R36, 0xfffffffc ;  /* 0xfffffffc240e7836 */ /* 0x001fc60000000000 */
[----:B------:R0:W-:Y:S01]  /*5f30*/  STL [R1+0xc18], R70 ;  /* 0x000c184601007387 */ /* 0x0001e20000100800 */
[----:B-1----:R-:W-:Y:S01]  /*5f40*/  IADD3 R33, P4, PT, R3, UR5, RZ ;  /* 0x0000000503217c10 */ /* 0x002fe2000ff9e0ff */
[----:B------:R-:W-:Y:S01]  /*5f50*/  @!P3 IMAD.MOV.U32 R15, RZ, RZ, R71 ;  /* 0x000000ffff0fb224 */ /* 0x000fe200078e0047 */
[----:B------:R-:W-:Y:S01]  /*5f60*/  ISETP.GE.U32.AND P6, PT, R14, 0x7fffffbd, PT ;  /* 0x7fffffbd0e00780c */ /* 0x000fe20003fc6070 */
[----:B------:R-:W-:Y:S01]  /*5f70*/  @!P3 IMAD.MOV.U32 R14, RZ, RZ, R16 ;  /* 0x000000ffff0eb224 */ /* 0x000fe200078e0010 */
[----:B------:R1:W-:Y:S01]  /*5f80*/  STL [R1+0x2ec], R16 ;  /* 0x0002ec1001007387 */ /* 0x0003e20000100800 */
[----:B0-----:R-:W-:-:S03]  /*5f90*/  IADD3.X R70, PT, PT, R4, UR14, RZ, P4, !PT ;  /* 0x0000000e04467c10 */ /* 0x001fc6000a7fe4ff */
[----:B------:R0:W2:Y:S01]  /*5fa0*/  @!P3 LDG.E.U8 R62, desc[UR24][R14.64] ;  /* 0x000000180e3eb981 */ /* 0x0000a2000c1e1100 */
[----:B-1----:R-:W-:-:S03]  /*5fb0*/  IADD3 R16, P4, PT, R5, UR5, RZ ;  /* 0x0000000505107c10 */ /* 0x002fc6000ff9e0ff */
[----:B------:R1:W-:Y:S01]  /*5fc0*/  STL [R1+0x2f4], R33 ;  /* 0x0002f42101007387 */ /* 0x0003e20000100800 */
[----:B0-----:R-:W-:-:S03]  /*5fd0*/  @!P3 IMAD.MOV.U32 R14, RZ, RZ, R33 ;  /* 0x000000ffff0eb224 */ /* 0x001fc600078e0021 */
[----:B------:R-:W-:Y:S01]  /*5fe0*/  STL [R1+0x2e8], R71 ;  /* 0x0002e84701007387 */ /* 0x000fe20000100800 */
[----:B------:R-:W-:-:S03]  /*5ff0*/  @!P3 IMAD.MOV.U32 R15, RZ, RZ, R70 ;  /* 0x000000ffff0fb224 */ /* 0x000fc600078e0046 */
[----:B------:R0:W-:Y:S01]  /*6000*/  STL [R1+0x2f0], R70 ;  /* 0x0002f04601007387 */ /* 0x0001e20000100800 */
[----:B-1----:R-:W-:-:S03]  /*6010*/  IADD3.X R33, PT, PT, R6, UR14, RZ, P4, !PT ;  /* 0x0000000e06217c10 */ /* 0x002fc6000a7fe4ff */
[----:B------:R1:W2:Y:S01]  /*6020*/  @!P3 LDG.E.U8 R61, desc[UR24][R14.64] ;  /* 0x000000180e3db981 */ /* 0x0002a2000c1e1100 */
[----:B------:R-:W-:Y:S01]  /*6030*/  PRMT R65, RZ, 0x7610, R65 ;  /* 0x00007610ff417816 */ /* 0x000fe20000000041 */
[----:B------:R-:W-:Y:S01]  /*6040*/  UIMAD UR6, UR12, 0xa, URZ ;  /* 0x0000000a0c0678a4 */ /* 0x000fe2000f8e02ff */
[----:B0-----:R-:W-:Y:S01]  /*6050*/  IADD3 R70, P4, PT, R7, UR5, RZ ;  /* 0x0000000507467c10 */ /* 0x001fe2000ff9e0ff */
[----:B-1----:R-:W-:-:S03]  /*6060*/  @!P3 IMAD.MOV.U32 R14, RZ, RZ, R16 ;  /* 0x000000ffff0eb224 */ /* 0x002fc600078e0010 */
[----:B------:R-:W-:Y:S01]  /*6070*/  IADD3.X R71, PT, PT, R8, UR14, RZ, P4, !PT ;  /* 0x0000000e08477c10 */ /* 0x000fe2000a7fe4ff */
[----:B------:R-:W-:Y:S01]  /*6080*/  @!P3 IMAD.MOV.U32 R15, RZ, RZ, R33 ;  /* 0x000000ffff0fb224 */ /* 0x000fe200078e0021 */
[----:B------:R-:W-:Y:S01]  /*6090*/  STL [R1+0x2fc], R16 ;  /* 0x0002fc1001007387 */ /* 0x000fe20000100800 */
[----:B------:R-:W-:Y:S01]  /*60a0*/  PRMT R64, RZ, 0x7610, R64 ;  /* 0x00007610ff407816 */ /* 0x000fe20000000040 */
[----:B------:R-:W-:Y:S02]  /*60b0*/  USHF.R.S32.HI UR15, URZ, 0x1f, UR6 ;  /* 0x0000001fff0f7899 */ /* 0x000fe40008011406 */
[----:B------:R0:W2:Y:S04]  /*60c0*/  @!P3 LDG.E.U8 R65, desc[UR24][R14.64] ;  /* 0x000000180e41b981 */ /* 0x0000a8000c1e1100 */
[----:B------:R1:W-:Y:S01]  /*60d0*/  STL [R1+0x2f8], R33 ;  /* 0x0002f82101007387 */ /* 0x0003e20000100800 */
[----:B0-----:R-:W-:-:S02]  /*60e0*/  @!P3 IMAD.MOV.U32 R14, RZ, RZ, R70 ;  /* 0x000000ffff0eb224 */ /* 0x001fc400078e0046 */
[----:B------:R-:W-:Y:S01]  /*60f0*/  @!P3 IMAD.MOV.U32 R15, RZ, RZ, R71 ;  /* 0x000000ffff0fb224 */ /* 0x000fe200078e0047 */
[----:B-1----:R-:W-:-:S04]  /*6100*/  IADD3 R33, P4, PT, R0, UR6, RZ ;  /* 0x0000000600217c10 */ /* 0x002fc8000ff9e0ff */
[----:B------:R0:W2:Y:S04]  /*6110*/  @!P3 LDG.E.U8 R64, desc[UR24][R14.64] ;  /* 0x000000180e40b981 */ /* 0x0000a8000c1e1100 */
[----:B------:R1:W-:Y:S01]  /*6120*/  STL [R1+0x304], R70 ;  /* 0x0003044601007387 */ /* 0x0003e20000100800 */
[----:B0-----:R-:W-:Y:S01]  /*6130*/  IMAD.MOV.U32 R15, RZ, RZ, R33 ;  /* 0x000000ffff0f7224 */ /* 0x001fe200078e0021 */
[----:B------:R-:W-:Y:S02]  /*6140*/  IADD3.X R14, PT, PT, R2, UR15, RZ, P4, !PT ;  /* 0x0000000f020e7c10 */ /* 0x000fe4000a7fe4ff */
[----:B------:R0:W-:Y:S02]  /*6150*/  STL [R1+0x300], R71 ;  /* 0x0003004701007387 */ /* 0x0001e40000100800 */
[----:B------:R-:W-:-:S02]  /*6160*/  @!P5 LOP3.LUT R15, R15, R14, RZ, 0x3c, !PT ;  /* 0x0000000e0f0fd212 */ /* 0x000fc400078e3cff */
[----:B------:R-:W-:Y:S01]  /*6170*/  STL [R1+0x780], R33 ;  /* 0x0007802101007387 */ /* 0x000fe20000100800 */
[----:B-1----:R-:W-:-:S03]  /*6180*/  IADD3 R70, P4, PT, R3, UR6, RZ ;  /* 0x0000000603467c10 */ /* 0x002fc6000ff9e0ff */
[----:B------:R1:W-:Y:S01]  /*6190*/  STL [R1+0x77c], R14 ;  /* 0x00077c0e01007387 */ /* 0x0003e20000100800 */
[----:B------:R-:W-:Y:S02]  /*61a0*/  PRMT R63, RZ, 0x7610, R63 ;  /* 0x00007610ff3f7816 */ /* 0x000fe4000000003f */
[----:B0-----:R-:W-:Y:S02]  /*61b0*/  IADD3.X R71, PT, PT, R4, UR15, RZ, P4, !PT ;  /* 0x0000000f04477c10 */ /* 0x001fe4000a7fe4ff */
[C---:B-1----:R-:W-:Y:S02]  /*61c0*/  @!P5 LOP3.LUT R14, R15.reuse, R14, RZ, 0x3c, !PT ;  /* 0x0000000e0f0ed212 */ /* 0x042fe400078e3cff */
[----:B------:R-:W-:Y:S02]  /*61d0*/  SHF.R.U32.HI R16, RZ, 0xd, R12 ;  /* 0x0000000dff107819 */ /* 0x000fe4000001160c */
[----:B------:R-:W-:Y:S02]  /*61e0*/  @!P5 LOP3.LUT R15, R15, R14, RZ, 0x3c, !PT ;  /* 0x0000000e0f0fd212 */ /* 0x000fe400078e3cff */
[----:B------:R-:W-:-:S02]  /*61f0*/  IADD3 R33, P4, PT, R5, UR6, RZ ;  /* 0x0000000605217c10 */ /* 0x000fc4000ff9e0ff */
[----:B------:R-:W-:Y:S01]  /*6200*/  PRMT R68, RZ, 0x7610, R68 ;  /* 0x00007610ff447816 */ /* 0x000fe20000000044 */
[----:B------:R0:W2:Y:S01]  /*6210*/  @!P5 LDG.E.U8 R63, desc[UR24][R14.64] ;  /* 0x000000180e3fd981 */ /* 0x0000a2000c1e1100 */
[----:B------:R-:W-:Y:S02]  /*6220*/  LOP3.LUT P3, RZ, R16, 0x1, RZ, 0xc0, !PT ;  /* 0x0000000110ff7812 */ /* 0x000fe4000786c0ff */
[----:B------:R-:W-:Y:S01]  /*6230*/  IADD3.X R16, PT, PT, R6, UR15, RZ, P4, !PT ;  /* 0x0000000f06107c10 */ /* 0x000fe2000a7fe4ff */
[----:B------:R1:W-:Y:S01]  /*6240*/  STL [R1+0x788], R70 ;  /* 0x0007884601007387 */ /* 0x0003e20000100800 */
[----:B------:R-:W-:Y:S01]  /*6250*/  PRMT R67, RZ, 0x7610, R67 ;  /* 0x00007610ff437816 */ /* 0x000fe20000000043 */
[----:B0-----:R-:W-:Y:S02]  /*6260*/  @!P5 IMAD.MOV.U32 R14, RZ, RZ, R70 ;  /* 0x000000ffff0ed224 */ /* 0x001fe400078e0046 */
[----:B------:R-:W-:Y:S01]  /*6270*/  @!P5 IMAD.MOV.U32 R15, RZ, RZ, R71 ;  /* 0x000000ffff0fd224 */ /* 0x000fe200078e0047 */
[----:B------:R-:W-:Y:S01]  /*6280*/  UIMAD UR5, UR12, 0x12, URZ ;  /* 0x000000120c0578a4 */ /* 0x000fe2000f8e02ff */
[----:B-1----:R-:W-:-:S03]  /*6290*/  IADD3 R70, P4, PT, R7, UR6, RZ ;  /* 0x0000000607467c10 */ /* 0x002fc6000ff9e0ff */
[----:B------:R0:W2:Y:S01]  /*62a0*/  @!P5 LDG.E.U8 R68, desc[UR24][R14.64] ;  /* 0x000000180e44d981 */ /* 0x0000a2000c1e1100 */
[----:B------:R-:W-:Y:S01]  /*62b0*/  PRMT R66, RZ, 0x7610, R66 ;  /* 0x00007610ff427816 */ /* 0x000fe20000000042 */
[----:B------:R-:W-:Y:S02]  /*62c0*/  USHF.R.S32.HI UR6, URZ, 0x1f, UR5 ;  /* 0x0000001fff067899 */ /* 0x000fe40008011405 */
[----:B------:R1:W-:Y:S01]  /*62d0*/  STL [R1+0x784], R71 ;  /* 0x0007844701007387 */ /* 0x0003e20000100800 */
[----:B0-----:R-:W-:Y:S02]  /*62e0*/  @!P5 IMAD.MOV.U32 R14, RZ, RZ, R33 ;  /* 0x000000ffff0ed224 */ /* 0x001fe400078e0021 */
[----:B------:R-:W-:Y:S01]  /*62f0*/  @!P5 IMAD.MOV.U32 R15, RZ, RZ, R16 ;  /* 0x000000ffff0fd224 */ /* 0x000fe200078e0010 */
[----:B------:R0:W-:Y:S04]  /*6300*/  STL [R1+0x790], R33 ;  /* 0x0007902101007387 */ /* 0x0001e80000100800 */
[----:B------:R0:W2:Y:S04]  /*6310*/  @!P5 LDG.E.U8 R67, desc[UR24][R14.64] ;  /* 0x000000180e43d981 */ /* 0x0000a8000c1e1100 */
[----:B-1----:R-:W2:Y:S01]  /*6320*/  LDL.LU R71, [R1+0x1000] ;  /* 0x0010000001477983 */ /* 0x002ea20000300800 */
[----:B0-----:R-:W-:Y:S01]  /*6330*/  IADD3.X R15, PT, PT, R8, UR15, RZ, P4, !PT ;  /* 0x0000000f080f7c10 */ /* 0x001fe2000a7fe4ff */
[----:B------:R-:W-:Y:S01]  /*6340*/  @!P5 IMAD.MOV.U32 R14, RZ, RZ, R70 ;  /* 0x000000ffff0ed224 */ /* 0x000fe200078e0046 */
[----:B------:R-:W-:Y:S01]  /*6350*/  IADD3 R33, P4, PT, R0, UR5, RZ ;  /* 0x0000000500217c10 */ /* 0x000fe2000ff9e0ff */
[----:B------:R-:W-:Y:S04]  /*6360*/  STL [R1+0x78c], R16 ;  /* 0x00078c1001007387 */ /* 0x000fe80000100800 */
[----:B------:R0:W-:Y:S04]  /*6370*/  STL [R1+0x798], R70 ;  /* 0x0007984601007387 */ /* 0x0001e80000100800 */
[----:B------:R1:W-:Y:S04]  /*6380*/  STL [R1+0x794], R15 ;  /* 0x0007940f01007387 */ /* 0x0003e80000100800 */
[----:B------:R1:W3:Y:S01]  /*6390*/  @!P5 LDG.E.U8 R66, desc[UR24][R14.64] ;  /* 0x000000180e42d981 */ /* 0x0002e2000c1e1100 */
[----:B0-----:R-:W-:-:S03]  /*63a0*/  IADD3 R70, P5, PT, R3, UR5, RZ ;  /* 0x0000000503467c10 */ /* 0x001fc6000ffbe0ff */
[----:B------:R-:W-:Y:S01]  /*63b0*/  STL [R1+0x91c], R33 ;  /* 0x00091c2101007387 */ /* 0x000fe20000100800 */
[----:B-1----:R-:W-:Y:S01]  /*63c0*/  IMAD.MOV.U32 R15, RZ, RZ, R33 ;  /* 0x000000ffff0f7224 */ /* 0x002fe200078e0021 */
[----:B------:R-:W-:Y:S02]  /*63d0*/  IADD3.X R14, PT, PT, R2, UR6, RZ, P4, !PT ;  /* 0x00000006020e7c10 */ /* 0x000fe4000a7fe4ff */
[----:B------:R-:W-:Y:S02]  /*63e0*/  STL [R1+0x924], R70 ;  /* 0x0009244601007387 */ /* 0x000fe40000100800 */
[----:B------:R-:W-:Y:S02]  /*63f0*/  @P3 LOP3.LUT R15, R15, R14, RZ, 0x3c, !PT ;  /* 0x0000000e0f0f3212 */ /* 0x000fe400078e3cff */
[----:B------:R0:W-:Y:S01]  /*6400*/  STL [R1+0x918], R14 ;  /* 0x0009180e01007387 */ /* 0x0001e20000100800 */
[----:B------:R-:W-:Y:S02]  /*6410*/  SHF.R.U32.HI R16, RZ, 0x5, R12 ;  /* 0x00000005ff107819 */ /* 0x000fe4000001160c */
[----:B------:R-:W-:-:S02]  /*6420*/  PRMT R89, RZ, 0x7610, R89 ;  /* 0x00007610ff597816 */ /* 0x000fc40000000059 */
[----:B------:R-:W-:Y:S02]  /*6430*/  LOP3.LUT P4, RZ, R16, 0x1, RZ, 0xc0, !PT ;  /* 0x0000000110ff7812 */ /* 0x000fe4000788c0ff */
[C---:B0-----:R-:W-:Y:S02]  /*6440*/  @P3 LOP3.LUT R14, R15.reuse, R14, RZ, 0x3c, !PT ;  /* 0x0000000e0f0e3212 */ /* 0x041fe400078e3cff */
[----:B------:R-:W-:Y:S02]  /*6450*/  IADD3.X R16, PT, PT, R4, UR6, RZ, P5, !PT ;  /* 0x0000000604107c10 */ /* 0x000fe4000affe4ff */
[----:B------:R-:W-:Y:S02]  /*6460*/  @P3 LOP3.LUT R15, R15, R14, RZ, 0x3c, !PT ;  /* 0x0000000e0f0f3212 */ /* 0x000fe400078e3cff */
[----:B------:R-:W-:-:S03]  /*6470*/  PRMT R88, RZ, 0x7610, R88 ;  /* 0x00007610ff587816 */ /* 0x000fc60000000058 */
[----:B------:R0:W3:Y:S01]  /*6480*/  @P3 LDG.E.U8 R89, desc[UR24][R14.64] ;  /* 0x000000180e593981 */ /* 0x0000e2000c1e1100 */
[----:B------:R-:W-:-:S03]  /*6490*/  IADD3 R33, P5, PT, R5, UR5, RZ ;  /* 0x0000000505217c10 */ /* 0x000fc6000ffbe0ff */
[----:B------:R1:W-:Y:S01]  /*64a0*/  STL [R1+0x920], R16 ;  /* 0x0009201001007387 */ /* 0x0003e20000100800 */
[----:B0-----:R-:W-:Y:S02]  /*64b0*/  @P3 IMAD.MOV.U32 R14, RZ, RZ, R70 ;  /* 0x000000ffff0e3224 */ /* 0x001fe400078e0046 */
[----:B------:R-:W-:Y:S01]  /*64c0*/  @P3 IMAD.MOV.U32 R15, RZ, RZ, R16 ;  /* 0x000000ffff0f3224 */ /* 0x000fe200078e0010 */
[----:B------:R-:W-:-:S04]  /*64d0*/  PRMT R69, RZ, 0x7610, R69 ;  /* 0x00007610ff457816 */ /* 0x000fc80000000045 */
[----:B------:R0:W3:Y:S01]  /*64e0*/  @P3 LDG.E.U8 R88, desc[UR24][R14.64] ;  /* 0x000000180e583981 */ /* 0x0000e2000c1e1100 */
[----:B------:R-:W-:Y:S02]  /*64f0*/  PRMT R91, RZ, 0x7610, R91 ;  /* 0x00007610ff5b7816 */ /* 0x000fe4000000005b */
[----:B0-----:R-:W-:Y:S02]  /*6500*/  IADD3.X R15, PT, PT, R6, UR6, RZ, P5, !PT ;  /* 0x00000006060f7c10 */ /* 0x001fe4000affe4ff */
[----:B-1----:R-:W-:Y:S01]  /*6510*/  IADD3 R16, P5, PT, R7, UR5, RZ ;  /* 0x0000000507107c10 */ /* 0x002fe2000ffbe0ff */
[----:B------:R-:W-:-:S03]  /*6520*/  @P3 IMAD.MOV.U32 R14, RZ, RZ, R33 ;  /* 0x000000ffff0e3224 */ /* 0x000fc600078e0021 */
[----:B------:R-:W-:Y:S01]  /*6530*/  IADD3.X R70, PT, PT, R8, UR6, RZ, P5, !PT ;  /* 0x0000000608467c10 */ /* 0x000fe2000affe4ff */
[----:B------:R0:W-:Y:S01]  /*6540*/  STL [R1+0x92c], R33 ;  /* 0x00092c2101007387 */ /* 0x0001e20000100800 */
[----:B------:R-:W-:-:S03]  /*6550*/  UIMAD UR5, UR12, 0x1a, URZ ;  /* 0x0000001a0c0578a4 */ /* 0x000fc6000f8e02ff */
[----:B------:R1:W-:Y:S04]  /*6560*/  STL [R1+0x928], R15 ;  /* 0x0009280f01007387 */ /* 0x0003e80000100800 */
[----:B------:R1:W3:Y:S01]  /*6570*/  @P3 LDG.E.U8 R69, desc[UR24][R14.64] ;  /* 0x000000180e453981 */ /* 0x0002e2000c1e1100 */
[----:B------:R-:W-:Y:S02]  /*6580*/  USHF.R.S32.HI UR14, URZ, 0x1f, UR5 ;  /* 0x0000001fff0e7899 */ /* 0x000fe40008011405 */
[----:B0-----:R-:W-:Y:S01]  /*6590*/  IADD3 R33, P5, PT, R0, UR5, RZ ;  /* 0x0000000500217c10 */ /* 0x001fe2000ffbe0ff */
[----:B-1----:R-:W-:Y:S02]  /*65a0*/  @P3 IMAD.MOV.U32 R14, RZ, RZ, R16 ;  /* 0x000000ffff0e3224 */ /* 0x002fe400078e0010 */
[----:B------:R-:W-:Y:S01]  /*65b0*/  @P3 IMAD.MOV.U32 R15, RZ, RZ, R70 ;  /* 0x000000ffff0f3224 */ /* 0x000fe200078e0046 */
[----:B------:R0:W-:Y:S04]  /*65c0*/  STL [R1+0x934], R16 ;  /* 0x0009341001007387 */ /* 0x0001e80000100800 */
[----:B------:R1:W3:Y:S01]  /*65d0*/  @P3 LDG.E.U8 R91, desc[UR24][R14.64] ;  /* 0x000000180e5b3981 */ /* 0x0002e2000c1e1100 */
[----:B------:R-:W-:-:S02]  /*65e0*/  PRMT R90, RZ, 0x7610, R90 ;  /* 0x00007610ff5a7816 */ /* 0x000fc4000000005a */
[----:B0-----:R-:W-:Y:S02]  /*65f0*/  IADD3 R16, P3, PT, R3, UR5, RZ ;  /* 0x0000000503107c10 */ /* 0x001fe4000ff7e0ff */
[----:B-1----:R-:W-:Y:S02]  /*6600*/  SHF.R.U64 R14, R9, 0x1d, RZ ;  /* 0x0000001d090e7819 */ /* 0x002fe400000012ff */
[----:B------:R-:W-:Y:S01]  /*6610*/  IADD3.X R15, PT, PT, R2, UR14, RZ, P5, !PT ;  /* 0x0000000e020f7c10 */ /* 0x000fe2000affe4ff */
[----:B------:R0:W-:Y:S01]  /*6620*/  STL [R1+0x930], R70 ;  /* 0x0009304601007387 */ /* 0x0001e20000100800 */
[----:B------:R-:W-:Y:S01]  /*6630*/  LOP3.LUT P5, RZ, R14, 0x1, RZ, 0xc0, !PT ;  /* 0x000000010eff7812 */ /* 0x000fe200078ac0ff */
[----:B------:R-:W-:Y:S02]  /*6640*/  @P4 IMAD.MOV.U32 R14, RZ, RZ, R33 ;  /* 0x000000ffff0e4224 */ /* 0x000fe400078e0021 */
[----:B------:R1:W-:Y:S01]  /*6650*/  STL [R1+0x9dc], R33 ;  /* 0x0009dc2101007387 */ /* 0x0003e20000100800 */
[----:B------:R-:W-:-:S02]  /*6660*/  PRMT R93, RZ, 0x7610, R93 ;  /* 0x00007610ff5d7816 */ /* 0x000fc4000000005d */
[----:B0-----:R-:W-:Y:S01]  /*6670*/  IADD3.X R70, PT, PT, R4, UR14, RZ, P3, !PT ;  /* 0x0000000e04467c10 */ /* 0x001fe20009ffe4ff */
[----:B------:R-:W-:Y:S04]  /*6680*/  STL [R1+0x9e4], R16 ;  /* 0x0009e41001007387 */ /* 0x000fe80000100800 */
[----:B------:R0:W-:Y:S01]  /*6690*/  STL [R1+0x9d8], R15 ;  /* 0x0009d80f01007387 */ /* 0x0001e20000100800 */
[----:B-1----:R-:W-:-:S03]  /*66a0*/  IADD3 R33, P3, PT, R5, UR5, RZ ;  /* 0x0000000505217c10 */ /* 0x002fc6000ff7e0ff */
[----:B------:R1:W3:Y:S01]  /*66b0*/  @P4 LDG.E.U8 R90, desc[UR24][R14.64] ;  /* 0x000000180e5a4981 */ /* 0x0002e2000c1e1100 */
[----:B------:R-:W-:-:S03]  /*66c0*/  PRMT R92, RZ, 0x7610, R92 ;  /* 0x00007610ff5c7816 */ /* 0x000fc6000000005c */
[----:B------:R4:W-:Y:S01]  /*66d0*/  STL [R1+0x9e0], R70 ;  /* 0x0009e04601007387 */ /* 0x0009e20000100800 */
[----:B-1----:R-:W-:Y:S02]  /*66e0*/  @P4 IMAD.MOV.U32 R14, RZ, RZ, R16 ;  /* 0x000000ffff0e4224 */ /* 0x002fe400078e0010 */
[----:B0-----:R-:W-:-:S05]  /*66f0*/  @P4 IMAD.MOV.U32 R15, RZ, RZ, R70 ;  /* 0x000000ffff0f4224 */ /* 0x001fca00078e0046 */
[----:B------:R0:W3:Y:S01]  /*6700*/  @P4 LDG.E.U8 R93, desc[UR24][R14.64] ;  /* 0x000000180e5d4981 */ /* 0x0000e2000c1e1100 */
[----:B------:R-:W-:Y:S02]  /*6710*/  PRMT R34, RZ, 0x7610, R34 ;  /* 0x00007610ff227816 */ /* 0x000fe40000000022 */
[----:B0-----:R-:W-:Y:S02]  /*6720*/  IADD3.X R15, PT, PT, R6, UR14, RZ, P3, !PT ;  /* 0x0000000e060f7c10 */ /* 0x001fe40009ffe4ff */
[----:B----4-:R-:W-:Y:S01]  /*6730*/  IADD3 R70, P3, PT, R7, UR5, RZ ;  /* 0x0000000507467c10 */ /* 0x010fe2000ff7e0ff */
[----:B------:R-:W-:-:S03]  /*6740*/  @P4 IMAD.MOV.U32 R14, RZ, RZ, R33 ;  /* 0x000000ffff0e4224 */ /* 0x000fc600078e0021 */
[----:B------:R-:W-:Y:S01]  /*6750*/  IADD3.X R16, PT, PT, R8, UR14, RZ, P3, !PT ;  /* 0x0000000e08107c10 */ /* 0x000fe20009ffe4ff */
[----:B------:R-:W-:Y:S04]  /*6760*/  STL [R1+0x9ec], R33 ;  /* 0x0009ec2101007387 */ /* 0x000fe80000100800 */
[----:B------:R0:W-:Y:S04]  /*6770*/  STL [R1+0x9e8], R15 ;  /* 0x0009e80f01007387 */ /* 0x0001e80000100800 */
[----:B------:R0:W4:Y:S02]  /*6780*/  @P4 LDG.E.U8 R92, desc[UR24][R14.64] ;  /* 0x000000180e5c4981 */ /* 0x000124000c1e1100 */
[----:B0-----:R-:W-:-:S02]  /*6790*/  IMAD.MOV.U32 R15, RZ, RZ, R16 ;  /* 0x000000ffff0f7224 */ /* 0x001fc400078e0010 */
[----:B------:R-:W-:-:S05]  /*67a0*/  @P4 IMAD.MOV.U32 R14, RZ, RZ, R70 ;  /* 0x000000ffff0e4224 */ /* 0x000fca00078e0046 */
[----:B------:R0:W3:Y:S01]  /*67b0*/  @P4 LDG.E.U8 R34, desc[UR24][R14.64] ;  /* 0x000000180e224981 */ /* 0x0000e2000c1e1100 */
[----:B------:R-:W-:-:S04]  /*67c0*/  UIMAD UR6, UR12, 0x22, URZ ;  /* 0x000000220c0678a4 */ /* 0x000fc8000f8e02ff */
[----:B------:R-:W-:Y:S02]  /*67d0*/  USHF.R.S32.HI UR15, URZ, 0x1f, UR6 ;  /* 0x0000001fff0f7899 */ /* 0x000fe40008011406 */
[----:B------:R-:W-:-:S04]  /*67e0*/  IADD3 R33, P3, PT, R0, UR6, RZ ;  /* 0x0000000600217c10 */ /* 0x000fc8000ff7e0ff */
[----:B0-----:R-:W-:Y:S01]  /*67f0*/  IADD3.X R14, PT, PT, R2, UR15, RZ, P3, !PT ;  /* 0x0000000f020e7c10 */ /* 0x001fe20009ffe4ff */
[----:B------:R-:W-:Y:S01]  /*6800*/  IMAD.MOV.U32 R15, RZ, RZ, R33 ;  /* 0x000000ffff0f7224 */ /* 0x000fe200078e0021 */
[----:B------:R-:W-:Y:S04]  /*6810*/  STL [R1+0x9f4], R70 ;  /* 0x0009f44601007387 */ /* 0x000fe80000100800 */
[-C--:B------:R-:W-:Y:S01]  /*6820*/  @P5 LOP3.LUT R15, R15, R14.reuse, RZ, 0x3c, !PT ;  /* 0x0000000e0f0f5212 */ /* 0x080fe200078e3cff */
[----:B------:R-:W-:Y:S04]  /*6830*/  STL [R1+0x9f0], R16 ;  /* 0x0009f01001007387 */ /* 0x000fe80000100800 */
[----:B------:R-:W-:Y:S04]  /*6840*/  STL [R1+0xa68], R33 ;  /* 0x000a682101007387 */ /* 0x000fe80000100800 */
[----:B------:R0:W-:Y:S02]  /*6850*/  STL [R1+0xa64], R14 ;  /* 0x000a640e01007387 */ /* 0x0001e40000100800 */
[----:B0-----:R-:W-:-:S04]  /*6860*/  @P5 LOP3.LUT R14, R15, R14, RZ, 0x3c, !PT ;  /* 0x0000000e0f0e5212 */ /* 0x001fc800078e3cff */
[----:B------:R-:W-:Y:S02]  /*6870*/  @P5 LOP3.LUT R15, R15, R14, RZ, 0x3c, !PT ;  /* 0x0000000e0f0f5212 */ /* 0x000fe400078e3cff */
[----:B------:R-:W-:-:S05]  /*6880*/  IADD3 R70, P4, PT, R3, UR6, RZ ;  /* 0x0000000603467c10 */ /* 0x000fca000ff9e0ff */
[----:B------:R-:W-:Y:S01]  /*6890*/  STL [R1+0xa70], R70 ;  /* 0x000a704601007387 */ /* 0x000fe20000100800 */
[----:B------:R-:W-:Y:S02]  /*68a0*/  PRMT R72, RZ, 0x7610, R72 ;  /* 0x00007610ff487816 */ /* 0x000fe40000000048 */
[----:B--2---:R-:W-:-:S06]  /*68b0*/  PRMT R71, RZ, 0x7610, R71 ;  /* 0x00007610ff477816 */ /* 0x004fcc0000000047 */
[----:B------:R0:W2:Y:S02]  /*68c0*/  @P5 LDG.E.U8 R71, desc[UR24][R14.64] ;  /* 0x000000180e475981 */ /* 0x0000a4000c1e1100 */
[----:B0-----:R-:W-:Y:S02]  /*68d0*/  @P5 IMAD.MOV.U32 R14, RZ, RZ, R70 ;  /* 0x000000ffff0e5224 */ /* 0x001fe400078e0046 */
[----:B---3--:R0:W-:Y:S02]  /*68e0*/  STL [R1+0x1c0], R34 ;  /* 0x0001c02201007387 */ /* 0x0081e40000100800 */
[----:B0-----:R-:W-:-:S05]  /*68f0*/  IADD3.X R34, PT, PT, R4, UR15, RZ, P4, !PT ;  /* 0x0000000f04227c10 */ /* 0x001fca000a7fe4ff */
[----:B------:R-:W-:-:S05]  /*6900*/  @P5 IMAD.MOV.U32 R15, RZ, RZ, R34 ;  /* 0x000000ffff0f5224 */ /* 0x000fca00078e0022 */
[----:B------:R0:W3:Y:S01]  /*6910*/  @P5 LDG.E.U8 R72, desc[UR24][R14.64] ;  /* 0x000000180e485981 */ /* 0x0000e2000c1e1100 */
[----:B------:R-:W-:-:S03]  /*6920*/  IADD3 R33, P4, PT, R5, UR6, RZ ;  /* 0x0000000605217c10 */ /* 0x000fc6000ff9e0ff */
[----:B------:R1:W-:Y:S01]  /*6930*/  STL [R1+0xa6c], R34 ;  /* 0x000a6c2201007387 */ /* 0x0003e20000100800 */
[----:B------:R-:W-:-:S03]  /*6940*/  SHF.R.U64 R16, R9, 0x15, RZ ;  /* 0x0000001509107819 */ /* 0x000fc600000012ff */
[----:B------:R-:W-:Y:S01]  /*6950*/  STL [R1+0xa78], R33 ;  /* 0x000a782101007387 */ /* 0x000fe20000100800 */
[----:B------:R-:W-:Y:S01]  /*6960*/  LOP3.LUT P3, RZ, R16, 0x1, RZ, 0xc0, !PT ;  /* 0x0000000110ff7812 */ /* 0x000fe2000786c0ff */
[----:B0-----:R-:W-:Y:S01]  /*6970*/  @P5 IMAD.MOV.U32 R14, RZ, RZ, R33 ;  /* 0x000000ffff0e5224 */ /* 0x001fe200078e0021 */
[----:B------:R-:W-:Y:S01]  /*6980*/  PRMT R16, RZ, 0x7610, R16 ;  /* 0x00007610ff107816 */ /* 0x000fe20000000010 */
[----:B--2---:R0:W-:Y:S04]  /*6990*/  STL [R1+0x1ac], R71 ;  /* 0x0001ac4701007387 */ /* 0x0041e80000100800 */
[----:B-1----:R-:W2:Y:S04]  /*69a0*/  LDL.LU R34, [R1+0xffc] ;  /* 0x000ffc0001227983 */ /* 0x002ea80000300800 */
[----:B------:R-:W2:Y:S01]  /*69b0*/  LDL.LU R70, [R1+0xff8] ;  /* 0x000ff80001467983 */ /* 0x000ea20000300800 */
[----:B0-----:R-:W-:-:S05]  /*69c0*/  IADD3.X R71, PT, PT, R6, UR15, RZ, P4, !PT ;  /* 0x0000000f06477c10 */ /* 0x001fca000a7fe4ff */
[----:B------:R-:W-:-:S05]  /*69d0*/  IMAD.MOV.U32 R15, RZ, RZ, R71 ;  /* 0x000000ffff0f7224 */ /* 0x000fca00078e0047 */
[----:B------:R0:W2:Y:S04]  /*69e0*/  @P5 LDG.E.U8 R16, desc[UR24][R14.64] ;  /* 0x000000180e105981 */ /* 0x0000a8000c1e1100 */
[----:B---3--:R1:W-:Y:S04]  /*69f0*/  STL [R1+0x1a8], R72 ;  /* 0x0001a84801007387 */ /* 0x0083e80000100800 */
[----:B-1----:R-:W3:Y:S01]  /*6a00*/  LDL.LU R72, [R1+0xff4] ;  /* 0x000ff40001487983 */ /* 0x002ee20000300800 */
[----:B------:R-:W-:-:S03]  /*6a10*/  UIMAD UR5, UR12, 0x2a, URZ ;  /* 0x0000002a0c0578a4 */ /* 0x000fc6000f8e02ff */
[----:B------:R1:W-:Y:S01]  /*6a20*/  STL [R1+0xa74], R71 ;  /* 0x000a744701007387 */ /* 0x0003e20000100800 */
[----:B------:R-:W-:Y:S02]  /*6a30*/  PRMT R37, RZ, 0x7610, R37 ;  /* 0x00007610ff257816 */ /* 0x000fe40000000025 */
[----:B-1----:R-:W-:Y:S01]  /*6a40*/  IADD3 R71, P4, PT, R7, UR6, RZ ;  /* 0x0000000607477c10 */ /* 0x002fe2000ff9e0ff */
[----:B------:R-:W-:-:S03]  /*6a50*/  USHF.R.S32.HI UR6, URZ, 0x1f, UR5 ;  /* 0x0000001fff067899 */ /* 0x000fc60008011405 */
[----:B0-----:R-:W-:Y:S01]  /*6a60*/  IADD3.X R15, PT, PT, R8, UR15, RZ, P4, !PT ;  /* 0x0000000f080f7c10 */ /* 0x001fe2000a7fe4ff */
[----:B------:R-:W-:Y:S01]  /*6a70*/  @P5 IMAD.MOV.U32 R14, RZ, RZ, R71 ;  /* 0x000000ffff0e5224 */ /* 0x000fe200078e0047 */
[----:B------:R-:W-:Y:S01]  /*6a80*/  IADD3 R33, P4, PT, R0, UR5, RZ ;  /* 0x0000000500217c10 */ /* 0x000fe2000ff9e0ff */
[----:B------:R0:W-:Y:S04]  /*6a90*/  STL [R1+0xa80], R71 ;  /* 0x000a804701007387 */ /* 0x0001e80000100800 */
[----:B------:R1:W4:Y:S01]  /*6aa0*/  @P5 LDG.E.U8 R37, desc[UR24][R14.64] ;  /* 0x000000180e255981 */ /* 0x000322000c1e1100 */
[----:B0-----:R-:W-:Y:S02]  /*6ab0*/  IADD3 R71, P5, PT, R3, UR5, RZ ;  /* 0x0000000503477c10 */ /* 0x001fe4000ffbe0ff */
[----:B-1----:R-:W-:Y:S01]  /*6ac0*/  IADD3.X R14, PT, PT, R2, UR6, RZ, P4, !PT ;  /* 0x00000006020e7c10 */ /* 0x002fe2000a7fe4ff */
[----:B--2---:R-:W-:Y:S04]  /*6ad0*/  STL [R1+0x1a4], R16 ;  /* 0x0001a41001007387 */ /* 0x004fe80000100800 */
[----:B------:R0:W-:Y:S04]  /*6ae0*/  STL [R1+0xa7c], R15 ;  /* 0x000a7c0f01007387 */ /* 0x0001e80000100800 */
[----:B------:R-:W-:Y:S01]  /*6af0*/  STL [R1+0xae8], R33 ;  /* 0x000ae82101007387 */ /* 0x000fe20000100800 */
[----:B0-----:R-:W-:-:S03]  /*6b00*/  IMAD.MOV.U32 R15, RZ, RZ, R33 ;  /* 0x000000ffff0f7224 */ /* 0x001fc600078e0021 */
[----:B------:R-:W-:Y:S02]  /*6b10*/  STL [R1+0xaf0], R71 ;  /* 0x000af04701007387 */ /* 0x000fe40000100800 */
[-C--:B------:R-:W-:Y:S02]  /*6b20*/  @P3 LOP3.LUT R15, R15, R14.reuse, RZ, 0x3c, !PT ;  /* 0x0000000e0f0f3212 */ /* 0x080fe400078e3cff */
[----:B------:R0:W-:Y:S02]  /*6b30*/  STL [R1+0xae4], R14 ;  /* 0x000ae40e01007387 */ /* 0x0001e40000100800 */
[----:B0-----:R-:W-:-:S04]  /*6b40*/  @P3 LOP3.LUT R14, R15, R14, RZ, 0x3c, !PT ;  /* 0x0000000e0f0e3212 */ /* 0x001fc800078e3cff */
[----:B------:R-:W-:Y:S02]  /*6b50*/  @P3 LOP3.LUT R15, R15, R14, RZ, 0x3c, !PT ;  /* 0x0000000e0f0f3212 */ /* 0x000fe400078e3cff */
[----:B---3--:R-:W-:-:S06]  /*6b60*/  PRMT R72, RZ, 0x7610, R72 ;  /* 0x00007610ff487816 */ /* 0x008fcc0000000048 */
[----:B------:R0:W2:Y:S01]  /*6b70*/  @P3 LDG.E.U8 R72, desc[UR24][R14.64] ;  /* 0x000000180e483981 */ /* 0x0000a2000c1e1100 */
[----:B------:R-:W-:Y:S02]  /*6b80*/  IADD3.X R33, PT, PT, R4, UR6, RZ, P5, !PT ;  /* 0x0000000604217c10 */ /* 0x000fe4000affe4ff */
[----:B------:R-:W-:Y:S01]  /*6b90*/  PRMT R70, RZ, 0x7610, R70 ;  /* 0x00007610ff467816 */ /* 0x000fe20000000046 */
[----:B0-----:R-:W-:Y:S02]  /*6ba0*/  @P3 IMAD.MOV.U32 R14, RZ, RZ, R71 ;  /* 0x000000ffff0e3224 */ /* 0x001fe400078e0047 */
[----:B------:R-:W-:-:S05]  /*6bb0*/  @P3 IMAD.MOV.U32 R15, RZ, RZ, R33 ;  /* 0x000000ffff0f3224 */ /* 0x000fca00078e0021 */
[----:B------:R0:W3:Y:S04]  /*6bc0*/  @P3 LDG.E.U8 R70, desc[UR24][R14.64] ;  /* 0x000000180e463981 */ /* 0x0000e8000c1e1100 */
[----:B----4-:R1:W-:Y:S04]  /*6bd0*/  STL [R1+0x1a0], R37 ;  /* 0x0001a02501007387 */ /* 0x0103e80000100800 */
[----:B------:R-:W-:Y:S01]  /*6be0*/  STL [R1+0xaec], R33 ;  /* 0x000aec2101007387 */ /* 0x000fe20000100800 */
[----:B------:R-:W-:Y:S02]  /*6bf0*/  PRMT R34, RZ, 0x7610, R34 ;  /* 0x00007610ff227816 */ /* 0x000fe40000000022 */
[----:B-1----:R-:W-:-:S04]  /*6c00*/  IADD3 R37, P5, PT, R5, UR5, RZ ;  /* 0x0000000505257c10 */ /* 0x002fc8000ffbe0ff */
[----:B0-----:R-:W-:Y:S01]  /*6c10*/  IADD3.X R15, PT, PT, R6, UR6, RZ, P5, !PT ;  /* 0x00000006060f7c10 */ /* 0x001fe2000affe4ff */
[----:B------:R-:W-:-:S05]  /*6c20*/  @P3 IMAD.MOV.U32 R14, RZ, RZ, R37 ;  /* 0x000000ffff0e3224 */ /* 0x000fca00078e0025 */
[----:B------:R0:W4:Y:S04]  /*6c30*/  @P3 LDG.E.U8 R34, desc[UR24][R14.64] ;  /* 0x000000180e223981 */ /* 0x000128000c1e1100 */
[----:B--2---:R1:W-:Y:S04]  /*6c40*/  STL [R1+0x19c], R72 ;  /* 0x00019c4801007387 */ /* 0x0043e80000100800 */
[----:B-1----:R-:W2:Y:S01]  /*6c50*/  LDL.LU R72, [R1+0xff0] ;  /* 0x000ff00001487983 */ /* 0x002ea20000300800 */
[----:B------:R-:W-:-:S03]  /*6c60*/  IADD3 R71, P5, PT, R7, UR5, RZ ;  /* 0x0000000507477c10 */ /* 0x000fc6000ffbe0ff */
[----:B------:R-:W2:Y:S04]  /*6c70*/  LDL.LU R33, [R1+0xfec] ;  /* 0x000fec0001217983 */ /* 0x000ea80000300800 */
[----:B------:R-:W-:Y:S04]  /*6c80*/  STL [R1+0xaf8], R37 ;  /* 0x000af82501007387 */ /* 0x000fe80000100800 */
[----:B------:R0:W-:Y:S04]  /*6c90*/  STL [R1+0xaf4], R15 ;  /* 0x000af40f01007387 */ /* 0x0001e80000100800 */
[----:B------:R-:W-:Y:S04]  /*6ca0*/  STL [R1+0xb00], R71 ;  /* 0x000b004701007387 */ /* 0x000fe80000100800 */
[----:B---3--:R1:W-:Y:S01]  /*6cb0*/  STL [R1+0x198], R70 ;  /* 0x0001984601007387 */ /* 0x0083e20000100800 */
[----:B0-----:R-:W-:-:S03]  /*6cc0*/  IMAD.MOV.U32 R15, RZ, RZ, R71 ;  /* 0x000000ffff0f7224 */ /* 0x001fc600078e0047 */
[----:B------:R-:W3:Y:S01]  /*6cd0*/  LDL.LU R37, [R1+0xfe8] ;  /* 0x000fe80001257983 */ /* 0x000ee20000300800 */
[----:B-1----:R-:W-:-:S05]  /*6ce0*/  IADD3.X R70, PT, PT, R8, UR6, RZ, P5, !PT ;  /* 0x0000000608467c10 */ /* 0x002fca000affe4ff */
[----:B------:R-:W-:-:S05]  /*6cf0*/  IMAD.MOV.U32 R14, RZ, RZ, R70 ;  /* 0x000000ffff0e7224 */ /* 0x000fca00078e0046 */
[----:B------:R-:W-:-:S04]  /*6d00*/  @P3 LOP3.LUT R15, R15, R14, RZ, 0x3c, !PT ;  /* 0x0000000e0f0f3212 */ /* 0x000fc800078e3cff */
[----:B------:R-:W-:-:S04]  /*6d10*/  @P3 LOP3.LUT R14, R15, R14, RZ, 0x3c, !PT ;  /* 0x0000000e0f0e3212 */ /* 0x000fc800078e3cff */
[----:B------:R-:W-:Y:S01]  /*6d20*/  @P3 LOP3.LUT R15, R15, R14, RZ, 0x3c, !PT ;  /* 0x0000000e0f0f3212 */ /* 0x000fe200078e3cff */
[----:B----4-:R0:W-:Y:S04]  /*6d30*/  STL [R1+0x194], R34 ;  /* 0x0001942201007387 */ /* 0x0101e80000100800 */
[----:B0-----:R-:W4:Y:S04]  /*6d40*/  LDL.LU R34, [R1+0xfe4] ;  /* 0x000fe40001227983 */ /* 0x001f280000300800 */
[----:B------:R0:W-:Y:S04]  /*6d50*/  STL [R1+0xafc], R70 ;  /* 0x000afc4601007387 */ /* 0x0001e80000100800 */
[----:B0-----:R-:W3:Y:S01]  /*6d60*/  LDL.LU R70, [R1+0xfe0] ;  /* 0x000fe00001467983 */ /* 0x001ee20000300800 */
[----:B--2---:R-:W-:-:S06]  /*6d70*/  PRMT R72, RZ, 0x7610, R72 ;  /* 0x00007610ff487816 */ /* 0x004fcc0000000048 */
[----:B------:R0:W2:Y:S01]  /*6d80*/  @P3 LDG.E.U8 R72, desc[UR24][R14.64] ;  /* 0x000000180e483981 */ /* 0x0000a2000c1e1100 */
[----:B------:R-:W-:Y:S01]  /*6d90*/  UIMAD UR5, UR12, 0x32, URZ ;  /* 0x000000320c0578a4 */ /* 0x000fe2000f8e02ff */
[----:B------:R-:W-:-:S03]  /*6da0*/  SHF.R.U64 R16, R9, 0xd, RZ ;  /* 0x0000000d09107819 */ /* 0x000fc600000012ff */
[----:B------:R-:W-:Y:S02]  /*6db0*/  USHF.R.S32.HI UR14, URZ, 0x1f, UR5 ;  /* 0x0000001fff0e7899 */ /* 0x000fe40008011405 */
[----:B------:R-:W-:Y:S02]  /*6dc0*/  IADD3 R71, P5, PT, R0, UR5, RZ ;  /* 0x0000000500477c10 */ /* 0x000fe4000ffbe0ff */
[----:B------:R-:W-:-:S03]  /*6dd0*/  LOP3.LUT P4, RZ, R16, 0x1, RZ, 0xc0, !PT ;  /* 0x0000000110ff7812 */ /* 0x000fc6000788c0ff */
[----:B------:R1:W-:Y:S01]  /*6de0*/  STL [R1+0xb84], R71 ;  /* 0x000b844701007387 */ /* 0x0003e20000100800 */
[----:B0-----:R-:W-:Y:S01]  /*6df0*/  SHF.R.U64 R14, R9, 0x5, RZ ;  /* 0x00000005090e7819 */ /* 0x001fe200000012ff */
[----:B------:R-:W-:Y:S01]  /*6e00*/  IMAD.MOV.U32 R15, RZ, RZ, R71 ;  /* 0x000000ffff0f7224 */ /* 0x000fe200078e0047 */
[----:B------:R-:W-:Y:S02]  /*6e10*/  PRMT R16, RZ, 0x7610, R16 ;  /* 0x00007610ff107816 */ /* 0x000fe40000000010 */
[----:B-1----:R-:W-:Y:S02]  /*6e20*/  IADD3 R71, P3, PT, R3, UR5, RZ ;  /* 0x0000000503477c10 */ /* 0x002fe4000ff7e0ff */
[----:B---3--:R-:W-:Y:S01]  /*6e30*/  PRMT R70, RZ, 0x7610, R70 ;  /* 0x00007610ff467816 */ /* 0x008fe20000000046 */
[----:B--2---:R0:W-:Y:S02]  /*6e40*/  STL [R1+0x190], R72 ;  /* 0x0001904801007387 */ /* 0x0041e40000100800 */
[----:B0-----:R-:W-:-:S02]  /*6e50*/  IADD3.X R72, PT, PT, R2, UR14, RZ, P5, !PT ;  /* 0x0000000e02487c10 */ /* 0x001fc4000affe4ff */
[----:B------:R-:W-:-:S03]  /*6e60*/  LOP3.LUT P5, RZ, R14, 0x1, RZ, 0xc0, !PT ;  /* 0x000000010eff7812 */ /* 0x000fc600078ac0ff */
[----:B------:R-:W-:-:S05]  /*6e70*/  IMAD.MOV.U32 R14, RZ, RZ, R72 ;  /* 0x000000ffff0e7224 */ /* 0x000fca00078e0048 */
[----:B------:R-:W-:-:S04]  /*6e80*/  @P4 LOP3.LUT R15, R15, R14, RZ, 0x3c, !PT ;  /* 0x0000000e0f0f4212 */ /* 0x000fc800078e3cff */
[----:B------:R-:W-:-:S04]  /*6e90*/  @P4 LOP3.LUT R14, R15, R14, RZ, 0x3c, !PT ;  /* 0x0000000e0f0e4212 */ /* 0x000fc800078e3cff */
[----:B------:R-:W-:Y:S01]  /*6ea0*/  @P4 LOP3.LUT R15, R15, R14, RZ, 0x3c, !PT ;  /* 0x0000000e0f0f4212 */ /* 0x000fe200078e3cff */
[----:B------:R0:W-:Y:S04]  /*6eb0*/  STL [R1+0xb80], R72 ;  /* 0x000b804801007387 */ /* 0x0001e80000100800 */
[----:B------:R1:W2:Y:S01]  /*6ec0*/  @P4 LDG.E.U8 R16, desc[UR24][R14.64] ;  /* 0x000000180e104981 */ /* 0x0002a2000c1e1100 */
[----:B0-----:R-:W-:Y:S01]  /*6ed0*/  IADD3.X R72, PT, PT, R4, UR14, RZ, P3, !PT ;  /* 0x0000000e04487c10 */ /* 0x001fe20009ffe4ff */
[----:B-1----:R-:W-:-:S04]  /*6ee0*/  @P4 IMAD.MOV.U32 R14, RZ, RZ, R71 ;  /* 0x000000ffff0e4224 */ /* 0x002fc800078e0047 */
[----:B------:R-:W-:-:S05]  /*6ef0*/  @P4 IMAD.MOV.U32 R15, RZ, RZ, R72 ;  /* 0x000000ffff0f4224 */ /* 0x000fca00078e0048 */
[----:B------:R0:W3:Y:S04]  /*6f00*/  @P4 LDG.E.U8 R70, desc[UR24][R14.64] ;  /* 0x000000180e464981 */ /* 0x0000e8000c1e1100 */
[----:B------:R-:W-:Y:S04]  /*6f10*/  STL [R1+0xb8c], R71 ;  /* 0x000b8c4701007387 */ /* 0x000fe80000100800 */
[----:B------:R1:W-:Y:S01]  /*6f20*/  STL [R1+0xb88], R72 ;  /* 0x000b884801007387 */ /* 0x0003e20000100800 */
[----:B------:R-:W-:Y:S02]  /*6f30*/  PRMT R33, RZ, 0x7610, R33 ;  /* 0x00007610ff217816 */ /* 0x000fe40000000021 */
[----:B----4-:R-:W-:Y:S01]  /*6f40*/  PRMT R34, RZ, 0x7610, R34 ;  /* 0x00007610ff227816 */ /* 0x010fe20000000022 */
[----:B--2---:R2:W-:Y:S04]  /*6f50*/  STL [R1+0x18c], R16 ;  /* 0x00018c1001007387 */ /* 0x0045e80000100800 */
[----:B-1----:R-:W4:Y:S04]  /*6f60*/  LDL.LU R72, [R1+0xfdc] ;  /* 0x000fdc0001487983 */ /* 0x002f280000300800 */
[----:B------:R-:W4:Y:S01]  /*6f70*/  LDL.LU R71, [R1+0xfd8] ;  /* 0x000fd80001477983 */ /* 0x000f220000300800 */
[----:B--2---:R-:W-:-:S04]  /*6f80*/  IADD3 R16, P3, PT, R5, UR5, RZ ;  /* 0x0000000505107c10 */ /* 0x004fc8000ff7e0ff */
[----:B0-----:R-:W-:Y:S01]  /*6f90*/  IADD3.X R14, PT, PT, R6, UR14, RZ, P3, !PT ;  /* 0x0000000e060e7c10 */ /* 0x001fe20009ffe4ff */
[----:B------:R-:W-:Y:S01]  /*6fa0*/  IMAD.MOV.U32 R15, RZ, RZ, R16 ;  /* 0x000000ffff0f7224 */ /* 0x000fe200078e0010 */
[----:B------:R-:W-:Y:S04]  /*6fb0*/  STL [R1+0xb94], R16 ;  /* 0x000b941001007387 */ /* 0x000fe80000100800 */
[-C--:B------:R-:W-:Y:S01]  /*6fc0*/  @P4 LOP3.LUT R15, R15, R14.reuse, RZ, 0x3c, !PT ;  /* 0x0000000e0f0f4212 */ /* 0x080fe200078e3cff */
[----:B---3--:R-:W-:Y:S04]  /*6fd0*/  STL [R1+0x188], R70 ;  /* 0x0001884601007387 */ /* 0x008fe80000100800 */
[----:B------:R0:W-:Y:S02]  /*6fe0*/  STL [R1+0xb90], R14 ;  /* 0x000b900e01007387 */ /* 0x0001e40000100800 */
[----:B0-----:R-:W-:-:S04]  /*6ff0*/  @P4 LOP3.LUT R14, R15, R14, RZ, 0x3c, !PT ;  /* 0x0000000e0f0e4212 */ /* 0x001fc800078e3cff */
[----:B------:R-:W-:-:S05]  /*7000*/  @P4 LOP3.LUT R15, R15, R14, RZ, 0x3c, !PT ;  /* 0x0000000e0f0f4212 */ /* 0x000fca00078e3cff */
[----:B------:R0:W2:Y:S01]  /*7010*/  @P4 LDG.E.U8 R33, desc[UR24][R14.64] ;  /* 0x000000180e214981 */ /* 0x0000a2000c1e1100 */
[----:B------:R-:W-:-:S04]  /*7020*/  IADD3 R70, P3, PT, R7, UR5, RZ ;  /* 0x0000000507467c10 */ /* 0x000fc8000ff7e0ff */
[----:B------:R-:W-:-:S05]  /*7030*/  IADD3.X R16, PT, PT, R8, UR14, RZ, P3, !PT ;  /* 0x0000000e08107c10 */ /* 0x000fca0009ffe4ff */
[----:B0-----:R-:W-:Y:S02]  /*7040*/  IMAD.MOV.U32 R15, RZ, RZ, R16 ;  /* 0x000000ffff0f7224 */ /* 0x001fe400078e0010 */
[----:B------:R-:W-:-:S05]  /*7050*/  @P4 IMAD.MOV.U32 R14, RZ, RZ, R70 ;  /* 0x000000ffff0e4224 */ /* 0x000fca00078e0046 */
[----:B------:R0:W3:Y:S01]  /*7060*/  @P4 LDG.E.U8 R34, desc[UR24][R14.64] ;  /* 0x000000180e224981 */ /* 0x0000e2000c1e1100 */
[----:B------:R-:W-:-:S03]  /*7070*/  UIMAD UR6, UR12, 0x3a, URZ ;  /* 0x0000003a0c0678a4 */ /* 0x000fc6000f8e02ff */
[----:B------:R1:W-:Y:S01]  /*7080*/  STL [R1+0xb9c], R70 ;  /* 0x000b9c4601007387 */ /* 0x0003e20000100800 */
[----:B------:R-:W-:-:S03]  /*7090*/  USHF.R.S32.HI UR15, URZ, 0x1f, UR6 ;  /* 0x0000001fff0f7899 */ /* 0x000fc60008011406 */
[----:B------:R-:W-:Y:S01]  /*70a0*/  STL [R1+0xb98], R16 ;  /* 0x000b981001007387 */ /* 0x000fe20000100800 */
[----:B-1----:R-:W-:Y:S02]  /*70b0*/  IADD3 R70, P4, PT, R3, UR6, RZ ;  /* 0x0000000603467c10 */ /* 0x002fe4000ff9e0ff */
[----:B----4-:R-:W-:Y:S01]  /*70c0*/  PRMT R71, RZ, 0x7610, R71 ;  /* 0x00007610ff477816 */ /* 0x010fe20000000047 */
[----:B--2---:R1:W-:Y:S02]  /*70d0*/  STL [R1+0x184], R33 ;  /* 0x0001842101007387 */ /* 0x0043e40000100800 */
[----:B-1----:R-:W-:-:S04]  /*70e0*/  IADD3 R33, P3, PT, R0, UR6, RZ ;  /* 0x0000000600217c10 */ /* 0x002fc8000ff7e0ff */
[----:B0-----:R-:W-:Y:S01]  /*70f0*/  IADD3.X R14, PT, PT, R2, UR15, RZ, P3, !PT ;  /* 0x0000000f020e7c10 */ /* 0x001fe20009ffe4ff */
[----:B------:R-:W-:Y:S01]  /*7100*/  IMAD.MOV.U32 R15, RZ, RZ, R33 ;  /* 0x000000ffff0f7224 */ /* 0x000fe200078e0021 */
[----:B------:R-:W-:Y:S04]  /*7110*/  STL [R1+0xc24], R33 ;  /* 0x000c242101007387 */ /* 0x000fe80000100800 */
[-C--:B------:R-:W-:Y:S01]  /*7120*/  @P5 LOP3.LUT R15, R15, R14.reuse, RZ, 0x3c, !PT ;  /* 0x0000000e0f0f5212 */ /* 0x080fe200078e3cff */
[----:B------:R0:W-:Y:S03]  /*7130*/  STL [R1+0xc20], R14 ;  /* 0x000c200e01007387 */ /* 0x0001e60000100800 */
[----:B0-----:R-:W-:-:S04]  /*7140*/  @P5 LOP3.LUT R14, R15, R14, RZ, 0x3c, !PT ;  /* 0x0000000e0f0e5212 */ /* 0x001fc800078e3cff */
[----:B------:R-:W-:-:S05]  /*7150*/  @P5 LOP3.LUT R15, R15, R14, RZ, 0x3c, !PT ;  /* 0x0000000e0f0f5212 */ /* 0x000fca00078e3cff */
[----:B------:R0:W2:Y:S04]  /*7160*/  @P5 LDG.E.U8 R71, desc[UR24][R14.64] ;  /* 0x000000180e475981 */ /* 0x0000a8000c1e1100 */
[----:B------:R-:W-:Y:S04]  /*7170*/  STL [R1+0xc2c], R70 ;  /* 0x000c2c4601007387 */ /* 0x000fe80000100800 */
[----:B---3--:R1:W-:Y:S01]  /*7180*/  STL [R1+0x180], R34 ;  /* 0x0001802201007387 */ /* 0x0083e20000100800 */
[----:B------:R-:W-:Y:S01]  /*7190*/  PRMT R72, RZ, 0x7610, R72 ;  /* 0x00007610ff487816 */ /* 0x000fe20000000048 */
[----:B0-----:R-:W-:Y:S01]  /*71a0*/  @P5 IMAD.MOV.U32 R14, RZ, RZ, R70 ;  /* 0x000000ffff0e5224 */ /* 0x001fe200078e0046 */
[----:B-1----:R-:W-:-:S05]  /*71b0*/  IADD3.X R34, PT, PT, R4, UR15, RZ, P4, !PT ;  /* 0x0000000f04227c10 */ /* 0x002fca000a7fe4ff */
[----:B------:R-:W-:-:S05]  /*71c0*/  @P5 IMAD.MOV.U32 R15, RZ, RZ, R34 ;  /* 0x000000ffff0f5224 */ /* 0x000fca00078e0022 */
[----:B------:R0:W3:Y:S01]  /*71d0*/  @P5 LDG.E.U8 R72, desc[UR24][R14.64] ;  /* 0x000000180e485981 */ /* 0x0000e2000c1e1100 */
[----:B------:R-:W-:Y:S01]  /*71e0*/  IADD3 R33, P4, PT, R5, UR6, RZ ;  /* 0x0000000605217c10 */ /* 0x000fe2000ff9e0ff */
[----:B------:R-:W-:Y:S02]  /*71f0*/  VIADD R16, R36, 0xfffffff4 ;  /* 0xfffffff424107836 */ /* 0x000fe40000000000 */
[----:B------:R1:W-:Y:S04]  /*7200*/  STL [R1+0xc28], R34 ;  /* 0x000c282201007387 */ /* 0x0003e80000100800 */
[----:B------:R-:W-:Y:S01]  /*7210*/  STL [R1+0xc34], R33 ;  /* 0x000c342101007387 */ /* 0x000fe20000100800 */
[----:B------:R-:W-:Y:S01]  /*7220*/  ISETP.GE.U32.AND P3, PT, R16, 0x7fffffb5, PT ;  /* 0x7fffffb51000780c */ /* 0x000fe20003f66070 */
[----:B0-----:R-:W-:Y:S01]  /*7230*/  @P5 IMAD.MOV.U32 R14, RZ, RZ, R33 ;  /* 0x000000ffff0e5224 */ /* 0x001fe200078e0021 */
[----:B------:R-:W-:Y:S01]  /*7240*/  PRMT R16, RZ, 0x7610, R16 ;  /* 0x00007610ff107816 */ /* 0x000fe20000000010 */
[----:B--2---:R0:W-:Y:S04]  /*7250*/  STL [R1+0x17c], R71 ;  /* 0x00017c4701007387 */ /* 0x0041e80000100800 */
[----:B-1----:R-:W2:Y:S04]  /*7260*/  LDL.LU R34, [R1+0xfd4] ;  /* 0x000fd40001227983 */ /* 0x002ea80000300800 */
[----:B------:R-:W4:Y:S01]  /*7270*/  LDL.LU R70, [R1+0xfd0] ;  /* 0x000fd00001467983 */ /* 0x000f220000300800 */
        /* <DEDUP_REMOVED lines=22> */
[-C--:B------:R-:W-:Y:S02]  /*73e0*/  @!P6 LOP3.LUT R15, R15, R14.reuse, RZ, 0x3c, !PT ;  /* 0x0000000e0f0fe212 */ /* 0x080fe400078e3cff */
[----:B------:R0:W-:Y:S01]  /*73f0*/  STL [R1+0x308], R14 ;  /* 0x0003080e01007387 */ /* 0x0001e20000100800 */
[----:B---3--:R-:W-:Y:S02]  /*7400*/  PRMT R72, RZ, 0x7610, R72 ;  /* 0x00007610ff487816 */ /* 0x008fe40000000048 */
[----:B0-----:R-:W-:-:S04]  /*7410*/  @!P6 LOP3.LUT R14, R15, R14, RZ, 0x3c, !PT ;  /* 0x0000000e0f0ee212 */ /* 0x001fc800078e3cff */
[----:B------:R-:W-:-:S05]  /*7420*/  @!P6 LOP3.LUT R15, R15, R14, RZ, 0x3c, !PT ;  /* 0x0000000e0f0fe212 */ /* 0x000fca00078e3cff */
[----:B------:R0:W2:Y:S01]  /*7430*/  @!P6 LDG.E.U8 R72, desc[UR24][R14.64] ;  /* 0x000000180e48e981 */ /* 0x0000a2000c1e1100 */
[----:B------:R-:W-:Y:S02]  /*7440*/  IADD3.X R33, PT, PT, R4, UR6, RZ, P5, !PT ;  /* 0x0000000604217c10 */ /* 0x000fe4000affe4ff */
[----:B----4-:R-:W-:Y:S01]  /*7450*/  PRMT R70, RZ, 0x7610, R70 ;  /* 0x00007610ff467816 */ /* 0x010fe20000000046 */
[----:B0-----:R-:W-:Y:S02]  /*7460*/  @!P6 IMAD.MOV.U32 R14, RZ, RZ, R71 ;  /* 0x000000ffff0ee224 */ /* 0x001fe400078e0047 */
[----:B------:R-:W-:-:S05]  /*7470*/  @!P6 IMAD.MOV.U32 R15, RZ, RZ, R33 ;  /* 0x000000ffff0fe224 */ /* 0x000fca00078e0021 */
[----:B------:R0:W3:Y:S04]  /*7480*/  @!P6 LDG.E.U8 R70, desc[UR24][R14.64] ;  /* 0x000000180e46e981 */ /* 0x0000e8000c1e1100 */
[----:B------:R1:W-:Y:S04]  /*7490*/  STL [R1+0x170], R37 ;  /* 0x0001702501007387 */ /* 0x0003e80000100800 */
[----:B------:R-:W-:Y:S01]  /*74a0*/  STL [R1+0x310], R33 ;  /* 0x0003102101007387 */ /* 0x000fe20000100800 */
[----:B------:R-:W-:Y:S02]  /*74b0*/  PRMT R34, RZ, 0x7610, R34 ;  /* 0x00007610ff227816 */ /* 0x000fe40000000022 */
[----:B-1----:R-:W-:-:S04]  /*74c0*/  IADD3 R37, P5, PT, R5, UR5, RZ ;  /* 0x0000000505257c10 */ /* 0x002fc8000ffbe0ff */
[----:B0-----:R-:W-:Y:S01]  /*74d0*/  IADD3.X R15, PT, PT, R6, UR6, RZ, P5, !PT ;  /* 0x00000006060f7c10 */ /* 0x001fe2000affe4ff */
[----:B------:R-:W-:-:S05]  /*74e0*/  @!P6 IMAD.MOV.U32 R14, RZ, RZ, R37 ;  /* 0x000000ffff0ee224 */ /* 0x000fca00078e0025 */
[----:B------:R0:W4:Y:S04]  /*74f0*/  @!P6 LDG.E.U8 R34, desc[UR24][R14.64] ;  /* 0x000000180e22e981 */ /* 0x000128000c1e1100 */
        /* <DEDUP_REMOVED lines=12> */
[----:B------:R-:W-:-:S04]  /*75c0*/  @!P6 LOP3.LUT R15, R15, R14, RZ, 0x3c, !PT ;  /* 0x0000000e0f0fe212 */ /* 0x000fc800078e3cff */
[----:B------:R-:W-:-:S04]  /*75d0*/  @!P6 LOP3.LUT R14, R15, R14, RZ, 0x3c, !PT ;  /* 0x0000000e0f0ee212 */ /* 0x000fc800078e3cff */
[----:B------:R-:W-:Y:S01]  /*75e0*/  @!P6 LOP3.LUT R15, R15, R14, RZ, 0x3c, !PT ;  /* 0x0000000e0f0fe212 */ /* 0x000fe200078e3cff */
[----:B----4-:R0:W-:Y:S04]  /*75f0*/  STL [R1+0x164], R34 ;  /* 0x0001642201007387 */ /* 0x0101e80000100800 */
[----:B0-----:R-:W4:Y:S04]  /*7600*/  LDL.LU R34, [R1+0xfbc] ;  /* 0x000fbc0001227983 */ /* 0x001f280000300800 */
[----:B------:R0:W-:Y:S04]  /*7610*/  STL [R1+0x320], R70 ;  /* 0x0003204601007387 */ /* 0x0001e80000100800 */
[----:B0-----:R-:W3:Y:S01]  /*7620*/  LDL.LU R70, [R1+0xfb8] ;  /* 0x000fb80001467983 */ /* 0x001ee20000300800 */
[----:B--2---:R-:W-:-:S06]  /*7630*/  PRMT R72, RZ, 0x7610, R72 ;  /* 0x00007610ff487816 */ /* 0x004fcc0000000048 */
[----:B------:R0:W2:Y:S01]  /*7640*/  @!P6 LDG.E.U8 R72, desc[UR24][R14.64] ;  /* 0x000000180e48e981 */ /* 0x0000a2000c1e1100 */
[----:B------:R-:W-:-:S04]  /*7650*/  UIMAD UR5, UR12, 0xb, URZ ;  /* 0x0000000b0c0578a4 */ /* 0x000fc8000f8e02ff */
[----:B------:R-:W-:Y:S02]  /*7660*/  USHF.R.S32.HI UR14, URZ, 0x1f, UR5 ;  /* 0x0000001fff0e7899 */ /* 0x000fe40008011405 */
[----:B------:R-:W-:Y:S02]  /*7670*/  IADD3 R71, P5, PT, R0, UR5, RZ ;  /* 0x0000000500477c10 */ /* 0x000fe4000ffbe0ff */
[----:B0-----:R-:W-:-:S03]  /*7680*/  SHF.R.U32.HI R14, RZ, 0xc, R12 ;  /* 0x0000000cff0e7819 */ /* 0x001fc6000001160c */
[----:B------:R0:W-:Y:S01]  /*7690*/  STL [R1+0x7a0], R71 ;  /* 0x0007a04701007387 */ /* 0x0001e20000100800 */
[----:B------:R-:W-:Y:S02]  /*76a0*/  IMAD.MOV.U32 R15, RZ, RZ, R71 ;  /* 0x000000ffff0f7224 */ /* 0x000fe400078e0047 */
[----:B------:R-:W-:-:S05]  /*76b0*/  VIADD R16, R36, 0xfffffffb ;  /* 0xfffffffb24107836 */ /* 0x000fca0000000000 */
[----:B------:R-:W-:Y:S02]  /*76c0*/  ISETP.GE.U32.AND P4, PT, R16, 0x7fffffbc, PT ;  /* 0x7fffffbc1000780c */ /* 0x000fe40003f86070 */
[----:B------:R-:W-:Y:S02]  /*76d0*/  PRMT R16, RZ, 0x7610, R16 ;  /* 0x00007610ff107816 */ /* 0x000fe40000000010 */
[----:B0-----:R-:W-:Y:S02]  /*76e0*/  IADD3 R71, P6, PT, R3, UR5, RZ ;  /* 0x0000000503477c10 */ /* 0x001fe4000ffde0ff */
[----:B---3--:R-:W-:Y:S01]  /*76f0*/  PRMT R70, RZ, 0x7610, R70 ;  /* 0x00007610ff467816 */ /* 0x008fe20000000046 */
[----:B--2---:R0:W-:Y:S02]  /*7700*/  STL [R1+0x160], R72 ;  /* 0x0001604801007387 */ /* 0x0041e40000100800 */
[----:B0-----:R-:W-:Y:S02]  /*7710*/  IADD3.X R72, PT, PT, R2, UR14, RZ, P5, !PT ;  /* 0x0000000e02487c10 */ /* 0x001fe4000affe4ff */
[----:B------:R-:W-:-:S03]  /*7720*/  LOP3.LUT P5, RZ, R14, 0x1, RZ, 0xc0, !PT ;  /* 0x000000010eff7812 */ /* 0x000fc600078ac0ff */
[----:B------:R-:W-:-:S05]  /*7730*/  IMAD.MOV.U32 R14, RZ, RZ, R72 ;  /* 0x000000ffff0e7224 */ /* 0x000fca00078e0048 */
[----:B------:R-:W-:-:S04]  /*7740*/  @!P3 LOP3.LUT R15, R15, R14, RZ, 0x3c, !PT ;  /* 0x0000000e0f0fb212 */ /* 0x000fc800078e3cff */
[----:B------:R-:W-:-:S04]  /*7750*/  @!P3 LOP3.LUT R14, R15, R14, RZ, 0x3c, !PT ;  /* 0x0000000e0f0eb212 */ /* 0x000fc800078e3cff */
[----:B------:R-:W-:Y:S01]  /*7760*/  @!P3 LOP3.LUT R15, R15, R14, RZ, 0x3c, !PT ;  /* 0x0000000e0f0fb212 */ /* 0x000fe200078e3cff */
[----:B------:R0:W-:Y:S04]  /*7770*/  STL [R1+0x79c], R72 ;  /* 0x00079c4801007387 */ /* 0x0001e80000100800 */
[----:B------:R1:W2:Y:S01]  /*7780*/  @!P3 LDG.E.U8 R16, desc[UR24][R14.64] ;  /* 0x000000180e10b981 */ /* 0x0002a2000c1e1100 */
[----:B0-----:R-:W-:Y:S01]  /*7790*/  IADD3.X R72, PT, PT, R4, UR14, RZ, P6, !PT ;  /* 0x0000000e04487c10 */ /* 0x001fe2000b7fe4ff */
[----:B-1----:R-:W-:-:S04]  /*77a0*/  @!P3 IMAD.MOV.U32 R14, RZ, RZ, R71 ;  /* 0x000000ffff0eb224 */ /* 0x002fc800078e0047 */
[----:B------:R-:W-:-:S05]  /*77b0*/  @!P3 IMAD.MOV.U32 R15, RZ, RZ, R72 ;  /* 0x000000ffff0fb224 */ /* 0x000fca00078e0048 */
[----:B------:R0:W3:Y:S04]  /*77c0*/  @!P3 LDG.E.U8 R70, desc[UR24][R14.64] ;  /* 0x000000180e46b981 */ /* 0x0000e8000c1e1100 */
        /* <DEDUP_REMOVED lines=11> */
[-C--:B------:R-:W-:Y:S01]  /*7880*/  @!P3 LOP3.LUT R15, R15, R14.reuse, RZ, 0x3c, !PT ;  /* 0x0000000e0f0fb212 */ /* 0x080fe200078e3cff */
[----:B---3--:R-:W-:Y:S04]  /*7890*/  STL [R1+0x158], R70 ;  /* 0x0001584601007387 */ /* 0x008fe80000100800 */
[----:B------:R0:W-:Y:S02]  /*78a0*/  STL [R1+0x7ac], R14 ;  /* 0x0007ac0e01007387 */ /* 0x0001e40000100800 */
[----:B0-----:R-:W-:-:S04]  /*78b0*/  @!P3 LOP3.LUT R14, R15, R14, RZ, 0x3c, !PT ;  /* 0x0000000e0f0eb212 */ /* 0x001fc800078e3cff */
[----:B------:R-:W-:-:S05]  /*78c0*/  @!P3 LOP3.LUT R15, R15, R14, RZ, 0x3c, !PT ;  /* 0x0000000e0f0fb212 */ /* 0x000fca00078e3cff */
[----:B------:R0:W2:Y:S01]  /*78d0*/  @!P3 LDG.E.U8 R33, desc[UR24][R14.64] ;  /* 0x000000180e21b981 */ /* 0x0000a2000c1e1100 */
[----:B------:R-:W-:-:S04]  /*78e0*/  IADD3 R70, P6, PT, R7, UR5, RZ ;  /* 0x0000000507467c10 */ /* 0x000fc8000ffde0ff */
[----:B------:R-:W-:-:S05]  /*78f0*/  IADD3.X R16, PT, PT, R8, UR14, RZ, P6, !PT ;  /* 0x0000000e08107c10 */ /* 0x000fca000b7fe4ff */
[----:B0-----:R-:W-:Y:S02]  /*7900*/  IMAD.MOV.U32 R15, RZ, RZ, R16 ;  /* 0x000000ffff0f7224 */ /* 0x001fe400078e0010 */
[----:B------:R-:W-:-:S05]  /*7910*/  @!P3 IMAD.MOV.U32 R14, RZ, RZ, R70 ;  /* 0x000000ffff0eb224 */ /* 0x000fca00078e0046 */
[----:B------:R0:W3:Y:S01]  /*7920*/  @!P3 LDG.E.U8 R34, desc[UR24][R14.64] ;  /* 0x000000180e22b981 */ /* 0x0000e2000c1e1100 */
[----:B------:R-:W-:-:S03]  /*7930*/  UIMAD UR6, UR12, 0x13, URZ ;  /* 0x000000130c0678a4 */ /* 0x000fc6000f8e02ff */
[----:B------:R-:W-:Y:S01]  /*7940*/  STL [R1+0x7b8], R70 ;  /* 0x0007b84601007387 */ /* 0x000fe20000100800 */
[----:B------:R-:W-:-:S03]  /*7950*/  USHF.R.S32.HI UR15, URZ, 0x1f, UR6 ;  /* 0x0000001fff0f7899 */ /* 0x000fc60008011406 */
[----:B------:R-:W-:Y:S01]  /*7960*/  STL [R1+0x7b4], R16 ;  /* 0x0007b41001007387 */ /* 0x000fe20000100800 */
[----:B----4-:R-:W-:-:S03]  /*7970*/  PRMT R71, RZ, 0x7610, R71 ;  /* 0x00007610ff477816 */ /* 0x010fc60000000047 */
        /* <DEDUP_REMOVED lines=9> */
[----:B------:R0:W2:Y:S01]  /*7a10*/  @P5 LDG.E.U8 R71, desc[UR24][R14.64] ;  /* 0x000000180e475981 */ /* 0x0000a2000c1e1100 */
[----:B------:R-:W-:-:S05]  /*7a20*/  IADD3 R70, P6, PT, R3, UR6, RZ ;  /* 0x0000000603467c10 */ /* 0x000fca000ffde0ff */
[----:B------:R-:W-:Y:S04]  /*7a30*/  STL [R1+0x944], R70 ;  /* 0x0009444601007387 */ /* 0x000fe80000100800 */
[----:B---3--:R1:W-:Y:S01]  /*7a40*/  STL [R1+0x150], R34 ;  /* 0x0001502201007387 */ /* 0x0083e20000100800 */
[----:B------:R-:W-:Y:S01]  /*7a50*/  PRMT R72, RZ, 0x7610, R72 ;  /* 0x00007610ff487816 */ /* 0x000fe20000000048 */
[----:B0-----:R-:W-:Y:S01]  /*7a60*/  @P5 IMAD.MOV.U32 R14, RZ, RZ, R70 ;  /* 0x000000ffff0e5224 */ /* 0x001fe200078e0046 */
[----:B-1----:R-:W-:-:S05]  /*7a70*/  IADD3.X R34, PT, PT, R4, UR15, RZ, P6, !PT ;  /* 0x0000000f04227c10 */ /* 0x002fca000b7fe4ff */
[----:B------:R-:W-:-:S05]  /*7a80*/  @P5 IMAD.MOV.U32 R15, RZ, RZ, R34 ;  /* 0x000000ffff0f5224 */ /* 0x000fca00078e0022 */
[----:B------:R0:W3:Y:S01]  /*7a90*/  @P5 LDG.E.U8 R72, desc[UR24][R14.64] ;  /* 0x000000180e485981 */ /* 0x0000e2000c1e1100 */
[----:B------:R-:W-:-:S03]  /*7aa0*/  IADD3 R33, P6, PT, R5, UR6, RZ ;  /* 0x0000000605217c10 */ /* 0x000fc6000ffde0ff */
[----:B------:R1:W-:Y:S01]  /*7ab0*/  STL [R1+0x940], R34 ;  /* 0x0009402201007387 */ /* 0x0003e20000100800 */
[----:B------:R-:W-:-:S03]  /*7ac0*/  SHF.R.U32.HI R16, RZ, 0x4, R12 ;  /* 0x00000004ff107819 */ /* 0x000fc6000001160c */
[----:B------:R-:W-:Y:S01]  /*7ad0*/  STL [R1+0x94c], R33 ;  /* 0x00094c2101007387 */ /* 0x000fe20000100800 */
[----:B------:R-:W-:Y:S01]  /*7ae0*/  LOP3.LUT P3, RZ, R16, 0x1, RZ, 0xc0, !PT ;  /* 0x0000000110ff7812 */ /* 0x000fe2000786c0ff */
        /* <DEDUP_REMOVED lines=28> */
[----:B------:R0:W-:Y:S01]  /*7cb0*/  STL [R1+0x9f8], R14 ;  /* 0x0009f80e01007387 */ /* 0x0001e20000100800 */
[----:B---3--:R-:W-:Y:S02]  /*7cc0*/  PRMT R72, RZ, 0x7610, R72 ;  /* 0x00007610ff487816 */ /* 0x008fe40000000048 */
[----:B0-----:R-:W-:-:S04]  /*7cd0*/  @P3 LOP3.LUT R14, R15, R14, RZ, 0x3c, !PT ;  /* 0x0000000e0f0e3212 */ /* 0x001fc800078e3cff */
[----:B------:R-:W-:-:S05]  /*7ce0*/  @P3 LOP3.LUT R15, R15, R14, RZ, 0x3c, !PT ;  /* 0x0000000e0f0f3212 */ /* 0x000fca00078e3cff */
[----:B------:R0:W2:Y:S01]  /*7cf0*/  @P3 LDG.E.U8 R72, desc[UR24][R14.64] ;  /* 0x000000180e483981 */ /* 0x0000a2000c1e1100 */
[----:B------:R-:W-:Y:S02]  /*7d00*/  IADD3.X R33, PT, PT, R4, UR6, RZ, P5, !PT ;  /* 0x0000000604217c10 */ /* 0x000fe4000affe4ff */
[----:B----4-:R-:W-:Y:S01]  /*7d10*/  PRMT R70, RZ, 0x7610, R70 ;  /* 0x00007610ff467816 */ /* 0x010fe20000000046 */
[----:B0-----:R-:W-:Y:S02]  /*7d20*/  @P3 IMAD.MOV.U32 R14, RZ, RZ, R71 ;  /* 0x000000ffff0e3224 */ /* 0x001fe400078e0047 */
[----:B------:R-:W-:-:S05]  /*7d30*/  @P3 IMAD.MOV.U32 R15, RZ, RZ, R33 ;  /* 0x000000ffff0f3224 */ /* 0x000fca00078e0021 */
[----:B------:R0:W3:Y:S04]  /*7d40*/  @P3 LDG.E.U8 R70, desc[UR24][R14.64] ;  /* 0x000000180e463981 */ /* 0x0000e8000c1e1100 */
[----:B------:R1:W-:Y:S04]  /*7d50*/  STL [R1+0x140], R37 ;  /* 0x0001402501007387 */ /* 0x0003e80000100800 */
        /* <DEDUP_REMOVED lines=53> */
[----:B------:R-:W-:-:S03]  /*80b0*/  PRMT R33, RZ, 0x7610, R33 ;  /* 0x00007610ff217816 */ /* 0x000fc60000000021 */
        /* <DEDUP_REMOVED lines=13> */
[----:B------:R-:W-:Y:S01]  /*8190*/  IADD3 R70, P3, PT, R7, UR5, RZ ;  /* 0x0000000507467c10 */ /* 0x000fe2000ff7e0ff */
[----:B------:R-:W-:-:S03]  /*81a0*/  UIMAD UR6, UR12, 0x2b, URZ ;  /* 0x0000002b0c0678a4 */ /* 0x000fc6000f8e02ff */
[----:B------:R-:W-:Y:S01]  /*81b0*/  IADD3.X R16, PT, PT, R8, UR14, RZ, P3, !PT ;  /* 0x0000000e08107c10 */ /* 0x000fe20009ffe4ff */
[----:B------:R-:W-:Y:S01]  /*81c0*/  STL [R1+0xaa0], R70 ;  /* 0x000aa04601007387 */ /* 0x000fe20000100800 */
[----:B----4-:R-:W-:Y:S01]  /*81d0*/  PRMT R34, RZ, 0x7610, R34 ;  /* 0x00007610ff227816 */ /* 0x010fe20000000022 */
[----:B------:R-:W-:Y:S02]  /*81e0*/  USHF.R.S32.HI UR15, URZ, 0x1f, UR6 ;  /* 0x0000001fff0f7899 */ /* 0x000fe40008011406 */
[----:B------:R-:W-:Y:S01]  /*81f0*/  STL [R1+0xa9c], R16 ;  /* 0x000a9c1001007387 */ /* 0x000fe20000100800 */
[----:B0-----:R-:W-:Y:S02]  /*8200*/  IMAD.MOV.U32 R15, RZ, RZ, R16 ;  /* 0x000000ffff0f7224 */ /* 0x001fe400078e0010 */
[----:B------:R-:W-:-:S05]  /*8210*/  @P6 IMAD.MOV.U32 R14, RZ, RZ, R70 ;  /* 0x000000ffff0e6224 */ /* 0x000fca00078e0046 */
[----:B------:R0:W3:Y:S01]  /*8220*/  @P6 LDG.E.U8 R34, desc[UR24][R14.64] ;  /* 0x000000180e226981 */ /* 0x0000e2000c1e1100 */
[----:B------:R-:W-:-:S03]  /*8230*/  PRMT R71, RZ, 0x7610, R71 ;  /* 0x00007610ff477816 */ /* 0x000fc60000000047 */
        /* <DEDUP_REMOVED lines=16> */
[----:B------:R-:W-:Y:S01]  /*8340*/  @P5 IMAD.MOV.U32 R15, RZ, RZ, R34 ;  /* 0x000000ffff0f5224 */ /* 0x000fe200078e0022 */
[----:B------:R-:W-:Y:S01]  /*8350*/  IADD3 R33, P6, PT, R5, UR6, RZ ;  /* 0x0000000605217c10 */ /* 0x000fe2000ffde0ff */
[----:B------:R0:W-:Y:S04]  /*8360*/  STL [R1+0xb0c], R34 ;  /* 0x000b0c2201007387 */ /* 0x0001e80000100800 */
[----:B------:R1:W3:Y:S04]  /*8370*/  @P5 LDG.E.U8 R72, desc[UR24][R14.64] ;  /* 0x000000180e485981 */ /* 0x0002e8000c1e1100 */
[----:B------:R-:W-:Y:S04]  /*8380*/  STL [R1+0xb18], R33 ;  /* 0x000b182101007387 */ /* 0x000fe80000100800 */
[----:B--2---:R2:W-:Y:S04]  /*8390*/  STL [R1+0x114], R71 ;  /* 0x0001144701007387 */ /* 0x0045e80000100800 */
[----:B0-----:R-:W4:Y:S04]  /*83a0*/  LDL.LU R34, [R1+0xf84] ;  /* 0x000f840001227983 */ /* 0x001f280000300800 */
[----:B------:R-:W4:Y:S01]  /*83b0*/  LDL.LU R70, [R1+0xf80] ;  /* 0x000f800001467983 */ /* 0x000f220000300800 */
[----:B------:R-:W-:-:S02]  /*83c0*/  SHF.R.U64 R16, R9, 0xc, RZ ;  /* 0x0000000c09107819 */ /* 0x000fc400000012ff */
[----:B--2---:R-:W-:Y:S02]  /*83d0*/  IADD3.X R71, PT, PT, R6, UR15, RZ, P6, !PT ;  /* 0x0000000f06477c10 */ /* 0x004fe4000b7fe4ff */
[----:B------:R-:W-:Y:S01]  /*83e0*/  LOP3.LUT P3, RZ, R16, 0x1, RZ, 0xc0, !PT ;  /* 0x0000000110ff7812 */ /* 0x000fe2000786c0ff */
[----:B-1----:R-:W-:Y:S01]  /*83f0*/  @P5 IMAD.MOV.U32 R14, RZ, RZ, R33 ;  /* 0x000000ffff0e5224 */ /* 0x002fe200078e0021 */
[----:B------:R-:W-:Y:S01]  /*8400*/  PRMT R16, RZ, 0x7610, R16 ;  /* 0x00007610ff107816 */ /* 0x000fe20000000010 */
[----:B------:R-:W-:-:S05]  /*8410*/  IMAD.MOV.U32 R15, RZ, RZ, R71 ;  /* 0x000000ffff0f7224 */ /* 0x000fca00078e0047 */
[----:B------:R0:W2:Y:S04]  /*8420*/  @P5 LDG.E.U8 R16, desc[UR24][R14.64] ;  /* 0x000000180e105981 */ /* 0x0000a8000c1e1100 */
[----:B---3--:R1:W-:Y:S04]  /*8430*/  STL [R1+0x110], R72 ;  /* 0x0001104801007387 */ /* 0x0083e80000100800 */
[----:B-1----:R-:W3:Y:S04]  /*8440*/  LDL.LU R72, [R1+0xf7c] ;  /* 0x000f7c0001487983 */ /* 0x002ee80000300800 */
[----:B------:R1:W-:Y:S02]  /*8450*/  STL [R1+0xb14], R71 ;  /* 0x000b144701007387 */ /* 0x0003e40000100800 */
[----:B-1----:R-:W-:-:S04]  /*8460*/  IADD3 R71, P6, PT, R7, UR6, RZ ;  /* 0x0000000607477c10 */ /* 0x002fc8000ffde0ff */
[----:B0-----:R-:W-:Y:S01]  /*8470*/  IADD3.X R15, PT, PT, R8, UR15, RZ, P6, !PT ;  /* 0x0000000f080f7c10 */ /* 0x001fe2000b7fe4ff */
[----:B------:R-:W-:Y:S01]  /*8480*/  @P5 IMAD.MOV.U32 R14, RZ, RZ, R71 ;  /* 0x000000ffff0e5224 */ /* 0x000fe200078e0047 */
[----:B----4-:R-:W-:-:S06]  /*8490*/  PRMT R70, RZ, 0x7610, R70 ;  /* 0x00007610ff467816 */ /* 0x010fcc0000000046 */
[----:B------:R0:W4:Y:S01]  /*84a0*/  @P5 LDG.E.U8 R70, desc[UR24][R14.64] ;  /* 0x000000180e465981 */ /* 0x000122000c1e1100 */
[----:B------:R-:W-:-:S04]  /*84b0*/  UIMAD UR5, UR12, 0x33, URZ ;  /* 0x000000330c0578a4 */ /* 0x000fc8000f8e02ff */
[----:B------:R-:W-:Y:S02]  /*84c0*/  USHF.R.S32.HI UR14, URZ, 0x1f, UR5 ;  /* 0x0000001fff0e7899 */ /* 0x000fe40008011405 */
[----:B------:R-:W-:Y:S01]  /*84d0*/  IADD3 R33, P6, PT, R0, UR5, RZ ;  /* 0x0000000500217c10 */ /* 0x000fe2000ffde0ff */
[----:B------:R-:W-:Y:S04]  /*84e0*/  STL [R1+0xb20], R71 ;  /* 0x000b204701007387 */ /* 0x000fe80000100800 */
[----:B--2---:R-:W-:Y:S01]  /*84f0*/  STL [R1+0x10c], R16 ;  /* 0x00010c1001007387 */ /* 0x004fe20000100800 */
[----:B0-----:R-:W-:-:S03]  /*8500*/  IADD3.X R14, PT, PT, R2, UR14, RZ, P6, !PT ;  /* 0x0000000e020e7c10 */ /* 0x001fc6000b7fe4ff */
[----:B------:R0:W-:Y:S04]  /*8510*/  STL [R1+0xb1c], R15 ;  /* 0x000b1c0f01007387 */ /* 0x0001e80000100800 */
[----:B------:R-:W-:Y:S01]  /*8520*/  STL [R1+0xba4], R33 ;  /* 0x000ba42101007387 */ /* 0x000fe20000100800 */
[----:B0-----:R-:W-:-:S05]  /*8530*/  IMAD.MOV.U32 R15, RZ, RZ, R33 ;  /* 0x000000ffff0f7224 */ /* 0x001fca00078e0021 */
[----:B------:R-:W-:Y:S02]  /*8540*/  @P3 LOP3.LUT R15, R15, R14, RZ, 0x3c, !PT ;  /* 0x0000000e0f0f3212 */ /* 0x000fe400078e3cff */
[----:B---3--:R-:W-:Y:S01]  /*8550*/  PRMT R72, RZ, 0x7610, R72 ;  /* 0x00007610ff487816 */ /* 0x008fe20000000048 */
[----:B----4-:R0:W-:Y:S02]  /*8560*/  STL [R1+0x108], R70 ;  /* 0x0001084601007387 */ /* 0x0101e40000100800 */
[----:B0-----:R-:W-:-:S05]  /*8570*/  IADD3 R70, P5, PT, R3, UR5, RZ ;  /* 0x0000000503467c10 */ /* 0x001fca000ffbe0ff */
[----:B------:R-:W-:Y:S04]  /*8580*/  STL [R1+0xbac], R70 ;  /* 0x000bac4601007387 */ /* 0x000fe80000100800 */
[----:B------:R0:W-:Y:S02]  /*8590*/  STL [R1+0xba0], R14 ;  /* 0x000ba00e01007387 */ /* 0x0001e40000100800 */
[----:B0-----:R-:W-:-:S04]  /*85a0*/  @P3 LOP3.LUT R14, R15, R14, RZ, 0x3c, !PT ;  /* 0x0000000e0f0e3212 */ /* 0x001fc800078e3cff */
[----:B------:R-:W-:-:S05]  /*85b0*/  @P3 LOP3.LUT R15, R15, R14, RZ, 0x3c, !PT ;  /* 0x0000000e0f0f3212 */ /* 0x000fca00078e3cff */
[----:B------:R0:W2:Y:S01]  /*85c0*/  @P3 LDG.E.U8 R72, desc[UR24][R14.64] ;  /* 0x000000180e483981 */ /* 0x0000a2000c1e1100 */
[----:B------:R-:W-:Y:S02]  /*85d0*/  IADD3.X R33, PT, PT, R4, UR14, RZ, P5, !PT ;  /* 0x0000000e04217c10 */ /* 0x000fe4000affe4ff */
[----:B------:R-:W-:-:S03]  /*85e0*/  PRMT R34, RZ, 0x7610, R34 ;  /* 0x00007610ff227816 */ /* 0x000fc60000000022 */
[----:B------:R-:W-:Y:S01]  /*85f0*/  STL [R1+0xba8], R33 ;  /* 0x000ba82101007387 */ /* 0x000fe20000100800 */
[----:B0-----:R-:W-:Y:S02]  /*8600*/  @P3 IMAD.MOV.U32 R14, RZ, RZ, R70 ;  /* 0x000000ffff0e3224 */ /* 0x001fe400078e0046 */
[----:B------:R-:W-:-:S05]  /*8610*/  @P3 IMAD.MOV.U32 R15, RZ, RZ, R33 ;  /* 0x000000ffff0f3224 */ /* 0x000fca00078e0021 */
[----:B------:R0:W3:Y:S04]  /*8620*/  @P3 LDG.E.U8 R34, desc[UR24][R14.64] ;  /* 0x000000180e223981 */ /* 0x0000e8000c1e1100 */
[----:B--2---:R1:W-:Y:S04]  /*8630*/  STL [R1+0x104], R72 ;  /* 0x0001044801007387 */ /* 0x0043e80000100800 */
[----:B-1----:R-:W2:Y:S01]  /*8640*/  LDL.LU R72, [R1+0xf78] ;  /* 0x000f780001487983 */ /* 0x002ea20000300800 */
[----:B------:R-:W-:-:S03]  /*8650*/  IADD3 R71, P5, PT, R5, UR5, RZ ;  /* 0x0000000505477c10 */ /* 0x000fc6000ffbe0ff */
[----:B------:R-:W4:Y:S01]  /*8660*/  LDL.LU R33, [R1+0xf74] ;  /* 0x000f740001217983 */ /* 0x000f220000300800 */
[----:B0-----:R-:W-:Y:S01]  /*8670*/  IADD3.X R15, PT, PT, R6, UR14, RZ, P5, !PT ;  /* 0x0000000e060f7c10 */ /* 0x001fe2000affe4ff */
[----:B------:R-:W-:Y:S02]  /*8680*/  @P3 IMAD.MOV.U32 R14, RZ, RZ, R71 ;  /* 0x000000ffff0e3224 */ /* 0x000fe400078e0047 */
[----:B------:R-:W-:Y:S04]  /*8690*/  STL [R1+0xbb4], R71 ;  /* 0x000bb44701007387 */ /* 0x000fe80000100800 */
[----:B---3--:R0:W-:Y:S02]  /*86a0*/  STL [R1+0x100], R34 ;  /* 0x0001002201007387 */ /* 0x0081e40000100800 */
[----:B0-----:R-:W-:-:S04]  /*86b0*/  IADD3 R34, P5, PT, R7, UR5, RZ ;  /* 0x0000000507227c10 */ /* 0x001fc8000ffbe0ff */
[----:B------:R-:W-:Y:S01]  /*86c0*/  IADD3.X R70, PT, PT, R8, UR14, RZ, P5, !PT ;  /* 0x0000000e08467c10 */ /* 0x000fe2000affe4ff */
[----:B------:R0:W-:Y:S01]  /*86d0*/  STL [R1+0xbb0], R15 ;  /* 0x000bb00f01007387 */ /* 0x0001e20000100800 */
[----:B------:R-:W-:Y:S02]  /*86e0*/  PRMT R37, RZ, 0x7610, R37 ;  /* 0x00007610ff257816 */ /* 0x000fe40000000025 */
[----:B--2---:R-:W-:-:S06]  /*86f0*/  PRMT R72, RZ, 0x7610, R72 ;  /* 0x00007610ff487816 */ /* 0x004fcc0000000048 */
[----:B------:R1:W2:Y:S02]  /*8700*/  @P3 LDG.E.U8 R72, desc[UR24][R14.64] ;  /* 0x000000180e483981 */ /* 0x0002a4000c1e1100 */
[----:B-1----:R-:W-:Y:S02]  /*8710*/  IMAD.MOV.U32 R14, RZ, RZ, R70 ;  /* 0x000000ffff0e7224 */ /* 0x002fe400078e0046 */
[----:B0-----:R-:W-:-:S05]  /*8720*/  IMAD.MOV.U32 R15, RZ, RZ, R34 ;  /* 0x000000ffff0f7224 */ /* 0x001fca00078e0022 */
        /* <DEDUP_REMOVED lines=9> */
[----:B------:R-:W-:Y:S02]  /*87c0*/  LOP3.LUT P6, RZ, R16, 0x1, RZ, 0xc0, !PT ;  /* 0x0000000110ff7812 */ /* 0x000fe400078cc0ff */
[----:B-1----:R-:W-:Y:S01]  /*87d0*/  IADD3 R34, P5, PT, R0, UR6, RZ ;  /* 0x0000000600227c10 */ /* 0x002fe2000ffbe0ff */
[----:B0-----:R-:W-:-:S04]  /*87e0*/  VIADD R14, R36, 0xfffffff3 ;  /* 0xfffffff3240e7836 */ /* 0x001fc80000000000 */
[----:B------:R-:W-:Y:S01]  /*87f0*/  IMAD.MOV.U32 R15, RZ, RZ, R34 ;  /* 0x000000ffff0f7224 */ /* 0x000fe200078e0022 */
[----:B------:R-:W-:Y:S02]  /*8800*/  PRMT R16, RZ, 0x7610, R16 ;  /* 0x00007610ff107816 */ /* 0x000fe40000000010 */
[----:B----4-:R-:W-:Y:S01]  /*8810*/  PRMT R33, RZ, 0x7610, R33 ;  /* 0x00007610ff217816 */ /* 0x010fe20000000021 */
[----:B--2---:R0:W-:Y:S04]  /*8820*/  STL [R1+0xfc], R72 ;  /* 0x0000fc4801007387 */ /* 0x0041e80000100800 */
[----:B0-----:R-:W2:Y:S04]  /*8830*/  LDL.LU R72, [R1+0xf6c] ;  /* 0x000f6c0001487983 */ /* 0x001ea80000300800 */
[----:B------:R0:W-:Y:S04]  /*8840*/  STL [R1+0xbb8], R70 ;  /* 0x000bb84601007387 */ /* 0x0001e80000100800 */
[----:B0-----:R-:W4:Y:S04]  /*8850*/  LDL.LU R70, [R1+0xf68] ;  /* 0x000f680001467983 */ /* 0x001f280000300800 */
[----:B------:R0:W-:Y:S02]  /*8860*/  STL [R1+0xc44], R34 ;  /* 0x000c442201007387 */ /* 0x0001e40000100800 */
[----:B0-----:R-:W-:-:S02]  /*8870*/  IADD3.X R34, PT, PT, R2, UR14, RZ, P5, !PT ;  /* 0x0000000e02227c10 */ /* 0x001fc4000affe4ff */
[----:B------:R-:W-:-:S03]  /*8880*/  ISETP.GE.U32.AND P5, PT, R14, 0x7fffffb4, PT ;  /* 0x7fffffb40e00780c */ /* 0x000fc60003fa6070 */
[----:B------:R-:W-:-:S05]  /*8890*/  IMAD.MOV.U32 R14, RZ, RZ, R34 ;  /* 0x000000ffff0e7224 */ /* 0x000fca00078e0022 */
[----:B------:R-:W-:-:S04]  /*88a0*/  @P6 LOP3.LUT R15, R15, R14, RZ, 0x3c, !PT ;  /* 0x0000000e0f0f6212 */ /* 0x000fc800078e3cff */
[C---:B------:R-:W-:Y:S01]  /*88b0*/  @P6 LOP3.LUT R14, R15.reuse, R14, RZ, 0x3c, !PT ;  /* 0x0000000e0f0e6212 */ /* 0x040fe200078e3cff */
[----:B---3--:R0:W-:Y:S03]  /*88c0*/  STL [R1+0xf8], R37 ;  /* 0x0000f82501007387 */ /* 0x0081e60000100800 */
[----:B------:R-:W-:Y:S01]  /*88d0*/  @P6 LOP3.LUT R15, R15, R14, RZ, 0x3c, !PT ;  /* 0x0000000e0f0f6212 */ /* 0x000fe200078e3cff */
[----:B------:R1:W-:Y:S04]  /*88e0*/  STL [R1+0xc40], R34 ;  /* 0x000c402201007387 */ /* 0x0003e80000100800 */
[----:B------:R3:W2:Y:S01]  /*88f0*/  @P6 LDG.E.U8 R16, desc[UR24][R14.64] ;  /* 0x000000180e106981 */ /* 0x0006a2000c1e1100 */
[----:B0-----:R-:W-:-:S04]  /*8900*/  IADD3 R37, P3, PT, R3, UR6, RZ ;  /* 0x0000000603257c10 */ /* 0x001fc8000ff7e0ff */
[----:B-1----:R-:W-:Y:S01]  /*8910*/  IADD3.X R34, PT, PT, R4, UR14, RZ, P3, !PT ;  /* 0x0000000e04227c10 */ /* 0x002fe20009ffe4ff */
[----:B---3--:R-:W-:-:S04]  /*8920*/  @P6 IMAD.MOV.U32 R14, RZ, RZ, R37 ;  /* 0x000000ffff0e6224 */ /* 0x008fc800078e0025 */
[----:B------:R-:W-:-:S05]  /*8930*/  @P6 IMAD.MOV.U32 R15, RZ, RZ, R34 ;  /* 0x000000ffff0f6224 */ /* 0x000fca00078e0022 */
[----:B------:R0:W3:Y:S04]  /*8940*/  @P6 LDG.E.U8 R33, desc[UR24][R14.64] ;  /* 0x000000180e216981 */ /* 0x0000e8000c1e1100 */
[----:B------:R-:W-:Y:S04]  /*8950*/  STL [R1+0xc4c], R37 ;  /* 0x000c4c2501007387 */ /* 0x000fe80000100800 */
[----:B------:R1:W-:Y:S01]  /*8960*/  STL [R1+0xc48], R34 ;  /* 0x000c482201007387 */ /* 0x0003e20000100800 */
[----:B------:R-:W-:Y:S02]  /*8970*/  PRMT R27, RZ, 0x7610, R27 ;  /* 0x00007610ff1b7816 */ /* 0x000fe4000000001b */
[----:B------:R-:W-:Y:S01]  /*8980*/  PRMT R30, RZ, 0x7610, R30 ;  /* 0x00007610ff1e7816 */ /* 0x000fe2000000001e */
        /* <DEDUP_REMOVED lines=11> */
[----:B------:R-:W-:Y:S02]  /*8a40*/  @P6 LOP3.LUT R15, R15, R14, RZ, 0x3c, !PT ;  /* 0x0000000e0f0f6212 */ /* 0x000fe400078e3cff */
[----:B------:R-:W-:-:S03]  /*8a50*/  IADD3 R33, P3, PT, R7, UR6, RZ ;  /* 0x0000000607217c10 */ /* 0x000fc6000ff7e0ff */
[----:B------:R0:W2:Y:S01]  /*8a60*/  @P6 LDG.E.U8 R27, desc[UR24][R14.64] ;  /* 0x000000180e1b6981 */ /* 0x0000a2000c1e1100 */
[----:B------:R-:W-:-:S05]  /*8a70*/  IADD3.X R16, PT, PT, R8, UR14, RZ, P3, !PT ;  /* 0x0000000e08107c10 */ /* 0x000fca0009ffe4ff */
[----:B0-----:R-:W-:Y:S02]  /*8a80*/  IMAD.MOV.U32 R15, RZ, RZ, R16 ;  /* 0x000000ffff0f7224 */ /* 0x001fe400078e0010 */
[----:B------:R-:W-:-:S05]  /*8a90*/  @P6 IMAD.MOV.U32 R14, RZ, RZ, R33 ;  /* 0x000000ffff0e6224 */ /* 0x000fca00078e0021 */
[----:B------:R0:W3:Y:S01]  /*8aa0*/  @P6 LDG.E.U8 R30, desc[UR24][R14.64] ;  /* 0x000000180e1e6981 */ /* 0x0000e2000c1e1100 */
[----:B------:R-:W-:-:S03]  /*8ab0*/  USHF.L.U32 UR5, UR12, 0x2, URZ ;  /* 0x000000020c057899 */ /* 0x000fc600080006ff */
[----:B------:R-:W-:Y:S01]  /*8ac0*/  STL [R1+0xc5c], R33 ;  /* 0x000c5c2101007387 */ /* 0x000fe20000100800 */
[----:B------:R-:W-:-:S03]  /*8ad0*/  USHF.R.S32.HI UR6, URZ, 0x1f, UR5 ;  /* 0x0000001fff067899 */ /* 0x000fc60008011405 */
[----:B------:R-:W-:Y:S01]  /*8ae0*/  STL [R1+0xc58], R16 ;  /* 0x000c581001007387 */ /* 0x000fe20000100800 */
[----:B------:R-:W-:-:S03]  /*8af0*/  PRMT R32, RZ, 0x7610, R32 ;  /* 0x00007610ff207816 */ /* 0x000fc60000000020 */
[----:B--2---:R1:W-:Y:S02]  /*8b00*/  STL [R1+0xec], R27 ;  /* 0x0000ec1b01007387 */ /* 0x0043e40000100800 */
[----:B-1----:R-:W-:-:S04]  /*8b10*/  IADD3 R27, P3, PT, R0, UR5, RZ ;  /* 0x00000005001b7c10 */ /* 0x002fc8000ff7e0ff */
        /* <DEDUP_REMOVED lines=10> */
[----:B------:R-:W-:Y:S02]  /*8bc0*/  IADD3.X R33, PT, PT, R4, UR6, RZ, P6, !PT ;  /* 0x0000000604217c10 */ /* 0x000fe4000b7fe4ff */
[----:B------:R-:W-:Y:S02]  /*8bd0*/  PRMT R35, RZ, 0x7610, R35 ;  /* 0x00007610ff237816 */ /* 0x000fe40000000023 */
[----:B------:R-:W-:Y:S01]  /*8be0*/  IADD3 R27, P6, PT, R5, UR5, RZ ;  /* 0x00000005051b7c10 */ /* 0x000fe2000ffde0ff */
[----:B0-----:R-:W-:Y:S02]  /*8bf0*/  @!P4 IMAD.MOV.U32 R14, RZ, RZ, R30 ;  /* 0x000000ffff0ec224 */ /* 0x001fe400078e001e */
[----:B------:R-:W-:Y:S01]  /*8c00*/  @!P4 IMAD.MOV.U32 R15, RZ, RZ, R33 ;  /* 0x000000ffff0fc224 */ /* 0x000fe200078e0021 */
[----:B------:R-:W-:Y:S01]  /*8c10*/  STL [R1+0x334], R30 ;  /* 0x0003341e01007387 */ /* 0x000fe20000100800 */
[----:B------:R-:W-:-:S03]  /*8c20*/  VIADD R16, R36, 0xfffffffa ;  /* 0xfffffffa24107836 */ /* 0x000fc60000000000 */
[----:B------:R0:W-:Y:S04]  /*8c30*/  STL [R1+0x330], R33 ;  /* 0x0003302101007387 */ /* 0x0001e80000100800 */
[----:B------:R1:W3:Y:S04]  /*8c40*/  @!P4 LDG.E.U8 R35, desc[UR24][R14.64] ;  /* 0x000000180e23c981 */ /* 0x0002e8000c1e1100 */
[----:B------:R-:W-:Y:S01]  /*8c50*/  STL [R1+0x33c], R27 ;  /* 0x00033c1b01007387 */ /* 0x000fe20000100800 */
[----:B------:R-:W-:Y:S02]  /*8c60*/  ISETP.GE.U32.AND P3, PT, R16, 0x7fffffbb, PT ;  /* 0x7fffffbb1000780c */ /* 0x000fe40003f66070 */
[----:B------:R-:W-:Y:S01]  /*8c70*/  PRMT R16, RZ, 0x7610, R16 ;  /* 0x00007610ff107816 */ /* 0x000fe20000000010 */
[----:B-1----:R-:W-:Y:S01]  /*8c80*/  @!P4 IMAD.MOV.U32 R14, RZ, RZ, R27 ;  /* 0x000000ffff0ec224 */ /* 0x002fe200078e001b */
[----:B--2---:R1:W-:Y:S04]  /*8c90*/  STL [R1+0xe4], R32 ;  /* 0x0000e42001007387 */ /* 0x0043e80000100800 */
[----:B0-----:R-:W2:Y:S04]  /*8ca0*/  LDL.LU R33, [R1+0xf5c] ;  /* 0x000f5c0001217983 */ /* 0x001ea80000300800 */
[----:B------:R-:W2:Y:S01]  /*8cb0*/  LDL.LU R30, [R1+0xf58] ;  /* 0x000f5800011e7983 */ /* 0x000ea20000300800 */
[----:B-1----:R-:W-:-:S05]  /*8cc0*/  IADD3.X R32, PT, PT, R6, UR6, RZ, P6, !PT ;  /* 0x0000000606207c10 */ /* 0x002fca000b7fe4ff */
[----:B------:R-:W-:-:S05]  /*8cd0*/  IMAD.MOV.U32 R15, RZ, RZ, R32 ;  /* 0x000000ffff0f7224 */ /* 0x000fca00078e0020 */
[----:B------:R0:W2:Y:S04]  /*8ce0*/  @!P4 LDG.E.U8 R16, desc[UR24][R14.64] ;  /* 0x000000180e10c981 */ /* 0x0000a8000c1e1100 */
[----:B---3--:R1:W-:Y:S01]  /*8cf0*/  STL [R1+0xe0], R35 ;  /* 0x0000e02301007387 */ /* 0x0083e20000100800 */
[----:B------:R-:W-:-:S03]  /*8d00*/  PRMT R28, RZ, 0x7610, R28 ;  /* 0x00007610ff1c7816 */ /* 0x000fc6000000001c */
[----:B-1----:R-:W3:Y:S04]  /*8d10*/  LDL.LU R35, [R1+0xf54] ;  /* 0x000f540001237983 */ /* 0x002ee80000300800 */
[----:B------:R1:W-:Y:S02]  /*8d20*/  STL [R1+0x338], R32 ;  /* 0x0003382001007387 */ /* 0x0003e40000100800 */
[----:B-1----:R-:W-:Y:S01]  /*8d30*/  IADD3 R32, P6, PT, R7, UR5, RZ ;  /* 0x0000000507207c10 */ /* 0x002fe2000ffde0ff */
[----:B------:R-:W-:-:S03]  /*8d40*/  UIMAD UR5, UR12, 0xc, URZ ;  /* 0x0000000c0c0578a4 */ /* 0x000fc6000f8e02ff */
[----:B0-----:R-:W-:Y:S01]  /*8d50*/  IADD3.X R15, PT, PT, R8, UR6, RZ, P6, !PT ;  /* 0x00000006080f7c10 */ /* 0x001fe2000b7fe4ff */
[----:B------:R-:W-:Y:S01]  /*8d60*/  @!P4 IMAD.MOV.U32 R14, RZ, RZ, R32 ;  /* 0x000000ffff0ec224 */ /* 0x000fe200078e0020 */
[----:B------:R-:W-:Y:S02]  /*8d70*/  USHF.R.S32.HI UR6, URZ, 0x1f, UR5 ;  /* 0x0000001fff067899 */ /* 0x000fe40008011405 */
[----:B------:R-:W-:Y:S01]  /*8d80*/  IADD3 R27, P6, PT, R0, UR5, RZ ;  /* 0x00000005001b7c10 */ /* 0x000fe2000ffde0ff */
[----:B------:R-:W-:Y:S04]  /*8d90*/  STL [R1+0x344], R32 ;  /* 0x0003442001007387 */ /* 0x000fe80000100800 */
[----:B------:R0:W3:Y:S02]  /*8da0*/  @!P4 LDG.E.U8 R28, desc[UR24][R14.64] ;  /* 0x000000180e1cc981 */ /* 0x0000e4000c1e1100 */
[----:B0-----:R-:W-:-:S02]  /*8db0*/  IADD3.X R14, PT, PT, R2, UR6, RZ, P6, !PT ;  /* 0x00000006020e7c10 */ /* 0x001fc4000b7fe4ff */
[----:B------:R-:W-:Y:S02]  /*8dc0*/  PRMT R29, RZ, 0x7610, R29 ;  /* 0x00007610ff1d7816 */ /* 0x000fe4000000001d */
[----:B------:R-:W-:Y:S01]  /*8dd0*/  PRMT R23, RZ, 0x7610, R23 ;  /* 0x00007610ff177816 */ /* 0x000fe20000000017 */
[----:B--2---:R-:W-:Y:S04]  /*8de0*/  STL [R1+0xdc], R16 ;  /* 0x0000dc1001007387 */ /* 0x004fe80000100800 */
[----:B------:R0:W-:Y:S04]  /*8df0*/  STL [R1+0x340], R15 ;  /* 0x0003400f01007387 */ /* 0x0001e80000100800 */
[----:B------:R1:W-:Y:S01]  /*8e00*/  STL [R1+0x7c0], R27 ;  /* 0x0007c01b01007387 */ /* 0x0003e20000100800 */
[----:B0-----:R-:W-:Y:S01]  /*8e10*/  IMAD.MOV.U32 R15, RZ, RZ, R27 ;  /* 0x000000ffff0f7224 */ /* 0x001fe200078e001b */
[----:B-1----:R-:W-:-:S04]  /*8e20*/  IADD3 R27, P4, PT, R3, UR5, RZ ;  /* 0x00000005031b7c10 */ /* 0x002fc8000ff9e0ff */
[-C--:B------:R-:W-:Y:S01]  /*8e30*/  @!P5 LOP3.LUT R15, R15, R14.reuse, RZ, 0x3c, !PT ;  /* 0x0000000e0f0fd212 */ /* 0x080fe200078e3cff */
[----:B------:R-:W-:Y:S04]  /*8e40*/  STL [R1+0x8a4], R27 ;  /* 0x0008a41b01007387 */ /* 0x000fe80000100800 */
[----:B------:R0:W-:Y:S01]  /*8e50*/  STL [R1+0x7bc], R14 ;  /* 0x0007bc0e01007387 */ /* 0x0001e20000100800 */
[----:B------:R-:W-:Y:S02]  /*8e60*/  IADD3.X R32, PT, PT, R4, UR6, RZ, P4, !PT ;  /* 0x0000000604207c10 */ /* 0x000fe4000a7fe4ff */
[----:B0-----:R-:W-:-:S04]  /*8e70*/  @!P5 LOP3.LUT R14, R15, R14, RZ, 0x3c, !PT ;  /* 0x0000000e0f0ed212 */ /* 0x001fc800078e3cff */
[----:B------:R-:W-:-:S05]  /*8e80*/  @!P5 LOP3.LUT R15, R15, R14, RZ, 0x3c, !PT ;  /* 0x0000000e0f0fd212 */ /* 0x000fca00078e3cff */
[----:B------:R0:W2:Y:S02]  /*8e90*/  @!P5 LDG.E.U8 R29, desc[UR24][R14.64] ;  /* 0x000000180e1dd981 */ /* 0x0000a4000c1e1100 */
[----:B0-----:R-:W-:Y:S02]  /*8ea0*/  @!P5 IMAD.MOV.U32 R14, RZ, RZ, R27 ;  /* 0x000000ffff0ed224 */ /* 0x001fe400078e001b */
[----:B------:R-:W-:-:S05]  /*8eb0*/  @!P5 IMAD.MOV.U32 R15, RZ, RZ, R32 ;  /* 0x000000ffff0fd224 */ /* 0x000fca00078e0020 */
[----:B------:R0:W4:Y:S04]  /*8ec0*/  @!P5 LDG.E.U8 R23, desc[UR24][R14.64] ;  /* 0x000000180e17d981 */ /* 0x000128000c1e1100 */
[----:B---3--:R1:W-:Y:S01]  /*8ed0*/  STL [R1+0xd8], R28 ;  /* 0x0000d81c01007387 */ /* 0x0083e20000100800 */
[----:B------:R-:W-:Y:S02]  /*8ee0*/  PRMT R31, RZ, 0x7610, R31 ;  /* 0x00007610ff1f7816 */ /* 0x000fe4000000001f */
[----:B-1----:R-:W-:-:S04]  /*8ef0*/  IADD3 R28, P4, PT, R5, UR5, RZ ;  /* 0x00000005051c7c10 */ /* 0x002fc8000ff9e0ff */
[----:B0-----:R-:W-:Y:S01]  /*8f00*/  IADD3.X R15, PT, PT, R6, UR6, RZ, P4, !PT ;  /* 0x00000006060f7c10 */ /* 0x001fe2000a7fe4ff */
[----:B------:R-:W-:Y:S01]  /*8f10*/  @!P5 IMAD.MOV.U32 R14, RZ, RZ, R28 ;  /* 0x000000ffff0ed224 */ /* 0x000fe200078e001c */
[----:B------:R-:W-:Y:S04]  /*8f20*/  STL [R1+0x8a0], R32 ;  /* 0x0008a02001007387 */ /* 0x000fe80000100800 */
[----:B------:R0:W3:Y:S01]  /*8f30*/  @!P5 LDG.E.U8 R31, desc[UR24][R14.64] ;  /* 0x000000180e1fd981 */ /* 0x0000e2000c1e1100 */
[----:B------:R-:W-:-:S03]  /*8f40*/  PRMT R25, RZ, 0x7610, R25 ;  /* 0x00007610ff197816 */ /* 0x000fc60000000019 */
[----:B--2---:R1:W-:Y:S04]  /*8f50*/  STL [R1+0xd4], R29 ;  /* 0x0000d41d01007387 */ /* 0x0043e80000100800 */
[----:B-1----:R-:W2:Y:S04]  /*8f60*/  LDL.LU R29, [R1+0xf50] ;  /* 0x000f5000011d7983 */ /* 0x002ea80000300800 */
[----:B------:R-:W2:Y:S04]  /*8f70*/  LDL.LU R32, [R1+0xf4c] ;  /* 0x000f4c0001207983 */ /* 0x000ea80000300800 */
[----:B------:R-:W-:Y:S04]  /*8f80*/  STL [R1+0x8ac], R28 ;  /* 0x0008ac1c01007387 */ /* 0x000fe80000100800 */
[----:B----4-:R1:W-:Y:S02]  /*8f90*/  STL [R1+0xd0], R23 ;  /* 0x0000d01701007387 */ /* 0x0103e40000100800 */
[----:B-1----:R-:W-:-:S04]  /*8fa0*/  IADD3 R23, P4, PT, R7, UR5, RZ ;  /* 0x0000000507177c10 */ /* 0x002fc8000ff9e0ff */
[----:B------:R-:W-:Y:S01]  /*8fb0*/  IADD3.X R27, PT, PT, R8, UR6, RZ, P4, !PT ;  /* 0x00000006081b7c10 */ /* 0x000fe2000a7fe4ff */
[----:B------:R1:W-:Y:S04]  /*8fc0*/  STL [R1+0x8a8], R15 ;  /* 0x0008a80f01007387 */ /* 0x0003e80000100800 */
[----:B0-----:R-:W-:Y:S02]  /*8fd0*/  IMAD.MOV.U32 R14, RZ, RZ, R27 ;  /* 0x000000ffff0e7224 */ /* 0x001fe400078e001b */
[----:B-1----:R-:W-:-:S05]  /*8fe0*/  IMAD.MOV.U32 R15, RZ, RZ, R23 ;  /* 0x000000ffff0f7224 */ /* 0x002fca00078e0017 */
[----:B------:R-:W-:-:S04]  /*8ff0*/  @!P5 LOP3.LUT R15, R15, R14, RZ, 0x3c, !PT ;  /* 0x0000000e0f0fd212 */ /* 0x000fc800078e3cff */
[----:B------:R-:W-:-:S04]  /*9000*/  @!P5 LOP3.LUT R14, R15, R14, RZ, 0x3c, !PT ;  /* 0x0000000e0f0ed212 */ /* 0x000fc800078e3cff */
[----:B------:R-:W-:-:S05]  /*9010*/  @!P5 LOP3.LUT R15, R15, R14, RZ, 0x3c, !PT ;  /* 0x0000000e0f0fd212 */ /* 0x000fca00078e3cff */
[----:B------:R0:W4:Y:S01]  /*9020*/  @!P5 LDG.E.U8 R25, desc[UR24][R14.64] ;  /* 0x000000180e19d981 */ /* 0x000122000c1e1100 */
[----:B------:R-:W-:Y:S01]  /*9030*/  UIMAD UR5, UR12, 0x14, URZ ;  /* 0x000000140c0578a4 */ /* 0x000fe2000f8e02ff */
[----:B------:R-:W-:Y:S02]  /*9040*/  SHF.R.U32.HI R16, RZ, 0xb, R12 ;  /* 0x0000000bff107819 */ /* 0x000fe4000001160c */
[----:B------:R1:W-:Y:S01]  /*9050*/  STL [R1+0x8b4], R23 ;  /* 0x0008b41701007387 */ /* 0x0003e20000100800 */
[----:B------:R-:W-:-:S03]  /*9060*/  USHF.R.S32.HI UR14, URZ, 0x1f, UR5 ;  /* 0x0000001fff0e7899 */ /* 0x000fc60008011405 */
[----:B------:R-:W2:Y:S01]  /*9070*/  LDL.LU R28, [R1+0xf48] ;  /* 0x000f4800011c7983 */ /* 0x000ea20000300800 */
[----:B------:R-:W-:-:S03]  /*9080*/  LOP3.LUT P6, RZ, R16, 0x1, RZ, 0xc0, !PT ;  /* 0x0000000110ff7812 */ /* 0x000fc600078cc0ff */
[----:B---3--:R3:W-:Y:S01]  /*9090*/  STL [R1+0xcc], R31 ;  /* 0x0000cc1f01007387 */ /* 0x0087e20000100800 */
[----:B-1----:R-:W-:Y:S02]  /*90a0*/  IADD3 R23, P4, PT, R0, UR5, RZ ;  /* 0x0000000500177c10 */ /* 0x002fe4000ff9e0ff */
[----:B0-----:R-:W-:-:S03]  /*90b0*/  SHF.R.U32.HI R14, RZ, 0x3, R12 ;  /* 0x00000003ff0e7819 */ /* 0x001fc6000001160c */
[----:B------:R-:W-:Y:S01]  /*90c0*/  IMAD.MOV.U32 R15, RZ, RZ, R23 ;  /* 0x000000ffff0f7224 */ /* 0x000fe200078e0017 */
[----:B---3--:R-:W3:Y:S04]  /*90d0*/  LDL.LU R31, [R1+0xf44] ;  /* 0x000f4400011f7983 */ /* 0x008ee80000300800 */
        /* <DEDUP_REMOVED lines=8> */
[----:B------:R-:W-:Y:S02]  /*9160*/  PRMT R16, RZ, 0x7610, R16 ;  /* 0x00007610ff107816 */ /* 0x000fe40000000010 */
[----:B------:R-:W-:-:S05]  /*9170*/  @P6 LOP3.LUT R15, R15, R14, RZ, 0x3c, !PT ;  /* 0x0000000e0f0f6212 */ /* 0x000fca00078e3cff */
[----:B------:R0:W2:Y:S01]  /*9180*/  @P6 LDG.E.U8 R16, desc[UR24][R14.64] ;  /* 0x000000180e106981 */ /* 0x0000a2000c1e1100 */
[----:B------:R-:W-:-:S03]  /*9190*/  PRMT R19, RZ, 0x7610, R19 ;  /* 0x00007610ff137816 */ /* 0x000fc60000000013 */
[----:B----4-:R1:W-:Y:S04]  /*91a0*/  STL [R1+0xc8], R25 ;  /* 0x0000c81901007387 */ /* 0x0103e80000100800 */
[----:B------:R4:W-:Y:S01]  /*91b0*/  STL [R1+0x958], R23 ;  /* 0x0009581701007387 */ /* 0x0009e20000100800 */
[----:B-1----:R-:W-:-:S04]  /*91c0*/  IADD3 R25, P5, PT, R3, UR5, RZ ;  /* 0x0000000503197c10 */ /* 0x002fc8000ffbe0ff */
[----:B----4-:R-:W-:Y:S01]  /*91d0*/  IADD3.X R23, PT, PT, R4, UR14, RZ, P5, !PT ;  /* 0x0000000e04177c10 */ /* 0x010fe2000affe4ff */
[----:B0-----:R-:W-:-:S04]  /*91e0*/  @P6 IMAD.MOV.U32 R14, RZ, RZ, R25 ;  /* 0x000000ffff0e6224 */ /* 0x001fc800078e0019 */
[----:B------:R-:W-:-:S05]  /*91f0*/  @P6 IMAD.MOV.U32 R15, RZ, RZ, R23 ;  /* 0x000000ffff0f6224 */ /* 0x000fca00078e0017 */
[----:B------:R0:W4:Y:S04]  /*9200*/  @P6 LDG.E.U8 R19, desc[UR24][R14.64] ;  /* 0x000000180e136981 */ /* 0x000128000c1e1100 */
[----:B------:R-:W-:Y:S04]  /*9210*/  STL [R1+0x964], R25 ;  /* 0x0009641901007387 */ /* 0x000fe80000100800 */
[----:B------:R1:W-:Y:S01]  /*9220*/  STL [R1+0x960], R23 ;  /* 0x0009601701007387 */ /* 0x0003e20000100800 */
[----:B------:R-:W-:Y:S02]  /*9230*/  PRMT R26, RZ, 0x7610, R26 ;  /* 0x00007610ff1a7816 */ /* 0x000fe4000000001a */
[----:B------:R-:W-:Y:S01]  /*9240*/  PRMT R21, RZ, 0x7610, R21 ;  /* 0x00007610ff157816 */ /* 0x000fe20000000015 */
[----:B--2---:R2:W-:Y:S04]  /*9250*/  STL [R1+0xc4], R16 ;  /* 0x0000c41001007387 */ /* 0x0045e80000100800 */
[----:B-1----:R-:W3:Y:S04]  /*9260*/  LDL.LU R23, [R1+0xf3c] ;  /* 0x000f3c0001177983 */ /* 0x002ee80000300800 */
[----:B------:R-:W3:Y:S01]  /*9270*/  LDL.LU R25, [R1+0xf38] ;  /* 0x000f380001197983 */ /* 0x000ee20000300800 */
[----:B--2---:R-:W-:-:S04]  /*9280*/  IADD3 R16, P5, PT, R5, UR5, RZ ;  /* 0x0000000505107c10 */ /* 0x004fc8000ffbe0ff */
[----:B0-----:R-:W-:Y:S01]  /*9290*/  IADD3.X R14, PT, PT, R6, UR14, RZ, P5, !PT ;  /* 0x0000000e060e7c10 */ /* 0x001fe2000affe4ff */
[----:B------:R-:W-:Y:S01]  /*92a0*/  IMAD.MOV.U32 R15, RZ, RZ, R16 ;  /* 0x000000ffff0f7224 */ /* 0x000fe200078e0010 */
[----:B------:R0:W-:Y:S04]  /*92b0*/  STL [R1+0x96c], R16 ;  /* 0x00096c1001007387 */ /* 0x0001e80000100800 */
[-C--:B------:R-:W-:Y:S01]  /*92c0*/  @P6 LOP3.LUT R15, R15, R14.reuse, RZ, 0x3c, !PT ;  /* 0x0000000e0f0f6212 */ /* 0x080fe200078e3cff */
[----:B------:R1:W-:Y:S01]  /*92d0*/  STL [R1+0x968], R14 ;  /* 0x0009680e01007387 */ /* 0x0003e20000100800 */
[----:B0-----:R-:W-:Y:S02]  /*92e0*/  IADD3 R16, P5, PT, R7, UR5, RZ ;  /* 0x0000000507107c10 */ /* 0x001fe4000ffbe0ff */
[----:B-1----:R-:W-:-:S03]  /*92f0*/  @P6 LOP3.LUT R14, R15, R14, RZ, 0x3c, !PT ;  /* 0x0000000e0f0e6212 */ /* 0x002fc600078e3cff */
[----:B------:R-:W-:Y:S01]  /*9300*/  STL [R1+0x974], R16 ;  /* 0x0009741001007387 */ /* 0x000fe20000100800 */
[----:B------:R-:W-:-:S05]  /*9310*/  @P6 LOP3.LUT R15, R15, R14, RZ, 0x3c, !PT ;  /* 0x0000000e0f0f6212 */ /* 0x000fca00078e3cff */
[----:B------:R0:W2:Y:S02]  /*9320*/  @P6 LDG.E.U8 R26, desc[UR24][R14.64] ;  /* 0x000000180e1a6981 */ /* 0x0000a4000c1e1100 */
[----:B0-----:R-:W-:Y:S02]  /*9330*/  IMAD.MOV.U32 R15, RZ, RZ, R16 ;  /* 0x000000ffff0f7224 */ /* 0x001fe400078e0010 */
[----:B----4-:R0:W-:Y:S02]  /*9340*/  STL [R1+0xc0], R19 ;  /* 0x0000c01301007387 */ /* 0x0101e40000100800 */
[----:B0-----:R-:W-:-:S05]  /*9350*/  IADD3.X R19, PT, PT, R8, UR14, RZ, P5, !PT ;  /* 0x0000000e08137c10 */ /* 0x001fca000affe4ff */
[----:B------:R-:W-:-:S05]  /*9360*/  IMAD.MOV.U32 R14, RZ, RZ, R19 ;  /* 0x000000ffff0e7224 */ /* 0x000fca00078e0013 */
[----:B------:R-:W-:-:S04]  /*9370*/  @P6 LOP3.LUT R15, R15, R14, RZ, 0x3c, !PT ;  /* 0x0000000e0f0f6212 */ /* 0x000fc800078e3cff */
[----:B------:R-:W-:-:S04]  /*9380*/  @P6 LOP3.LUT R14, R15, R14, RZ, 0x3c, !PT ;  /* 0x0000000e0f0e6212 */ /* 0x000fc800078e3cff */
[----:B------:R-:W-:-:S05]  /*9390*/  @P6 LOP3.LUT R15, R15, R14, RZ, 0x3c, !PT ;  /* 0x0000000e0f0f6212 */ /* 0x000fca00078e3cff */
[----:B------:R0:W4:Y:S01]  /*93a0*/  @P6 LDG.E.U8 R21, desc[UR24][R14.64] ;  /* 0x000000180e156981 */ /* 0x000122000c1e1100 */
[----:B------:R-:W-:-:S04]  /*93b0*/  UIMAD UR6, UR12, 0x1c, URZ ;  /* 0x0000001c0c0678a4 */ /* 0x000fc8000f8e02ff */
[----:B------:R-:W-:Y:S01]  /*93c0*/  USHF.R.S32.HI UR15, URZ, 0x1f, UR6 ;  /* 0x0000001fff0f7899 */ /* 0x000fe20008011406 */
[----:B------:R-:W-:Y:S01]  /*93d0*/  PRMT R71, RZ, 0x7610, R71 ;  /* 0x00007610ff477816 */ /* 0x000fe20000000047 */
[----:B--2---:R1:W-:Y:S04]  /*93e0*/  STL [R1+0xbc], R26 ;  /* 0x0000bc1a01007387 */ /* 0x0043e80000100800 */
[----:B-1----:R-:W2:Y:S04]  /*93f0*/  LDL.LU R26, [R1+0xf34] ;  /* 0x000f3400011a7983 */ /* 0x002ea80000300800 */
[----:B------:R1:W-:Y:S02]  /*9400*/  STL [R1+0x970], R19 ;  /* 0x0009701301007387 */ /* 0x0003e40000100800 */
[----:B-1----:R-:W-:-:S04]  /*9410*/  IADD3 R19, P5, PT, R0, UR6, RZ ;  /* 0x0000000600137c10 */ /* 0x002fc8000ffbe0ff */
[----:B0-----:R-:W-:Y:S01]  /*9420*/  IADD3.X R14, PT, PT, R2, UR15, RZ, P5, !PT ;  /* 0x0000000f020e7c10 */ /* 0x001fe2000affe4ff */
[----:B------:R-:W-:Y:S01]  /*9430*/  IMAD.MOV.U32 R15, RZ, RZ, R19 ;  /* 0x000000ffff0f7224 */ /* 0x000fe200078e0013 */
[----:B------:R-:W-:Y:S04]  /*9440*/  STL [R1+0xa1c], R19 ;  /* 0x000a1c1301007387 */ /* 0x000fe80000100800 */
[-C--:B------:R-:W-:Y:S01]  /*9450*/  @P4 LOP3.LUT R15, R15, R14.reuse, RZ, 0x3c, !PT ;  /* 0x0000000e0f0f4212 */ /* 0x080fe200078e3cff */
[----:B----4-:R-:W-:Y:S04]  /*9460*/  STL [R1+0xb8], R21 ;  /* 0x0000b81501007387 */ /* 0x010fe80000100800 */
[----:B------:R0:W-:Y:S02]  /*9470*/  STL [R1+0xa18], R14 ;  /* 0x000a180e01007387 */ /* 0x0001e40000100800 */
[----:B0-----:R-:W-:-:S04]  /*9480*/  @P4 LOP3.LUT R14, R15, R14, RZ, 0x3c, !PT ;  /* 0x0000000e0f0e4212 */ /* 0x001fc800078e3cff */
[----:B------:R-:W-:-:S05]  /*9490*/  @P4 LOP3.LUT R15, R15, R14, RZ, 0x3c, !PT ;  /* 0x0000000e0f0f4212 */ /* 0x000fca00078e3cff */
[----:B------:R0:W4:Y:S01]  /*94a0*/  @P4 LDG.E.U8 R71, desc[UR24][R14.64] ;  /* 0x000000180e474981 */ /* 0x000122000c1e1100 */
[----:B------:R-:W-:Y:S02]  /*94b0*/  IADD3 R21, P6, PT, R3, UR6, RZ ;  /* 0x0000000603157c10 */ /* 0x000fe4000ffde0ff */
[----:B------:R-:W-:Y:S02]  /*94c0*/  SHF.R.U64 R16, R9, 0x1b, RZ ;  /* 0x0000001b09107819 */ /* 0x000fe400000012ff */
[----:B------:R-:W-:Y:S02]  /*94d0*/  IADD3.X R19, PT, PT, R4, UR15, RZ, P6, !PT ;  /* 0x0000000f04137c10 */ /* 0x000fe4000b7fe4ff */
[----:B------:R-:W-:Y:S02]  /*94e0*/  PRMT R22, RZ, 0x7610, R22 ;  /* 0x00007610ff167816 */ /* 0x000fe40000000016 */
[----:B------:R-:W-:Y:S01]  /*94f0*/  LOP3.LUT P5, RZ, R16, 0x1, RZ, 0xc0, !PT ;  /* 0x0000000110ff7812 */ /* 0x000fe200078ac0ff */
[----:B0-----:R-:W-:Y:S01]  /*9500*/  @P4 IMAD.MOV.U32 R14, RZ, RZ, R21 ;  /* 0x000000ffff0e4224 */ /* 0x001fe200078e0015 */
[----:B------:R-:W-:Y:S01]  /*9510*/  IADD3 R16, P6, PT, R5, UR6, RZ ;  /* 0x0000000605107c10 */ /* 0x000fe2000ffde0ff */
[----:B------:R-:W-:Y:S01]  /*9520*/  @P4 IMAD.MOV.U32 R15, RZ, RZ, R19 ;  /* 0x000000ffff0f4224 */ /* 0x000fe200078e0013 */
[----:B------:R-:W-:Y:S04]  /*9530*/  STL [R1+0xa24], R21 ;  /* 0x000a241501007387 */ /* 0x000fe80000100800 */
[----:B------:R0:W-:Y:S04]  /*9540*/  STL [R1+0xa20], R19 ;  /* 0x000a201301007387 */ /* 0x0001e80000100800 */
[----:B------:R1:W2:Y:S04]  /*9550*/  @P4 LDG.E.U8 R22, desc[UR24][R14.64] ;  /* 0x000000180e164981 */ /* 0x0002a8000c1e1100 */
[----:B------:R-:W-:Y:S01]  /*9560*/  STL [R1+0xa2c], R16 ;  /* 0x000a2c1001007387 */ /* 0x000fe20000100800 */
[----:B------:R-:W-:Y:S01]  /*9570*/  PRMT R10, RZ, 0x7610, R10 ;  /* 0x00007610ff0a7816 */ /* 0x000fe2000000000a */
[----:B-1----:R-:W-:-:S02]  /*9580*/  @P4 IMAD.MOV.U32 R14, RZ, RZ, R16 ;  /* 0x000000ffff0e4224 */ /* 0x002fc400078e0010 */
[----:B----4-:R1:W-:Y:S04]  /*9590*/  STL [R1+0xb4], R71 ;  /* 0x0000b44701007387 */ /* 0x0103e80000100800 */
[----:B0-----:R-:W4:Y:S04]  /*95a0*/  LDL.LU R19, [R1+0xf30] ;  /* 0x000f300001137983 */ /* 0x001f280000300800 */
[----:B------:R-:W3:Y:S01]  /*95b0*/  LDL.LU R21, [R1+0xf2c] ;  /* 0x000f2c0001157983 */ /* 0x000ee20000300800 */
[----:B-1----:R-:W-:-:S05]  /*95c0*/  IADD3.X R71, PT, PT, R6, UR15, RZ, P6, !PT ;  /* 0x0000000f06477c10 */ /* 0x002fca000b7fe4ff */
[----:B------:R-:W-:-:S05]  /*95d0*/  IMAD.MOV.U32 R15, RZ, RZ, R71 ;  /* 0x000000ffff0f7224 */ /* 0x000fca00078e0047 */
[----:B------:R0:W3:Y:S04]  /*95e0*/  @P4 LDG.E.U8 R10, desc[UR24][R14.64] ;  /* 0x000000180e0a4981 */ /* 0x0000e8000c1e1100 */
[----:B--2---:R1:W-:Y:S01]  /*95f0*/  STL [R1+0xb0], R22 ;  /* 0x0000b01601007387 */ /* 0x0043e20000100800 */
[----:B------:R-:W-:-:S03]  /*9600*/  UIMAD UR5, UR12, 0x24, URZ ;  /* 0x000000240c0578a4 */ /* 0x000fc6000f8e02ff */
[----:B-1----:R-:W2:Y:S04]  /*9610*/  LDL.LU R22, [R1+0xf28] ;  /* 0x000f280001167983 */ /* 0x002ea80000300800 */
[----:B------:R1:W-:Y:S01]  /*9620*/  STL [R1+0xa28], R71 ;  /* 0x000a284701007387 */ /* 0x0003e20000100800 */
[----:B------:R-:W-:Y:S02]  /*9630*/  PRMT R24, RZ, 0x7610, R24 ;  /* 0x00007610ff187816 */ /* 0x000fe40000000018 */
[----:B-1----:R-:W-:-:S04]  /*9640*/  IADD3 R71, P6, PT, R7, UR6, RZ ;  /* 0x0000000607477c10 */ /* 0x002fc8000ffde0ff */
[----:B0-----:R-:W-:Y:S01]  /*9650*/  IADD3.X R15, PT, PT, R8, UR15, RZ, P6, !PT ;  /* 0x0000000f080f7c10 */ /* 0x001fe2000b7fe4ff */
[----:B------:R0:W-:Y:S01]  /*9660*/  STL [R1+0xa34], R71 ;  /* 0x000a344701007387 */ /* 0x0001e20000100800 */
[----:B------:R-:W-:Y:S01]  /*9670*/  @P4 IMAD.MOV.U32 R14, RZ, RZ, R71 ;  /* 0x000000ffff0e4224 */ /* 0x000fe200078e0047 */
[----:B------:R-:W-:Y:S02]  /*9680*/  USHF.R.S32.HI UR6, URZ, 0x1f, UR5 ;  /* 0x0000001fff067899 */ /* 0x000fe40008011405 */
[----:B------:R-:W-:Y:S04]  /*9690*/  STL [R1+0xa30], R15 ;  /* 0x000a300f01007387 */ /* 0x000fe80000100800 */
[----:B------:R1:W2:Y:S01]  /*96a0*/  @P4 LDG.E.U8 R24, desc[UR24][R14.64] ;  /* 0x000000180e184981 */ /* 0x0002a2000c1e1100 */
[----:B0-----:R-:W-:-:S02]  /*96b0*/  IADD3 R71, P4, PT, R3, UR5, RZ ;  /* 0x0000000503477c10 */ /* 0x001fc4000ff9e0ff */
[----:B------:R-:W-:Y:S02]  /*96c0*/  PRMT R20, RZ, 0x7610, R20 ;  /* 0x00007610ff147816 */ /* 0x000fe40000000014 */
[----:B------:R-:W-:Y:S01]  /*96d0*/  PRMT R11, RZ, 0x7610, R11 ;  /* 0x00007610ff0b7816 */ /* 0x000fe2000000000b */
[----:B---3--:R0:W-:Y:S02]  /*96e0*/  STL [R1+0xac], R10 ;  /* 0x0000ac0a01007387 */ /* 0x0081e40000100800 */
[----:B0-----:R-:W-:-:S04]  /*96f0*/  IADD3 R10, P6, PT, R0, UR5, RZ ;  /* 0x00000005000a7c10 */ /* 0x001fc8000ffde0ff */
[----:B-1----:R-:W-:Y:S01]  /*9700*/  IADD3.X R14, PT, PT, R2, UR6, RZ, P6, !PT ;  /* 0x00000006020e7c10 */ /* 0x002fe2000b7fe4ff */
[----:B------:R-:W-:Y:S01]  /*9710*/  IMAD.MOV.U32 R15, RZ, RZ, R10 ;  /* 0x000000ffff0f7224 */ /* 0x000fe200078e000a */
[----:B------:R0:W-:Y:S04]  /*9720*/  STL [R1+0xaa8], R10 ;  /* 0x000aa80a01007387 */ /* 0x0001e80000100800 */
[----:B------:R-:W-:Y:S01]  /*9730*/  @P5 LOP3.LUT R15, R15, R14, RZ, 0x3c, !PT ;  /* 0x0000000e0f0f5212 */ /* 0x000fe200078e3cff */
[----:B------:R-:W-:Y:S04]  /*9740*/  STL [R1+0xab0], R71 ;  /* 0x000ab04701007387 */ /* 0x000fe80000100800 */
[----:B------:R1:W-:Y:S01]  /*9750*/  STL [R1+0xaa4], R14 ;  /* 0x000aa40e01007387 */ /* 0x0003e20000100800 */
[----:B0-----:R-:W-:-:S02]  /*9760*/  IADD3.X R10, PT, PT, R4, UR6, RZ, P4, !PT ;  /* 0x00000006040a7c10 */ /* 0x001fc4000a7fe4ff */
[----:B-1----:R-:W-:-:S04]  /*9770*/  @P5 LOP3.LUT R14, R15, R14, RZ, 0x3c, !PT ;  /* 0x0000000e0f0e5212 */ /* 0x002fc800078e3cff */
[----:B------:R-:W-:-:S05]  /*9780*/  @P5 LOP3.LUT R15, R15, R14, RZ, 0x3c, !PT ;  /* 0x0000000e0f0f5212 */ /* 0x000fca00078e3cff */
[----:B------:R0:W3:Y:S02]  /*9790*/  @P5 LDG.E.U8 R20, desc[UR24][R14.64] ;  /* 0x000000180e145981 */ /* 0x0000e4000c1e1100 */
[----:B0-----:R-:W-:Y:S02]  /*97a0*/  @P5 IMAD.MOV.U32 R14, RZ, RZ, R71 ;  /* 0x000000ffff0e5224 */ /* 0x001fe400078e0047 */
[----:B------:R-:W-:-:S05]  /*97b0*/  @P5 IMAD.MOV.U32 R15, RZ, RZ, R10 ;  /* 0x000000ffff0f5224 */ /* 0x000fca00078e000a */
[----:B------:R0:W4:Y:S04]  /*97c0*/  @P5 LDG.E.U8 R11, desc[UR24][R14.64] ;  /* 0x000000180e0b5981 */ /* 0x000128000c1e1100 */
[----:B--2---:R1:W-:Y:S04]  /*97d0*/  STL [R1+0xa8], R24 ;  /* 0x0000a81801007387 */ /* 0x0043e80000100800 */
[----:B------:R-:W-:Y:S01]  /*97e0*/  STL [R1+0xaac], R10 ;  /* 0x000aac0a01007387 */ /* 0x000fe20000100800 */
[----:B-1----:R-:W-:-:S04]  /*97f0*/  IADD3 R24, P4, PT, R5, UR5, RZ ;  /* 0x0000000505187c10 */ /* 0x002fc8000ff9e0ff */
[----:B0-----:R-:W-:Y:S02]  /*9800*/  IADD3.X R15, PT, PT, R6, UR6, RZ, P4, !PT ;  /* 0x00000006060f7c10 */ /* 0x001fe4000a7fe4ff */
[----:B------:R-:W-:Y:S01]  /*9810*/  IADD3 R71, P4, PT, R7, UR5, RZ ;  /* 0x0000000507477c10 */ /* 0x000fe2000ff9e0ff */
[----:B------:R-:W-:Y:S01]  /*9820*/  @P5 IMAD.MOV.U32 R14, RZ, RZ, R24 ;  /* 0x000000ffff0e5224 */ /* 0x000fe200078e0018 */
[----:B------:R-:W-:-:S06]  /*9830*/  PRMT R13, RZ, 0x7610, R13 ;  /* 0x00007610ff0d7816 */ /* 0x000fcc000000000d */
[----:B------:R0:W2:Y:S01]  /*9840*/  @P5 LDG.E.U8 R13, desc[UR24][R14.64] ;  /* 0x000000180e0d5981 */ /* 0x0000a2000c1e1100 */
[----:B------:R-:W-:-:S03]  /*9850*/  PRMT R72, RZ, 0x7610, R72 ;  /* 0x00007610ff487816 */ /* 0x000fc60000000048 */
[----:B---3--:R1:W-:Y:S04]  /*9860*/  STL [R1+0xa4], R20 ;  /* 0x0000a41401007387 */ /* 0x0083e80000100800 */
[----:B-1----:R-:W3:Y:S04]  /*9870*/  LDL.LU R20, [R1+0xf24] ;  /* 0x000f240001147983 */ /* 0x002ee80000300800 */
[----:B------:R-:W3:Y:S04]  /*9880*/  LDL.LU R10, [R1+0xf20] ;  /* 0x000f2000010a7983 */ /* 0x000ee80000300800 */
[----:B------:R-:W-:Y:S04]  /*9890*/  STL [R1+0xab8], R24 ;  /* 0x000ab81801007387 */ /* 0x000fe80000100800 */
[----:B------:R0:W-:Y:S04]  /*98a0*/  STL [R1+0xab4], R15 ;  /* 0x000ab40f01007387 */ /* 0x0001e80000100800 */
[----:B------:R-:W-:Y:S04]  /*98b0*/  STL [R1+0xac0], R71 ;  /* 0x000ac04701007387 */ /* 0x000fe80000100800 */
[----:B----4-:R1:W-:Y:S01]  /*98c0*/  STL [R1+0xa0], R11 ;  /* 0x0000a00b01007387 */ /* 0x0103e20000100800 */
[----:B0-----:R-:W-:Y:S01]  /*98d0*/  IMAD.MOV.U32 R15, RZ, RZ, R71 ;  /* 0x000000ffff0f7224 */ /* 0x001fe200078e0047 */
[----:B------:R-:W-:Y:S01]  /*98e0*/  UIMAD UR5, UR12, 0x2c, URZ ;  /* 0x0000002c0c0578a4 */ /* 0x000fe2000f8e02ff */
[----:B------:R-:W-:Y:S01]  /*98f0*/  SHF.R.U64 R16, R9, 0x13, RZ ;  /* 0x0000001309107819 */ /* 0x000fe200000012ff */
[----:B------:R-:W4:Y:S01]  /*9900*/  LDL.LU R24, [R1+0xf1c] ;  /* 0x000f1c0001187983 */ /* 0x000f220000300800 */
[----:B-1----:R-:W-:-:S05]  /*9910*/  IADD3.X R11, PT, PT, R8, UR6, RZ, P4, !PT ;  /* 0x00000006080b7c10 */ /* 0x002fca000a7fe4ff */
[----:B------:R-:W-:-:S05]  /*9920*/  IMAD.MOV.U32 R14, RZ, RZ, R11 ;  /* 0x000000ffff0e7224 */ /* 0x000fca00078e000b */
[----:B------:R-:W-:-:S04]  /*9930*/  @P5 LOP3.LUT R15, R15, R14, RZ, 0x3c, !PT ;  /* 0x0000000e0f0f5212 */ /* 0x000fc800078e3cff */
[----:B------:R-:W-:-:S04]  /*9940*/  @P5 LOP3.LUT R14, R15, R14, RZ, 0x3c, !PT ;  /* 0x0000000e0f0e5212 */ /* 0x000fc800078e3cff */
[----:B------:R-:W-:-:S05]  /*9950*/  @P5 LOP3.LUT R15, R15, R14, RZ, 0x3c, !PT ;  /* 0x0000000e0f0f5212 */ /* 0x000fca00078e3cff */
[----:B------:R0:W3:Y:S01]  /*9960*/  @P5 LDG.E.U8 R72, desc[UR24][R14.64] ;  /* 0x000000180e485981 */ /* 0x0000e2000c1e1100 */
[----:B------:R-:W-:Y:S01]  /*9970*/  IADD3 R71, P4, PT, R0, UR5, RZ ;  /* 0x0000000500477c10 */ /* 0x000fe2000ff9e0ff */
[----:B------:R-:W-:Y:S02]  /*9980*/  USHF.R.S32.HI UR14, URZ, 0x1f, UR5 ;  /* 0x0000001fff0e7899 */ /* 0x000fe40008011405 */
[----:B--2---:R1:W-:Y:S01]  /*9990*/  STL [R1+0x9c], R13 ;  /* 0x00009c0d01007387 */ /* 0x0043e20000100800 */
[----:B------:R-:W-:-:S03]  /*99a0*/  LOP3.LUT P6, RZ, R16, 0x1, RZ, 0xc0, !PT ;  /* 0x0000000110ff7812 */ /* 0x000fc600078cc0ff */
[----:B-1----:R-:W2:Y:S04]  /*99b0*/  LDL.LU R13, [R1+0xf18] ;  /* 0x000f1800010d7983 */ /* 0x002ea80000300800 */
[----:B------:R1:W-:Y:S01]  /*99c0*/  STL [R1+0xabc], R11 ;  /* 0x000abc0b01007387 */ /* 0x0003e20000100800 */
[----:B0-----:R-:W-:Y:S01]  /*99d0*/  SHF.R.U64 R14, R9, 0xb, RZ ;  /* 0x0000000b090e7819 */ /* 0x001fe200000012ff */
[----:B------:R-:W-:Y:S02]  /*99e0*/  IMAD.MOV.U32 R15, RZ, RZ, R71 ;  /* 0x000000ffff0f7224 */ /* 0x000fe400078e0047 */
[----:B-1----:R-:W2:Y:S04]  /*99f0*/  LDL.LU R11, [R1+0xf14] ;  /* 0x000f1400010b7983 */ /* 0x002ea80000300800 */
[----:B------:R-:W-:Y:S01]  /*9a00*/  STL [R1+0xb28], R71 ;  /* 0x000b284701007387 */ /* 0x000fe20000100800 */
[----:B------:R-:W-:-:S03]  /*9a10*/  PRMT R18, RZ, 0x7610, R18 ;  /* 0x00007610ff127816 */ /* 0x000fc60000000012 */
[----:B---3--:R0:W-:Y:S02]  /*9a20*/  STL [R1+0x98], R72 ;  /* 0x0000984801007387 */ /* 0x0081e40000100800 */
[----:B0-----:R-:W-:Y:S02]  /*9a30*/  IADD3.X R72, PT, PT, R2, UR14, RZ, P4, !PT ;  /* 0x0000000e02487c10 */ /* 0x001fe4000a7fe4ff */
[----:B------:R-:W-:-:S03]  /*9a40*/  LOP3.LUT P4, RZ, R14, 0x1, RZ, 0xc0, !PT ;  /* 0x000000010eff7812 */ /* 0x000fc6000788c0ff */
[----:B------:R-:W-:-:S05]  /*9a50*/  IMAD.MOV.U32 R14, RZ, RZ, R72 ;  /* 0x000000ffff0e7224 */ /* 0x000fca00078e0048 */
[----:B------:R-:W-:-:S04]  /*9a60*/  @P6 LOP3.LUT R15, R15, R14, RZ, 0x3c, !PT ;  /* 0x0000000e0f0f6212 */ /* 0x000fc800078e3cff */
[----:B------:R-:W-:-:S04]  /*9a70*/  @P6 LOP3.LUT R14, R15, R14, RZ, 0x3c, !PT ;  /* 0x0000000e0f0e6212 */ /* 0x000fc800078e3cff */
[----:B------:R-:W-:-:S05]  /*9a80*/  @P6 LOP3.LUT R15, R15, R14, RZ, 0x3c, !PT ;  /* 0x0000000e0f0f6212 */ /* 0x000fca00078e3cff */
[----:B------:R0:W3:Y:S01]  /*9a90*/  @P6 LDG.E.U8 R18, desc[UR24][R14.64] ;  /* 0x000000180e126981 */ /* 0x0000e2000c1e1100 */
[----:B------:R-:W-:-:S03]  /*9aa0*/  IADD3 R71, P5, PT, R3, UR5, RZ ;  /* 0x0000000503477c10 */ /* 0x000fc6000ffbe0ff */
[----:B------:R1:W-:Y:S01]  /*9ab0*/  STL [R1+0xb24], R72 ;  /* 0x000b244801007387 */ /* 0x0003e20000100800 */
[----:B------:R-:W-:Y:S02]  /*9ac0*/  PRMT R70, RZ, 0x7610, R70 ;  /* 0x00007610ff467816 */ /* 0x000fe40000000046 */
[----:B-1----:R-:W-:Y:S01]  /*9ad0*/  IADD3.X R72, PT, PT, R4, UR14, RZ, P5, !PT ;  /* 0x0000000e04487c10 */ /* 0x002fe2000affe4ff */
[----:B0-----:R-:W-:-:S04]  /*9ae0*/  @P6 IMAD.MOV.U32 R14, RZ, RZ, R71 ;  /* 0x000000ffff0e6224 */ /* 0x001fc800078e0047 */
[----:B------:R-:W-:-:S05]  /*9af0*/  IMAD.MOV.U32 R15, RZ, RZ, R72 ;  /* 0x000000ffff0f7224 */ /* 0x000fca00078e0048 */
[----:B------:R0:W2:Y:S04]  /*9b00*/  @P6 LDG.E.U8 R70, desc[UR24][R14.64] ;  /* 0x000000180e466981 */ /* 0x0000a8000c1e1100 */
[----:B------:R-:W-:Y:S01]  /*9b10*/  STL [R1+0xb30], R71 ;  /* 0x000b304701007387 */ /* 0x000fe20000100800 */
[----:B------:R-:W-:-:S03]  /*9b20*/  PRMT R16, RZ, 0x7610, R16 ;  /* 0x00007610ff107816 */ /* 0x000fc60000000010 */
[----:B---3--:R1:W-:Y:S04]  /*9b30*/  STL [R1+0x94], R18 ;  /* 0x0000941201007387 */ /* 0x0083e80000100800 */
[----:B-1----:R-:W3:Y:S04]  /*9b40*/  LDL.LU R18, [R1+0xf10] ;  /* 0x000f100001127983 */ /* 0x002ee80000300800 */
[----:B------:R1:W-:Y:S02]  /*9b50*/  STL [R1+0xb2c], R72 ;  /* 0x000b2c4801007387 */ /* 0x0003e40000100800 */
[----:B-1----:R-:W-:-:S04]  /*9b60*/  IADD3 R72, P5, PT, R5, UR5, RZ ;  /* 0x0000000505487c10 */ /* 0x002fc8000ffbe0ff */
[----:B0-----:R-:W-:Y:S01]  /*9b70*/  IADD3.X R15, PT, PT, R6, UR14, RZ, P5, !PT ;  /* 0x0000000e060f7c10 */ /* 0x001fe2000affe4ff */
[----:B------:R-:W-:-:S05]  /*9b80*/  @P6 IMAD.MOV.U32 R14, RZ, RZ, R72 ;  /* 0x000000ffff0e6224 */ /* 0x000fca00078e0048 */
[----:B------:R0:W3:Y:S04]  /*9b90*/  @P6 LDG.E.U8 R16, desc[UR24][R14.64] ;  /* 0x000000180e106981 */ /* 0x0000e8000c1e1100 */
[----:B------:R-:W-:Y:S04]  /*9ba0*/  STL [R1+0xb38], R72 ;  /* 0x000b384801007387 */ /* 0x000fe80000100800 */
[----:B--2---:R1:W-:Y:S01]  /*9bb0*/  STL [R1+0x90], R70 ;  /* 0x0000904601007387 */ /* 0x0043e20000100800 */
[----:B------:R-:W-:Y:S01]  /*9bc0*/  UIMAD UR6, UR12, 0x34, URZ ;  /* 0x000000340c0678a4 */ /* 0x000fe2000f8e02ff */
[----:B------:R-:W-:-:S02]  /*9bd0*/  PRMT R34, RZ, 0x7610, R34 ;  /* 0x00007610ff227816 */ /* 0x000fc40000000022 */
[----:B-1----:R-:W-:-:S04]  /*9be0*/  IADD3 R70, P5, PT, R7, UR5, RZ ;  /* 0x0000000507467c10 */ /* 0x002fc8000ffbe0ff */
[----:B------:R-:W-:Y:S01]  /*9bf0*/  IADD3.X R71, PT, PT, R8, UR14, RZ, P5, !PT ;  /* 0x0000000e08477c10 */ /* 0x000fe2000affe4ff */
[----:B------:R1:W-:Y:S01]  /*9c00*/  STL [R1+0xb34], R15 ;  /* 0x000b340f01007387 */ /* 0x0003e20000100800 */
[----:B0-----:R-:W-:Y:S01]  /*9c10*/  @P6 IMAD.MOV.U32 R14, RZ, RZ, R70 ;  /* 0x000000ffff0e6224 */ /* 0x001fe200078e0046 */
[----:B------:R-:W-:Y:S02]  /*9c20*/  USHF.R.S32.HI UR15, URZ, 0x1f, UR6 ;  /* 0x0000001fff0f7899 */ /* 0x000fe40008011406 */
[----:B------:R-:W-:Y:S01]  /*9c30*/  IADD3 R72, P5, PT, R0, UR6, RZ ;  /* 0x0000000600487c10 */ /* 0x000fe2000ffbe0ff */
[----:B------:R0:W-:Y:S01]  /*9c40*/  STL [R1+0xb40], R70 ;  /* 0x000b404601007387 */ /* 0x0001e20000100800 */
[----:B-1----:R-:W-:Y:S01]  /*9c50*/  @P6 IMAD.MOV.U32 R15, RZ, RZ, R71 ;  /* 0x000000ffff0f6224 */ /* 0x002fe200078e0047 */
[----:B------:R-:W-:-:S04]  /*9c60*/  PRMT R37, RZ, 0x7610, R37 ;  /* 0x00007610ff257816 */ /* 0x000fc80000000025 */
[----:B------:R1:W2:Y:S01]  /*9c70*/  @P6 LDG.E.U8 R34, desc[UR24][R14.64] ;  /* 0x000000180e226981 */ /* 0x0002a2000c1e1100 */
[----:B0-----:R-:W-:-:S03]  /*9c80*/  IADD3 R70, P6, PT, R3, UR6, RZ ;  /* 0x0000000603467c10 */ /* 0x001fc6000ffde0ff */
[----:B------:R0:W-:Y:S01]  /*9c90*/  STL [R1+0xb3c], R71 ;  /* 0x000b3c4701007387 */ /* 0x0001e20000100800 */
[----:B------:R-:W-:Y:S02]  /*9ca0*/  PRMT R33, RZ, 0x7610, R33 ;  /* 0x00007610ff217816 */ /* 0x000fe40000000021 */
[----:B-1----:R-:W-:Y:S01]  /*9cb0*/  IADD3.X R15, PT, PT, R2, UR15, RZ, P5, !PT ;  /* 0x0000000f020f7c10 */ /* 0x002fe2000affe4ff */
[----:B------:R-:W-:Y:S01]  /*9cc0*/  @P4 IMAD.MOV.U32 R14, RZ, RZ, R72 ;  /* 0x000000ffff0e4224 */ /* 0x000fe200078e0048 */
[----:B0-----:R-:W-:-:S04]  /*9cd0*/  IADD3.X R71, PT, PT, R4, UR15, RZ, P6, !PT ;  /* 0x0000000f04477c10 */ /* 0x001fc8000b7fe4ff */
[----:B------:R0:W4:Y:S02]  /*9ce0*/  @P4 LDG.E.U8 R37, desc[UR24][R14.64] ;  /* 0x000000180e254981 */ /* 0x000124000c1e1100 */
[----:B0-----:R-:W-:Y:S02]  /*9cf0*/  @P4 IMAD.MOV.U32 R14, RZ, RZ, R70 ;  /* 0x000000ffff0e4224 */ /* 0x001fe400078e0046 */
[----:B---3--:R-:W-:Y:S04]  /*9d00*/  STL [R1+0x8c], R16 ;  /* 0x00008c1001007387 */ /* 0x008fe80000100800 */
[----:B------:R-:W-:Y:S04]  /*9d10*/  STL [R1+0xbc4], R72 ;  /* 0x000bc44801007387 */ /* 0x000fe80000100800 */
[----:B------:R0:W-:Y:S02]  /*9d20*/  STL [R1+0xbc0], R15 ;  /* 0x000bc00f01007387 */ /* 0x0001e40000100800 */
[----:B0-----:R-:W-:-:S05]  /*9d30*/  @P4 IMAD.MOV.U32 R15, RZ, RZ, R71 ;  /* 0x000000ffff0f4224 */ /* 0x001fca00078e0047 */
[----:B------:R0:W3:Y:S04]  /*9d40*/  @P4 LDG.E.U8 R33, desc[UR24][R14.64] ;  /* 0x000000180e214981 */ /* 0x0000e8000c1e1100 */
[----:B------:R-:W-:Y:S01]  /*9d50*/  STL [R1+0xbcc], R70 ;  /* 0x000bcc4601007387 */ /* 0x000fe20000100800 */
[----:B------:R-:W-:-:S03]  /*9d60*/  SHF.R.U64 R16, R9, 0x3, RZ ;  /* 0x0000000309107819 */ /* 0x000fc600000012ff */
[----:B--2---:R1:W-:Y:S04]  /*9d70*/  STL [R1+0x88], R34 ;  /* 0x0000882201007387 */ /* 0x0043e80000100800 */
[----:B------:R-:W-:Y:S01]  /*9d80*/  STL [R1+0xbc8], R71 ;  /* 0x000bc84701007387 */ /* 0x000fe20000100800 */
[----:B-1----:R-:W-:-:S05]  /*9d90*/  IADD3 R34, P6, PT, R5, UR6, RZ ;  /* 0x0000000605227c10 */ /* 0x002fca000ffde0ff */
[----:B------:R-:W-:Y:S04]  /*9da0*/  STL [R1+0xbd4], R34 ;  /* 0x000bd42201007387 */ /* 0x000fe80000100800 */
[----:B----4-:R1:W-:Y:S01]  /*9db0*/  STL [R1+0x84], R37 ;  /* 0x0000842501007387 */ /* 0x0103e20000100800 */
[----:B------:R-:W-:Y:S01]  /*9dc0*/  LOP3.LUT P5, RZ, R16, 0x1, RZ, 0xc0, !PT ;  /* 0x0000000110ff7812 */ /* 0x000fe200078ac0ff */
[----:B0-----:R-:W-:Y:S01]  /*9dd0*/  @P4 IMAD.MOV.U32 R14, RZ, RZ, R34 ;  /* 0x000000ffff0e4224 */ /* 0x001fe200078e0022 */
[----:B------:R-:W-:Y:S02]  /*9de0*/  PRMT R16, RZ, 0x7610, R16 ;  /* 0x00007610ff107816 */ /* 0x000fe40000000010 */
[----:B-1----:R-:W-:-:S05]  /*9df0*/  IADD3.X R37, PT, PT, R6, UR15, RZ, P6, !PT ;  /* 0x0000000f06257c10 */ /* 0x002fca000b7fe4ff */
[----:B------:R-:W-:Y:S01]  /*9e00*/  @P4 IMAD.MOV.U32 R15, RZ, RZ, R37 ;  /* 0x000000ffff0f4224 */ /* 0x000fe200078e0025 */
[----:B------:R-:W-:-:S04]  /*9e10*/  PRMT R30, RZ, 0x7610, R30 ;  /* 0x00007610ff1e7816 */ /* 0x000fc8000000001e */
[----:B------:R0:W2:Y:S04]  /*9e20*/  @P4 LDG.E.U8 R16, desc[UR24][R14.64] ;  /* 0x000000180e104981 */ /* 0x0000a8000c1e1100 */
[----:B---3--:R1:W-:Y:S02]  /*9e30*/  STL [R1+0x80], R33 ;  /* 0x0000802101007387 */ /* 0x0083e40000100800 */
[----:B-1----:R-:W-:-:S04]  /*9e40*/  IADD3 R33, P6, PT, R7, UR6, RZ ;  /* 0x0000000607217c10 */ /* 0x002fc8000ffde0ff */
[----:B------:R-:W-:Y:S01]  /*9e50*/  IADD3.X R34, PT, PT, R8, UR15, RZ, P6, !PT ;  /* 0x0000000f08227c10 */ /* 0x000fe2000b7fe4ff */
[----:B0-----:R-:W-:-:S04]  /*9e60*/  @P4 IMAD.MOV.U32 R14, RZ, RZ, R33 ;  /* 0x000000ffff0e4224 */ /* 0x001fc800078e0021 */
[----:B------:R-:W-:-:S05]  /*9e70*/  @P4 IMAD.MOV.U32 R15, RZ, RZ, R34 ;  /* 0x000000ffff0f4224 */ /* 0x000fca00078e0022 */
[----:B------:R0:W3:Y:S01]  /*9e80*/  @P4 LDG.E.U8 R30, desc[UR24][R14.64] ;  /* 0x000000180e1e4981 */ /* 0x0000e2000c1e1100 */
[----:B------:R-:W-:-:S03]  /*9e90*/  UIMAD UR5, UR12, 0x3c, URZ ;  /* 0x0000003c0c0578a4 */ /* 0x000fc6000f8e02ff */
[----:B------:R-:W-:Y:S01]  /*9ea0*/  STL [R1+0xbd0], R37 ;  /* 0x000bd02501007387 */ /* 0x000fe20000100800 */
[----:B------:R-:W-:-:S03]  /*9eb0*/  USHF.R.S32.HI UR6, URZ, 0x1f, UR5 ;  /* 0x0000001fff067899 */ /* 0x000fc60008011405 */
[----:B------:R-:W-:Y:S01]  /*9ec0*/  STL [R1+0xbdc], R33 ;  /* 0x000bdc2101007387 */ /* 0x000fe20000100800 */
[----:B------:R-:W-:Y:S02]  /*9ed0*/  PRMT R35, RZ, 0x7610, R35 ;  /* 0x00007610ff237816 */ /* 0x000fe40000000023 */
[----:B------:R-:W-:Y:S01]  /*9ee0*/  PRMT R29, RZ, 0x7610, R29 ;  /* 0x00007610ff1d7816 */ /* 0x000fe2000000001d */
[----:B--2---:R1:W-:Y:S04]  /*9ef0*/  STL [R1+0x7c], R16 ;  /* 0x00007c1001007387 */ /* 0x0043e80000100800 */
[----:B------:R-:W-:Y:S01]  /*9f00*/  STL [R1+0xbd8], R34 ;  /* 0x000bd82201007387 */ /* 0x000fe20000100800 */
[----:B-1----:R-:W-:Y:S01]  /*9f10*/  VIADD R16, R36, 0xfffffff2 ;  /* 0xfffffff224107836 */ /* 0x002fe20000000000 */
[----:B------:R-:W-:-:S04]  /*9f20*/  IADD3 R36, P6, PT, R0, UR5, RZ ;  /* 0x0000000500247c10 */ /* 0x000fc8000ffde0ff */
[----:B------:R-:W-:Y:S01]  /*9f30*/  IADD3.X R37, PT, PT, R2, UR6, RZ, P6, !PT ;  /* 0x0000000602257c10 */ /* 0x000fe2000b7fe4ff */
[----:B0-----:R-:W-:-:S04]  /*9f40*/  @P5 IMAD.MOV.U32 R14, RZ, RZ, R36 ;  /* 0x000000ffff0e5224 */ /* 0x001fc800078e0024 */
[----:B------:R-:W-:-:S05]  /*9f50*/  @P5 IMAD.MOV.U32 R15, RZ, RZ, R37 ;  /* 0x000000ffff0f5224 */ /* 0x000fca00078e0025 */
[----:B------:R0:W2:Y:S01]  /*9f60*/  @P5 LDG.E.U8 R35, desc[UR24][R14.64] ;  /* 0x000000180e235981 */ /* 0x0000a2000c1e1100 */
[----:B------:R-:W-:-:S03]  /*9f70*/  PRMT R32, RZ, 0x7610, R32 ;  /* 0x00007610ff207816 */ /* 0x000fc60000000020 */
[----:B---3--:R1:W-:Y:S02]  /*9f80*/  STL [R1+0x38], R30 ;  /* 0x0000381e01007387 */ /* 0x0083e40000100800 */
[----:B-1----:R-:W-:-:S04]  /*9f90*/  IADD3 R30, P4, PT, R3, UR5, RZ ;  /* 0x00000005031e7c10 */ /* 0x002fc8000ff9e0ff */
[----:B------:R-:W-:Y:S01]  /*9fa0*/  IADD3.X R34, PT, PT, R4, UR6, RZ, P4, !PT ;  /* 0x0000000604227c10 */ /* 0x000fe2000a7fe4ff */
[----:B0-----:R-:W-:-:S04]  /*9fb0*/  @P5 IMAD.MOV.U32 R14, RZ, RZ, R30 ;  /* 0x000000ffff0e5224 */ /* 0x001fc800078e001e */
[----:B------:R-:W-:-:S05]  /*9fc0*/  @P5 IMAD.MOV.U32 R15, RZ, RZ, R34 ;  /* 0x000000ffff0f5224 */ /* 0x000fca00078e0022 */
[----:B------:R0:W3:Y:S01]  /*9fd0*/  @P5 LDG.E.U8 R29, desc[UR24][R14.64] ;  /* 0x000000180e1d5981 */ /* 0x0000e2000c1e1100 */
[----:B------:R-:W-:-:S03]  /*9fe0*/  IADD3 R33, P4, PT, R5, UR5, RZ ;  /* 0x0000000505217c10 */ /* 0x000fc6000ff9e0ff */
[----:B------:R-:W-:Y:S04]  /*9ff0*/  STL [R1+0xc64], R36 ;  /* 0x000c642401007387 */ /* 0x000fe80000100800 */
[----:B------:R-:W-:Y:S04]  /*a000*/  STL [R1+0xc6c], R30 ;  /* 0x000c6c1e01007387 */ /* 0x000fe80000100800 */
[----:B------:R-:W-:Y:S04]  /*a010*/  STL [R1+0xc60], R37 ;  /* 0x000c602501007387 */ /* 0x000fe80000100800 */
[----:B------:R1:W-:Y:S01]  /*a020*/  STL [R1+0xc68], R34 ;  /* 0x000c682201007387 */ /* 0x0003e20000100800 */
[----:B0-----:R-:W-:Y:S01]  /*a030*/  @P5 IMAD.MOV.U32 R14, RZ, RZ, R33 ;  /* 0x000000ffff0e5224 */ /* 0x001fe200078e0021 */
[----:B-1----:R-:W-:-:S05]  /*a040*/  IADD3.X R34, PT, PT, R6, UR6, RZ, P4, !PT ;  /* 0x0000000606227c10 */ /* 0x002fca000a7fe4ff */
[----:B------:R-:W-:-:S05]  /*a050*/  @P5 IMAD.MOV.U32 R15, RZ, RZ, R34 ;  /* 0x000000ffff0f5224 */ /* 0x000fca00078e0022 */
[----:B------:R0:W4:Y:S04]  /*a060*/  @P5 LDG.E.U8 R32, desc[UR24][R14.64] ;  /* 0x000000180e205981 */ /* 0x000128000c1e1100 */
[----:B------:R-:W-:Y:S01]  /*a070*/  STL [R1+0xc74], R33 ;  /* 0x000c742101007387 */ /* 0x000fe20000100800 */
[----:B------:R-:W-:Y:S02]  /*a080*/  PRMT R28, RZ, 0x7610, R28 ;  /* 0x00007610ff1c7816 */ /* 0x000fe4000000001c */
[----:B------:R-:W-:Y:S02]  /*a090*/  ISETP.GE.U32.AND P6, PT, R16, 0x7fffffb3, PT ;  /* 0x7fffffb31000780c */ /* 0x000fe40003fc6070 */
[----:B------:R-:W-:Y:S02]  /*a0a0*/  PRMT R31, RZ, 0x7610, R31 ;  /* 0x00007610ff1f7816 */ /* 0x000fe4000000001f */
[----:B------:R-:W-:Y:S01]  /*a0b0*/  PRMT R27, RZ, 0x7610, R27 ;  /* 0x00007610ff1b7816 */ /* 0x000fe2000000001b */
[----:B---3--:R1:W-:Y:S02]  /*a0c0*/  STL [R1+0x44], R29 ;  /* 0x0000441d01007387 */ /* 0x0083e40000100800 */
[----:B-1----:R-:W-:-:S04]  /*a0d0*/  IADD3 R29, P4, PT, R7, UR5, RZ ;  /* 0x00000005071d7c10 */ /* 0x002fc8000ff9e0ff */
[----:B------:R-:W-:Y:S01]  /*a0e0*/  IADD3.X R30, PT, PT, R8, UR6, RZ, P4, !PT ;  /* 0x00000006081e7c10 */ /* 0x000fe2000a7fe4ff */
[----:B------:R-:W-:Y:S01]  /*a0f0*/  UIMAD UR5, UR12, 0x5, URZ ;  /* 0x000000050c0578a4 */ /* 0x000fe2000f8e02ff */
[----:B0-----:R-:W-:-:S03]  /*a100*/  @P5 IMAD.MOV.U32 R14, RZ, RZ, R29 ;  /* 0x000000ffff0e5224 */ /* 0x001fc600078e001d */
[----:B------:R-:W-:Y:S01]  /*a110*/  @P5 IMAD.MOV.U32 R15, RZ, RZ, R30 ;  /* 0x000000ffff0f5224 */ /* 0x000fe200078e001e */
[----:B------:R0:W-:Y:S01]  /*a120*/  STL [R1+0xc70], R34 ;  /* 0x000c702201007387 */ /* 0x0001e20000100800 */
[----:B------:R-:W-:-:S03]  /*a130*/  USHF.R.S32.HI UR15, URZ, 0x1f, UR5 ;  /* 0x0000001fff0f7899 */ /* 0x000fc60008011405 */
[----:B------:R1:W3:Y:S01]  /*a140*/  @P5 LDG.E.U8 R28, desc[UR24][R14.64] ;  /* 0x000000180e1c5981 */ /* 0x0002e2000c1e1100 */
[----:B0-----:R-:W-:-:S03]  /*a150*/  IADD3 R34, P5, PT, R0, UR5, RZ ;  /* 0x0000000500227c10 */ /* 0x001fc6000ffbe0ff */
[----:B------:R0:W-:Y:S01]  /*a160*/  STL [R1+0xc7c], R29 ;  /* 0x000c7c1d01007387 */ /* 0x0001e20000100800 */
[----:B------:R-:W-:-:S03]  /*a170*/  UIMAD UR6, UR12, 0xd, URZ ;  /* 0x0000000d0c0678a4 */ /* 0x000fc6000f8e02ff */
[----:B------:R4:W-:Y:S01]  /*a180*/  STL [R1+0xc78], R30 ;  /* 0x000c781e01007387 */ /* 0x0009e20000100800 */
[----:B-1----:R-:W-:-:S03]  /*a190*/  SHF.R.U32.HI R14, RZ, 0xa, R12 ;  /* 0x0000000aff0e7819 */ /* 0x002fc6000001160c */
[----:B------:R-:W-:Y:S01]  /*a1a0*/  STL [R1+0x34c], R34 ;  /* 0x00034c2201007387 */ /* 0x000fe20000100800 */
[----:B0-----:R-:W-:-:S03]  /*a1b0*/  IADD3 R29, P4, PT, R3, UR5, RZ ;  /* 0x00000005031d7c10 */ /* 0x001fc6000ff9e0ff */
[----:B--2---:R0:W-:Y:S01]  /*a1c0*/  STL [R1+0x48], R35 ;  /* 0x0000482301007387 */ /* 0x0041e20000100800 */
[----:B------:R-:W-:Y:S01]  /*a1d0*/  USHF.R.S32.HI UR16, URZ, 0x1f, UR6 ;  /* 0x0000001fff107899 */ /* 0x000fe20008011406 */
[----:B----4-:R-:W-:Y:S02]  /*a1e0*/  IADD3.X R30, PT, PT, R4, UR15, RZ, P4, !PT ;  /* 0x0000000f041e7c10 */ /* 0x010fe4000a7fe4ff */
[----:B------:R-:W-:Y:S01]  /*a1f0*/  LOP3.LUT P4, RZ, R14, 0x1, RZ, 0xc0, !PT ;  /* 0x000000010eff7812 */ /* 0x000fe2000788c0ff */
[----:B------:R1:W-:Y:S01]  /*a200*/  STL [R1+0x40], R32 ;  /* 0x0000402001007387 */ /* 0x0003e20000100800 */
[----:B0-----:R-:W-:Y:S01]  /*a210*/  IADD3.X R35, PT, PT, R2, UR15, RZ, P5, !PT ;  /* 0x0000000f02237c10 */ /* 0x001fe2000affe4ff */
[----:B------:R-:W-:-:S04]  /*a220*/  @!P3 IMAD.MOV.U32 R14, RZ, RZ, R34 ;  /* 0x000000ffff0eb224 */ /* 0x000fc800078e0022 */
[----:B------:R-:W-:Y:S01]  /*a230*/  @!P3 IMAD.MOV.U32 R15, RZ, RZ, R35 ;  /* 0x000000ffff0fb224 */ /* 0x000fe200078e0023 */
[----:B-1----:R-:W-:-:S04]  /*a240*/  IADD3 R32, P5, PT, R0, UR6, RZ ;  /* 0x0000000600207c10 */ /* 0x002fc8000ffbe0ff */
[----:B------:R-:W-:Y:S01]  /*a250*/  IADD3.X R33, PT, PT, R2, UR16, RZ, P5, !PT ;  /* 0x0000001002217c10 */ /* 0x000fe2000affe4ff */
[----:B------:R0:W2:Y:S02]  /*a260*/  @!P3 LDG.E.U8 R31, desc[UR24][R14.64] ;  /* 0x000000180e1fb981 */ /* 0x0000a4000c1e1100 */
[----:B0-----:R-:W-:Y:S02]  /*a270*/  @!P6 IMAD.MOV.U32 R14, RZ, RZ, R32 ;  /* 0x000000ffff0ee224 */ /* 0x001fe400078e0020 */
[----:B------:R-:W-:-:S05]  /*a280*/  @!P6 IMAD.MOV.U32 R15, RZ, RZ, R33 ;  /* 0x000000ffff0fe224 */ /* 0x000fca00078e0021 */
[----:B------:R0:W4:Y:S01]  /*a290*/  @!P6 LDG.E.U8 R27, desc[UR24][R14.64] ;  /* 0x000000180e1be981 */ /* 0x000122000c1e1100 */
[----:B------:R-:W-:-:S03]  /*a2a0*/  UIMAD UR14, UR12, 0x15, URZ ;  /* 0x000000150c0e78a4 */ /* 0x000fc6000f8e02ff */
[----:B------:R-:W-:Y:S04]  /*a2b0*/  STL [R1+0x354], R29 ;  /* 0x0003541d01007387 */ /* 0x000fe80000100800 */
[----:B------:R-:W-:Y:S04]  /*a2c0*/  STL [R1+0x348], R35 ;  /* 0x0003482301007387 */ /* 0x000fe80000100800 */
[----:B------:R-:W-:Y:S01]  /*a2d0*/  STL [R1+0x8bc], R32 ;  /* 0x0008bc2001007387 */ /* 0x000fe20000100800 */
[----:B------:R-:W-:-:S03]  /*a2e0*/  USHF.R.S32.HI UR17, URZ, 0x1f, UR14 ;  /* 0x0000001fff117899 */ /* 0x000fc6000801140e */
[----:B------:R-:W-:Y:S01]  /*a2f0*/  STL [R1+0x350], R30 ;  /* 0x0003501e01007387 */ /* 0x000fe20000100800 */
[----:B------:R-:W-:Y:S02]  /*a300*/  PRMT R23, RZ, 0x7610, R23 ;  /* 0x00007610ff177816 */ /* 0x000fe40000000017 */
[----:B------:R-:W-:Y:S02]  /*a310*/  PRMT R25, RZ, 0x7610, R25 ;  /* 0x00007610ff197816 */ /* 0x000fe40000000019 */
[----:B------:R-:W-:Y:S01]  /*a320*/  PRMT R26, RZ, 0x7610, R26 ;  /* 0x00007610ff1a7816 */ /* 0x000fe2000000001a */
[----:B---3--:R1:W-:Y:S04]  /*a330*/  STL [R1+0x3c], R28 ;  /* 0x00003c1c01007387 */ /* 0x0083e80000100800 */
[----:B------:R-:W-:Y:S01]  /*a340*/  STL [R1+0x8b8], R33 ;  /* 0x0008b82101007387 */ /* 0x000fe20000100800 */
[----:B-1----:R-:W-:-:S05]  /*a350*/  IADD3 R28, P5, PT, R0, UR14, RZ ;  /* 0x0000000e001c7c10 */ /* 0x002fca000ffbe0ff */
[----:B------:R-:W-:Y:S01]  /*a360*/  STL [R1+0x97c], R28 ;  /* 0x00097c1c01007387 */ /* 0x000fe20000100800 */
[----:B0-----:R-:W-:-:S03]  /*a370*/  @P4 IMAD.MOV.U32 R14, RZ, RZ, R28 ;  /* 0x000000ffff0e4224 */ /* 0x001fc600078e001c */
[----:B--2---:R0:W-:Y:S02]  /*a380*/  STL [R1+0x78], R31 ;  /* 0x0000781f01007387 */ /* 0x0041e40000100800 */
[----:B0-----:R-:W-:-:S05]  /*a390*/  IADD3.X R31, PT, PT, R2, UR17, RZ, P5, !PT ;  /* 0x00000011021f7c10 */ /* 0x001fca000affe4ff */
[----:B------:R-:W-:Y:S01]  /*a3a0*/  @P4 IMAD.MOV.U32 R15, RZ, RZ, R31 ;  /* 0x000000ffff0f4224 */ /* 0x000fe200078e001f */
[----:B------:R-:W-:Y:S04]  /*a3b0*/  STL [R1+0x978], R31 ;  /* 0x0009781f01007387 */ /* 0x000fe80000100800 */
[----:B----4-:R0:W-:Y:S04]  /*a3c0*/  STL [R1+0x68], R27 ;  /* 0x0000681b01007387 */ /* 0x0101e80000100800 */
[----:B------:R1:W2:Y:S01]  /*a3d0*/  @P4 LDG.E.U8 R23, desc[UR24][R14.64] ;  /* 0x000000180e174981 */ /* 0x0002a2000c1e1100 */
[----:B0-----:R-:W-:Y:S01]  /*a3e0*/  IADD3 R27, P5, PT, R5, UR5, RZ ;  /* 0x00000005051b7c10 */ /* 0x001fe2000ffbe0ff */
[----:B-1----:R-:W-:-:S02]  /*a3f0*/  @!P3 IMAD.MOV.U32 R14, RZ, RZ, R29 ;  /* 0x000000ffff0eb224 */ /* 0x002fc400078e001d */
[----:B------:R-:W-:Y:S01]  /*a400*/  @!P3 IMAD.MOV.U32 R15, RZ, RZ, R30 ;  /* 0x000000ffff0fb224 */ /* 0x000fe200078e001e */
[----:B------:R-:W-:-:S04]  /*a410*/  IADD3.X R28, PT, PT, R6, UR15, RZ, P5, !PT ;  /* 0x0000000f061c7c10 */ /* 0x000fc8000affe4ff */
[----:B------:R0:W3:Y:S02]  /*a420*/  @!P3 LDG.E.U8 R25, desc[UR24][R14.64] ;  /* 0x000000180e19b981 */ /* 0x0000e4000c1e1100 */
[----:B0-----:R-:W-:Y:S02]  /*a430*/  @!P3 IMAD.MOV.U32 R14, RZ, RZ, R27 ;  /* 0x000000ffff0eb224 */ /* 0x001fe400078e001b */
[----:B------:R-:W-:-:S05]  /*a440*/  @!P3 IMAD.MOV.U32 R15, RZ, RZ, R28 ;  /* 0x000000ffff0fb224 */ /* 0x000fca00078e001c */
[----:B------:R0:W4:Y:S04]  /*a450*/  @!P3 LDG.E.U8 R26, desc[UR24][R14.64] ;  /* 0x000000180e1ab981 */ /* 0x000128000c1e1100 */
[----:B------:R-:W-:Y:S01]  /*a460*/  STL [R1+0x35c], R27 ;  /* 0x00035c1b01007387 */ /* 0x000fe20000100800 */
[----:B------:R-:W-:Y:S02]  /*a470*/  PRMT R19, RZ, 0x7610, R19 ;  /* 0x00007610ff137816 */ /* 0x000fe40000000013 */
[----:B------:R-:W-:Y:S02]  /*a480*/  PRMT R21, RZ, 0x7610, R21 ;  /* 0x00007610ff157816 */ /* 0x000fe40000000015 */
[----:B------:R-:W-:Y:S01]  /*a490*/  PRMT R22, RZ, 0x7610, R22 ;  /* 0x00007610ff167816 */ /* 0x000fe20000000016 */
[----:B--2---:R1:W-:Y:S04]  /*a4a0*/  STL [R1+0x58], R23 ;  /* 0x0000581701007387 */ /* 0x0043e80000100800 */
[----:B------:R-:W-:Y:S01]  /*a4b0*/  STL [R1+0x358], R28 ;  /* 0x0003581c01007387 */ /* 0x000fe20000100800 */
[----:B-1----:R-:W-:-:S05]  /*a4c0*/  IADD3 R23, P5, PT, R7, UR5, RZ ;  /* 0x0000000507177c10 */ /* 0x002fca000ffbe0ff */
[----:B------:R-:W-:Y:S04]  /*a4d0*/  STL [R1+0x364], R23 ;  /* 0x0003641701007387 */ /* 0x000fe80000100800 */
[----:B---3--:R1:W-:Y:S01]  /*a4e0*/  STL [R1+0x74], R25 ;  /* 0x0000741901007387 */ /* 0x0083e20000100800 */
[----:B0-----:R-:W-:Y:S01]  /*a4f0*/  @!P3 IMAD.MOV.U32 R14, RZ, RZ, R23 ;  /* 0x000000ffff0eb224 */ /* 0x001fe200078e0017 */
[----:B-1----:R-:W-:Y:S02]  /*a500*/  IADD3.X R25, PT, PT, R8, UR15, RZ, P5, !PT ;  /* 0x0000000f08197c10 */ /* 0x002fe4000affe4ff */
[----:B------:R-:W-:Y:S02]  /*a510*/  PRMT R20, RZ, 0x7610, R20 ;  /* 0x00007610ff147816 */ /* 0x000fe40000000014 */
[----:B------:R-:W-:Y:S01]  /*a520*/  PRMT R17, RZ, 0x7610, R17 ;  /* 0x00007610ff117816 */ /* 0x000fe20000000011 */
[----:B------:R-:W-:Y:S01]  /*a530*/  STL [R1+0x360], R25 ;  /* 0x0003601901007387 */ /* 0x000fe20000100800 */
[----:B------:R-:W-:Y:S01]  /*a540*/  @!P3 IMAD.MOV.U32 R15, RZ, RZ, R25 ;  /* 0x000000ffff0fb224 */ /* 0x000fe200078e0019 */
[----:B------:R-:W-:-:S02]  /*a550*/  PRMT R16, RZ, 0x7610, R16 ;  /* 0x00007610ff107816 */ /* 0x000fc40000000010 */
[----:B------:R-:W-:Y:S01]  /*a560*/  PRMT R24, RZ, 0x7610, R24 ;  /* 0x00007610ff187816 */ /* 0x000fe20000000018 */
[----:B----4-:R0:W-:Y:S01]  /*a570*/  STL [R1+0x70], R26 ;  /* 0x0000701a01007387 */ /* 0x0101e20000100800 */
[----:B------:R-:W-:Y:S01]  /*a580*/  LOP3.LUT R71, R10, 0x7a, RZ, 0xfc, !PT ;  /* 0x0000007a0a477812 */ /* 0x000fe200078efcff */
[----:B------:R-:W-:Y:S01]  /*a590*/  VIADD R70, R18, 0x6e ;  /* 0x0000006e12467836 */ /* 0x000fe20000000000 */
[----:B------:R-:W-:-:S04]  /*a5a0*/  @!UP1 UIADD3 UR4, UPT, UPT, -UR4, 0x100000, URZ ;  /* 0x0010000004049890 */ /* 0x000fc8000fffe1ff */
[----:B------:R-:W-:Y:S02]  /*a5b0*/  @!UP1 USHF.L.U32 UR5, UR4, 0xb, URZ ;  /* 0x0000000b04059899 */ /* 0x000fe400080006ff */
[----:B------:R-:W-:Y:S01]  /*a5c0*/  @!UP1 USHF.L.U32 UR4, UR4, 0x1, URZ ;  /* 0x0000000104049899 */ /* 0x000fe200080006ff */
[----:B------:R1:W2:Y:S01]  /*a5d0*/  @!P3 LDG.E.U8 R19, desc[UR24][R14.64] ;  /* 0x000000180e13b981 */ /* 0x0002a2000c1e1100 */
[----:B------:R-:W3:Y:S01]  /*a5e0*/  LDCU UR15, c[0x0][0x3b0] ;  /* 0x00007600ff0f77ac */ /* 0x000ee20008000800 */
[----:B0-----:R-:W-:-:S04]  /*a5f0*/  IADD3 R26, P5, PT, R3, UR6, RZ ;  /* 0x00000006031a7c10 */ /* 0x001fc8000ffbe0ff */
[----:B------:R-:W-:Y:S02]  /*a600*/  IADD3.X R27, PT, PT, R4, UR16, RZ, P5, !PT ;  /* 0x00000010041b7c10 */ /* 0x000fe4000affe4ff */
[----:B------:R-:W-:Y:S01]  /*a610*/  IADD3 R23, P3, PT, R5, UR6, RZ ;  /* 0x0000000605177c10 */ /* 0x000fe2000ff7e0ff */
[----:B-1----:R-:W-:Y:S02]  /*a620*/  @!P6 IMAD.MOV.U32 R14, RZ, RZ, R26 ;  /* 0x000000ffff0ee224 */ /* 0x002fe400078e001a */
[----:B------:R-:W-:Y:S01]  /*a630*/  @!P6 IMAD.MOV.U32 R15, RZ, RZ, R27 ;  /* 0x000000ffff0fe224 */ /* 0x000fe200078e001b */
[----:B------:R-:W-:-:S04]  /*a640*/  IADD3.X R25, PT, PT, R6, UR16, RZ, P3, !PT ;  /* 0x0000001006197c10 */ /* 0x000fc80009ffe4ff */
[----:B------:R0:W4:Y:S02]  /*a650*/  @!P6 LDG.E.U8 R21, desc[UR24][R14.64] ;  /* 0x000000180e15e981 */ /* 0x000124000c1e1100 */
[----:B0-----:R-:W-:Y:S02]  /*a660*/  @!P6 IMAD.MOV.U32 R14, RZ, RZ, R23 ;  /* 0x000000ffff0ee224 */ /* 0x001fe400078e0017 */
[----:B------:R-:W-:-:S05]  /*a670*/  @!P6 IMAD.MOV.U32 R15, RZ, RZ, R25 ;  /* 0x000000ffff0fe224 */ /* 0x000fca00078e0019 */
[----:B------:R0:W3:Y:S04]  /*a680*/  @!P6 LDG.E.U8 R22, desc[UR24][R14.64] ;  /* 0x000000180e16e981 */ /* 0x0000e8000c1e1100 */
[----:B------:R-:W-:Y:S04]  /*a690*/  STL [R1+0x8c4], R26 ;  /* 0x0008c41a01007387 */ /* 0x000fe80000100800 */
[----:B------:R-:W-:Y:S04]  /*a6a0*/  STL [R1+0x8cc], R23 ;  /* 0x0008cc1701007387 */ /* 0x000fe80000100800 */
[----:B------:R-:W-:Y:S04]  /*a6b0*/  STL [R1+0x8c0], R27 ;  /* 0x0008c01b01007387 */ /* 0x000fe80000100800 */
[----:B--2---:R1:W-:Y:S02]  /*a6c0*/  STL [R1+0x6c], R19 ;  /* 0x00006c1301007387 */ /* 0x0043e40000100800 */
[----:B-1----:R-:W-:-:S05]  /*a6d0*/  IADD3 R19, P5, PT, R7, UR6, RZ ;  /* 0x0000000607137c10 */ /* 0x002fca000ffbe0ff */
[----:B------:R-:W-:Y:S04]  /*a6e0*/  STL [R1+0x8d4], R19 ;  /* 0x0008d41301007387 */ /* 0x000fe80000100800 */
[----:B------:R-:W-:Y:S04]  /*a6f0*/  STL [R1+0x8c8], R25 ;  /* 0x0008c81901007387 */ /* 0x000fe80000100800 */
[----:B----4-:R1:W-:Y:S01]  /*a700*/  STL [R1+0x64], R21 ;  /* 0x0000641501007387 */ /* 0x0103e20000100800 */
[----:B0-----:R-:W-:Y:S01]  /*a710*/  @!P6 IMAD.MOV.U32 R14, RZ, RZ, R19 ;  /* 0x000000ffff0ee224 */ /* 0x001fe200078e0013 */
[----:B-1----:R-:W-:-:S02]  /*a720*/  IADD3.X R21, PT, PT, R8, UR16, RZ, P5, !PT ;  /* 0x0000001008157c10 */ /* 0x002fc4000affe4ff */
[C---:B------:R-:W-:Y:S01]  /*a730*/  LOP3.LUT R26, R10.reuse, 0x60, RZ, 0xfc, !PT ;  /* 0x000000600a1a7812 */ /* 0x040fe200078efcff */
[----:B------:R-:W-:Y:S02]  /*a740*/  UIMAD UR6, UR12, 0x1d, URZ ;  /* 0x0000001d0c0678a4 */ /* 0x000fe4000f8e02ff */
[----:B------:R-:W-:Y:S01]  /*a750*/  STL [R1+0x8d0], R21 ;  /* 0x0008d01501007387 */ /* 0x000fe20000100800 */
[----:B------:R-:W-:Y:S01]  /*a760*/  @!P6 IMAD.MOV.U32 R15, RZ, RZ, R21 ;  /* 0x000000ffff0fe224 */ /* 0x000fe200078e0015 */
[----:B------:R-:W-:Y:S01]  /*a770*/  LOP3.LUT R25, R10, 0x62, RZ, 0xfc, !PT ;  /* 0x000000620a197812 */ /* 0x000fe200078efcff */
[----:B------:R-:W-:Y:S01]  /*a780*/  VOTEU.ALL UP1, P2 ;  /* 0x0000000000ff7886 */ /* 0x000fe20001020000 */
[----:B---3--:R0:W-:Y:S01]  /*a790*/  STL [R1+0x60], R22 ;  /* 0x0000601601007387 */ /* 0x0081e20000100800 */
[----:B------:R-:W1:Y:S03]  /*a7a0*/  LDCU UR16, c[0x0][0x3b0] ;  /* 0x00007600ff1077ac */ /* 0x000e660008000800 */
[----:B------:R2:W3:Y:S01]  /*a7b0*/  @!P6 LDG.E.U8 R16, desc[UR24][R14.64] ;  /* 0x000000180e10e981 */ /* 0x0004e2000c1e1100 */
[----:B------:R-:W-:Y:S01]  /*a7c0*/  IADD3 R19, P5, PT, R5, UR14, RZ ;  /* 0x0000000e05137c10 */ /* 0x000fe2000ffbe0ff */
[----:B------:R4:W1:Y:S01]  /*a7d0*/  @!UP1 SYNCS.EXCH.64 URZ, [UR9+0x14008], UR4 ;  /* 0x0140080409ff95b2 */ /* 0x0008620008000100 */
[----:B0-----:R-:W-:-:S04]  /*a7e0*/  IADD3 R22, P3, PT, R3, UR14, RZ ;  /* 0x0000000e03167c10 */ /* 0x001fc8000ff7e0ff */
[----:B------:R-:W-:Y:S01]  /*a7f0*/  IADD3.X R23, PT, PT, R4, UR17, RZ, P3, !PT ;  /* 0x0000001104177c10 */ /* 0x000fe20009ffe4ff */
[----:B--2---:R-:W-:-:S04]  /*a800*/  @P4 IMAD.MOV.U32 R14, RZ, RZ, R22 ;  /* 0x000000ffff0e4224 */ /* 0x004fc800078e0016 */
[----:B------:R-:W-:-:S05]  /*a810*/  @P4 IMAD.MOV.U32 R15, RZ, RZ, R23 ;  /* 0x000000ffff0f4224 */ /* 0x000fca00078e0017 */
[----:B------:R0:W2:Y:S01]  /*a820*/  @P4 LDG.E.U8 R20, desc[UR24][R14.64] ;  /* 0x000000180e144981 */ /* 0x0000a2000c1e1100 */
[----:B------:R-:W-:-:S03]  /*a830*/  IADD3.X R21, PT, PT, R6, UR17, RZ, P5, !PT ;  /* 0x0000001106157c10 */ /* 0x000fc6000affe4ff */
[----:B------:R-:W-:Y:S04]  /*a840*/  STL [R1+0x984], R22 ;  /* 0x0009841601007387 */ /* 0x000fe80000100800 */
[----:B------:R-:W-:Y:S01]  /*a850*/  STL [R1+0x98c], R19 ;  /* 0x00098c1301007387 */ /* 0x000fe20000100800 */
[----:B0-----:R-:W-:-:S03]  /*a860*/  @P4 IMAD.MOV.U32 R14, RZ, RZ, R19 ;  /* 0x000000ffff0e4224 */ /* 0x001fc600078e0013 */
[----:B------:R-:W-:Y:S01]  /*a870*/  STL [R1+0x980], R23 ;  /* 0x0009801701007387 */ /* 0x000fe20000100800 */
[----:B------:R-:W-:-:S05]  /*a880*/  @P4 IMAD.MOV.U32 R15, RZ, RZ, R21 ;  /* 0x000000ffff0f4224 */ /* 0x000fca00078e0015 */
[----:B------:R-:W4:Y:S04]  /*a890*/  @P4 LDG.E.U8 R17, desc[UR24][R14.64] ;  /* 0x000000180e114981 */ /* 0x000f28000c1e1100 */
[----:B---3--:R0:W-:Y:S02]  /*a8a0*/  STL [R1+0x5c], R16 ;  /* 0x00005c1001007387 */ /* 0x0081e40000100800 */
[----:B0-----:R-:W-:-:S05]  /*a8b0*/  LOP3.LUT R16, R10, 0x52, RZ, 0xfc, !PT ;  /* 0x000000520a107812 */ /* 0x001fca00078efcff */
[----:B------:R-:W-:Y:S04]  /*a8c0*/  STL [R1+0x424], R16 ;  /* 0x0004241001007387 */ /* 0x000fe80000100800 */
[----:B------:R-:W-:Y:S04]  /*a8d0*/  STL [R1+0x988], R21 ;  /* 0x0009881501007387 */ /* 0x000fe80000100800 */
[----:B--2---:R0:W-:Y:S02]  /*a8e0*/  STL [R1+0x54], R20 ;  /* 0x0000541401007387 */ /* 0x0041e40000100800 */
[----:B0-----:R-:W-:-:S04]  /*a8f0*/  IADD3 R20, P3, PT, R7, UR14, RZ ;  /* 0x0000000e07147c10 */ /* 0x001fc8000ff7e0ff */
[----:B------:R-:W-:Y:S02]  /*a900*/  IADD3.X R21, PT, PT, R8, UR17, RZ, P3, !PT ;  /* 0x0000001108157c10 */ /* 0x000fe40009ffe4ff */
[C---:B------:R-:W-:Y:S01]  /*a910*/  LOP3.LUT R19, R10.reuse, 0x54, RZ, 0xfc, !PT ;  /* 0x000000540a137812 */ /* 0x040fe200078efcff */
[----:B------:R-:W-:Y:S01]  /*a920*/  STL [R1+0x994], R20 ;  /* 0x0009941401007387 */ /* 0x000fe20000100800 */
[----:B------:R-:W-:Y:S02]  /*a930*/  IABS R16, R16 ;  /* 0x0000001000107213 */ /* 0x000fe40000000000 */
[----:B------:R-:W-:Y:S01]  /*a940*/  LOP3.LUT R23, R10, 0x56, RZ, 0xfc, !PT ;  /* 0x000000560a177812 */ /* 0x000fe200078efcff */
[----:B------:R0:W2:Y:S01]  /*a950*/  @P4 LDG.E.U8 R24, desc[UR24][R20.64] ;  /* 0x0000001814184981 */ /* 0x0000a2000c1e1100 */
[----:B------:R-:W-:Y:S02]  /*a960*/  IABS R35, R25 ;  /* 0x0000001900237213 */ /* 0x000fe40000000000 */
[----:B------:R-:W-:Y:S01]  /*a970*/  IABS R36, R26 ;  /* 0x0000001a00247213 */ /* 0x000fe20000000000 */
[----:B----4-:R3:W-:Y:S01]  /*a980*/  STL [R1+0x50], R17 ;  /* 0x0000501101007387 */ /* 0x0107e20000100800 */
[----:B------:R-:W-:-:S02]  /*a990*/  USHF.R.S32.HI UR14, URZ, 0x1f, UR6 ;  /* 0x0000001fff0e7899 */ /* 0x000fc40008011406 */
[----:B------:R-:W-:Y:S01]  /*a9a0*/  UIMAD UR4, UR12, 0x25, URZ ;  /* 0x000000250c0478a4 */ /* 0x000fe2000f8e02ff */
[----:B------:R-:W-:Y:S01]  /*a9b0*/  STL [R1+0x990], R21 ;  /* 0x0009901501007387 */ /* 0x000fe20000100800 */
[----:B------:R-:W-:Y:S01]  /*a9c0*/  IMAD.MOV.U32 R14, RZ, RZ, R16 ;  /* 0x000000ffff0e7224 */ /* 0x000fe200078e0010 */
[----:B------:R-:W4:Y:S02]  /*a9d0*/  LDCU UR17, c[0x0][0x3b0] ;  /* 0x00007600ff1177ac */ /* 0x000f240008000800 */
[----:B------:R0:W-:Y:S01]  /*a9e0*/  STL [R1+0x3f8], R19 ;  /* 0x0003f81301007387 */ /* 0x0001e20000100800 */
[----:B------:R-:W-:Y:S02]  /*a9f0*/  IABS R16, R23 ;  /* 0x0000001700107213 */ /* 0x000fe40000000000 */
[----:B---3--:R-:W-:Y:S01]  /*aa00*/  LOP3.LUT R17, R10, 0x58, RZ, 0xfc, !PT ;  /* 0x000000580a117812 */ /* 0x008fe200078efcff */
[----:B------:R3:W-:Y:S01]  /*aa10*/  STL [R1+0x42c], R23 ;  /* 0x00042c1701007387 */ /* 0x0007e20000100800 */
[----:B0-----:R-:W-:-:S03]  /*aa20*/  IABS R19, R19 ;  /* 0x0000001300137213 */ /* 0x001fc60000000000 */
[----:B------:R0:W-:Y:S01]  /*aa30*/  STL [R1+0x430], R17 ;  /* 0x0004301101007387 */ /* 0x0001e20000100800 */
[----:B------:R-:W-:Y:S01]  /*aa40*/  IABS R15, R17 ;  /* 0x00000011000f7213 */ /* 0x000fe20000000000 */
[----:B------:R-:W-:Y:S01]  /*aa50*/  IMAD.HI.U32 R20, R13, R19, RZ ;  /* 0x000000130d147227 */ /* 0x000fe200078e00ff */
[----:B---3--:R-:W-:-:S03]  /*aa60*/  LOP3.LUT R23, R10, 0x5c, RZ, 0xfc, !PT ;  /* 0x0000005c0a177812 */ /* 0x008fc600078efcff */
[----:B------:R-:W-:-:S04]  /*aa70*/  IMAD.HI.U32 R21, R13, R16, RZ ;  /* 0x000000100d157227 */ /* 0x000fc800078e00ff */
[----:B0-----:R-:W-:Y:S02]  /*aa80*/  VIADD R17, R18, 0x5e ;  /* 0x0000005e12117836 */ /* 0x001fe40000000000 */
[----:B------:R-:W-:Y:S02]  /*aa90*/  IMAD.MOV R20, RZ, RZ, -R20 ;  /* 0x000000ffff147224 */ /* 0x000fe400078e0a14 */
[----:B------:R-:W-:Y:S01]  /*aaa0*/  IMAD.MOV R21, RZ, RZ, -R21 ;  /* 0x000000ffff157224 */ /* 0x000fe200078e0a15 */
[----:B------:R-:W-:Y:S01]  /*aab0*/  IABS R37, R17 ;  /* 0x0000001100257213 */ /* 0x000fe20000000000 */
[----:B------:R-:W-:-:S04]  /*aac0*/  IMAD.HI.U32 R22, R13, R14, RZ ;  /* 0x0000000e0d167227 */ /* 0x000fc800078e00ff */
[C---:B------:R-:W-:Y:S01]  /*aad0*/  IMAD R19, R11.reuse, R20, R19 ;  /* 0x000000140b137224 */ /* 0x040fe200078e0213 */
[----:B------:R-:W-:Y:S01]  /*aae0*/  IABS R20, R23 ;  /* 0x0000001700147213 */ /* 0x000fe20000000000 */
[----:B------:R-:W-:Y:S02]  /*aaf0*/  IMAD R16, R11, R21, R16 ;  /* 0x000000150b107224 */ /* 0x000fe400078e0210 */
[----:B------:R-:W-:-:S04]  /*ab00*/  IMAD.MOV R22, RZ, RZ, -R22 ;  /* 0x000000ffff167224 */ /* 0x000fc800078e0a16 */
[----:B------:R-:W-:Y:S02]  /*ab10*/  IMAD R14, R11, R22, R14 ;  /* 0x000000160b0e7224 */ /* 0x000fe400078e020e */
[----:B------:R-:W-:-:S04]  /*ab20*/  IMAD.HI.U32 R22, R13, R15, RZ ;  /* 0x0000000f0d167227 */ /* 0x000fc800078e00ff */
[----:B------:R-:W-:-:S04]  /*ab30*/  IMAD.MOV R22, RZ, RZ, -R22 ;  /* 0x000000ffff167224 */ /* 0x000fc800078e0a16 */
[----:B------:R-:W-:Y:S01]  /*ab40*/  IMAD R15, R11, R22, R15 ;  /* 0x000000160b0f7224 */ /* 0x000fe200078e020f */
[----:B--2---:R0:W-:Y:S02]  /*ab50*/  STL [R1+0x4c], R24 ;  /* 0x00004c1801007387 */ /* 0x0041e40000100800 */
[----:B0-----:R-:W-:-:S05]  /*ab60*/  LOP3.LUT R24, R10, 0x5a, RZ, 0xfc, !PT ;  /* 0x0000005a0a187812 */ /* 0x001fca00078efcff */
[----:B------:R0:W-:Y:S01]  /*ab70*/  STL [R1+0x3e4], R24 ;  /* 0x0003e41801007387 */ /* 0x0001e20000100800 */
[----:B------:R-:W-:-:S03]  /*ab80*/  IABS R21, R24 ;  /* 0x0000001800157213 */ /* 0x000fc60000000000 */
[----:B------:R2:W-:Y:S04]  /*ab90*/  STL [R1+0x3f0], R23 ;  /* 0x0003f01701007387 */ /* 0x0005e80000100800 */
[----:B------:R3:W-:Y:S01]  /*aba0*/  STL [R1+0x3f4], R17 ;  /* 0x0003f41101007387 */ /* 0x0007e20000100800 */
[----:B0-----:R-:W-:-:S04]  /*abb0*/  IMAD.HI.U32 R24, R13, R37, RZ ;  /* 0x000000250d187227 */ /* 0x001fc800078e00ff */
[----:B--2---:R-:W-:Y:S01]  /*abc0*/  IMAD.HI.U32 R23, R13, R20, RZ ;  /* 0x000000140d177227 */ /* 0x004fe200078e00ff */
[----:B---3--:R-:W-:-:S03]  /*abd0*/  LOP3.LUT R17, R10, 0x64, RZ, 0xfc, !PT ;  /* 0x000000640a117812 */ /* 0x008fc600078efcff */
[----:B------:R-:W-:Y:S01]  /*abe0*/  IMAD.MOV R24, RZ, RZ, -R24 ;  /* 0x000000ffff187224 */ /* 0x000fe200078e0a18 */
[----:B------:R0:W-:Y:S01]  /*abf0*/  STL [R1+0x2c0], R26 ;  /* 0x0002c01a01007387 */ /* 0x0001e20000100800 */
[----:B------:R-:W-:Y:S01]  /*ac00*/  IMAD.MOV R23, RZ, RZ, -R23 ;  /* 0x000000ffff177224 */ /* 0x000fe200078e0a17 */
[----:B------:R-:W-:Y:S01]  /*ac10*/  IABS R34, R17 ;  /* 0x0000001100227213 */ /* 0x000fe20000000000 */
[C---:B------:R-:W-:Y:S01]  /*ac20*/  IMAD R37, R11.reuse, R24, R37 ;  /* 0x000000180b257224 */ /* 0x040fe200078e0225 */
[----:B------:R2:W-:Y:S01]  /*ac30*/  STL [R1+0x3ec], R25 ;  /* 0x0003ec1901007387 */ /* 0x0005e20000100800 */
[----:B------:R-:W-:Y:S02]  /*ac40*/  IMAD R20, R11, R23, R20 ;  /* 0x000000170b147224 */ /* 0x000fe400078e0214 */
[----:B------:R-:W-:Y:S01]  /*ac50*/  IMAD.HI.U32 R24, R13, R34, RZ ;  /* 0x000000220d187227 */ /* 0x000fe200078e00ff */
[----:B------:R3:W-:Y:S01]  /*ac60*/  STL [R1+0x3e8], R17 ;  /* 0x0003e81101007387 */ /* 0x0007e20000100800 */
[----:B0-----:R-:W-:-:S02]  /*ac70*/  LOP3.LUT R26, R10, 0x66, RZ, 0xfc, !PT ;  /* 0x000000660a1a7812 */ /* 0x001fc400078efcff */
[C---:B------:R-:W-:Y:S01]  /*ac80*/  IMAD.HI.U32 R23, R13.reuse, R35, RZ ;  /* 0x000000230d177227 */ /* 0x040fe200078e00ff */
[C---:B--2---:R-:W-:Y:S02]  /*ac90*/  LOP3.LUT R25, R10.reuse, 0x68, RZ, 0xfc, !PT ;  /* 0x000000680a197812 */ /* 0x044fe400078efcff */
[----:B---3--:R-:W-:Y:S01]  /*aca0*/  LOP3.LUT R17, R10, 0x6a, RZ, 0xfc, !PT ;  /* 0x0000006a0a117812 */ /* 0x008fe200078efcff */
[----:B------:R-:W-:Y:S01]  /*acb0*/  IMAD.HI.U32 R22, R13, R21, RZ ;  /* 0x000000150d167227 */ /* 0x000fe200078e00ff */
[----:B------:R-:W-:Y:S02]  /*acc0*/  IABS R32, R25 ;  /* 0x0000001900207213 */ /* 0x000fe40000000000 */
[----:B------:R-:W-:Y:S01]  /*acd0*/  IABS R31, R17 ;  /* 0x00000011001f7213 */ /* 0x000fe20000000000 */
[----:B------:R-:W-:Y:S01]  /*ace0*/  IMAD.MOV R24, RZ, RZ, -R24 ;  /* 0x000000ffff187224 */ /* 0x000fe200078e0a18 */
[----:B------:R0:W-:Y:S01]  /*acf0*/  STL [R1+0x2bc], R26 ;  /* 0x0002bc1a01007387 */ /* 0x0001e20000100800 */
[----:B------:R-:W-:Y:S01]  /*ad00*/  IMAD.MOV R23, RZ, RZ, -R23 ;  /* 0x000000ffff177224 */ /* 0x000fe200078e0a17 */
[----:B------:R-:W-:Y:S01]  /*ad10*/  IABS R33, R26 ;  /* 0x0000001a00217213 */ /* 0x000fe20000000000 */
[----:B------:R-:W-:Y:S01]  /*ad20*/  IMAD.MOV R22, RZ, RZ, -R22 ;  /* 0x000000ffff167224 */ /* 0x000fe200078e0a16 */
[----:B------:R2:W-:Y:S01]  /*ad30*/  STL [R1+0x2c4], R25 ;  /* 0x0002c41901007387 */ /* 0x0005e20000100800 */
[----:B------:R-:W-:-:S02]  /*ad40*/  IMAD R34, R11, R24, R34 ;  /* 0x000000180b227224 */ /* 0x000fc400078e0222 */
[----:B------:R-:W-:Y:S01]  /*ad50*/  IMAD R35, R11, R23, R35 ;  /* 0x000000170b237224 */ /* 0x000fe200078e0223 */
[----:B------:R3:W-:Y:S01]  /*ad60*/  STL [R1+0x3e0], R17 ;  /* 0x0003e01101007387 */ /* 0x0007e20000100800 */
[----:B------:R-:W-:Y:S01]  /*ad70*/  IMAD.HI.U32 R24, R13, R31, RZ ;  /* 0x0000001f0d187227 */ /* 0x000fe200078e00ff */
[----:B0-----:R-:W-:-:S03]  /*ad80*/  LOP3.LUT R26, R10, 0x6c, RZ, 0xfc, !PT ;  /* 0x0000006c0a1a7812 */ /* 0x001fc600078efcff */
[----:B------:R-:W-:Y:S01]  /*ad90*/  IMAD.HI.U32 R23, R13, R32, RZ ;  /* 0x000000200d177227 */ /* 0x000fe200078e00ff */
[C---:B--2---:R-:W-:Y:S02]  /*ada0*/  LOP3.LUT R25, R10.reuse, 0x70, RZ, 0xfc, !PT ;  /* 0x000000700a197812 */ /* 0x044fe400078efcff */
[----:B---3--:R-:W-:Y:S01]  /*adb0*/  LOP3.LUT R17, R10, 0x72, RZ, 0xfc, !PT ;  /* 0x000000720a117812 */ /* 0x008fe200078efcff */
[----:B------:R-:W-:Y:S01]  /*adc0*/  IMAD R21, R11, R22, R21 ;  /* 0x000000160b157224 */ /* 0x000fe200078e0215 */
[----:B------:R-:W-:Y:S01]  /*add0*/  IABS R28, R25 ;  /* 0x00000019001c7213 */ /* 0x000fe20000000000 */
[----:B------:R-:W-:Y:S01]  /*ade0*/  IMAD.HI.U32 R22, R13, R36, RZ ;  /* 0x000000240d167227 */ /* 0x000fe200078e00ff */
[----:B------:R-:W-:Y:S01]  /*adf0*/  IABS R27, R17 ;  /* 0x00000011001b7213 */ /* 0x000fe20000000000 */
[----:B------:R0:W-:Y:S02]  /*ae00*/  STL [R1+0x2a0], R26 ;  /* 0x0002a01a01007387 */ /* 0x0001e40000100800 */
[----:B------:R-:W-:Y:S01]  /*ae10*/  IMAD.MOV R24, RZ, RZ, -R24 ;  /* 0x000000ffff187224 */ /* 0x000fe200078e0a18 */
[----:B------:R-:W-:Y:S01]  /*ae20*/  IABS R30, R26 ;  /* 0x0000001a001e7213 */ /* 0x000fe20000000000 */
[----:B------:R-:W-:Y:S01]  /*ae30*/  IMAD.MOV R23, RZ, RZ, -R23 ;  /* 0x000000ffff177224 */ /* 0x000fe200078e0a17 */
[----:B------:R2:W-:Y:S01]  /*ae40*/  STL [R1+0x2a8], R25 ;  /* 0x0002a81901007387 */ /* 0x0005e20000100800 */
[----:B------:R-:W-:-:S02]  /*ae50*/  IMAD.MOV R22, RZ, RZ, -R22 ;  /* 0x000000ffff167224 */ /* 0x000fc400078e0a16 */
[C---:B------:R-:W-:Y:S01]  /*ae60*/  IMAD R31, R11.reuse, R24, R31 ;  /* 0x000000180b1f7224 */ /* 0x040fe200078e021f */
[C---:B0-----:R-:W-:Y:S01]  /*ae70*/  LOP3.LUT R26, R10.reuse, 0x74, RZ, 0xfc, !PT ;  /* 0x000000740a1a7812 */ /* 0x041fe200078efcff */
[----:B------:R-:W-:Y:S02]  /*ae80*/  IMAD R32, R11, R23, R32 ;  /* 0x000000170b207224 */ /* 0x000fe400078e0220 */
[C---:B------:R-:W-:Y:S01]  /*ae90*/  IMAD.HI.U32 R24, R13.reuse, R27, RZ ;  /* 0x0000001b0d187227 */ /* 0x040fe200078e00ff */
[----:B--2---:R-:W-:Y:S01]  /*aea0*/  LOP3.LUT R25, R10, 0x76, RZ, 0xfc, !PT ;  /* 0x000000760a197812 */ /* 0x004fe200078efcff */
[----:B------:R0:W-:Y:S02]  /*aeb0*/  STL [R1+0x2b8], R17 ;  /* 0x0002b81101007387 */ /* 0x0001e40000100800 */
[----:B------:R-:W-:Y:S02]  /*aec0*/  IMAD.HI.U32 R23, R13, R28, RZ ;  /* 0x0000001c0d177227 */ /* 0x000fe400078e00ff */
[----:B------:R-:W-:Y:S02]  /*aed0*/  STL [R1+0x294], R26 ;  /* 0x0002941a01007387 */ /* 0x000fe40000100800 */
[----:B------:R-:W-:-:S02]  /*aee0*/  IMAD R36, R11, R22, R36 ;  /* 0x000000160b247224 */ /* 0x000fc400078e0224 */
[----:B------:R-:W-:Y:S01]  /*aef0*/  IMAD.HI.U32 R22, R13, R33, RZ ;  /* 0x000000210d167227 */ /* 0x000fe200078e00ff */
[----:B------:R2:W-:Y:S01]  /*af00*/  STL [R1+0x298], R25 ;  /* 0x0002981901007387 */ /* 0x0005e20000100800 */
[----:B0-----:R-:W-:Y:S02]  /*af10*/  LOP3.LUT R17, R10, 0x78, RZ, 0xfc, !PT ;  /* 0x000000780a117812 */ /* 0x001fe400078efcff */
[----:B------:R-:W-:Y:S02]  /*af20*/  IMAD.MOV R24, RZ, RZ, -R24 ;  /* 0x000000ffff187224 */ /* 0x000fe400078e0a18 */
[----:B------:R-:W-:Y:S02]  /*af30*/  IMAD.MOV R23, RZ, RZ, -R23 ;  /* 0x000000ffff177224 */ /* 0x000fe400078e0a17 */
[----:B------:R-:W-:Y:S01]  /*af40*/  IMAD.MOV R22, RZ, RZ, -R22 ;  /* 0x000000ffff167224 */ /* 0x000fe200078e0a16 */
[----:B--2---:R-:W-:Y:S01]  /*af50*/  IABS R25, R25 ;  /* 0x0000001900197213 */ /* 0x004fe20000000000 */
[C---:B------:R-:W-:Y:S01]  /*af60*/  IMAD R27, R11.reuse, R24, R27 ;  /* 0x000000180b1b7224 */ /* 0x040fe200078e021b */
[----:B------:R-:W-:Y:S01]  /*af70*/  IABS R24, R17 ;  /* 0x0000001100187213 */ /* 0x000fe20000000000 */
[----:B------:R-:W-:-:S02]  /*af80*/  IMAD R28, R11, R23, R28 ;  /* 0x000000170b1c7224 */ /* 0x000fc400078e021c */
[----:B------:R-:W-:-:S04]  /*af90*/  IMAD.HI.U32 R23, R13, R25, RZ ;  /* 0x000000190d177227 */ /* 0x000fc800078e00ff */
[----:B------:R-:W-:Y:S02]  /*afa0*/  IMAD R33, R11, R22, R33 ;  /* 0x000000160b217224 */ /* 0x000fe400078e0221 */
[C---:B------:R-:W-:Y:S01]  /*afb0*/  IMAD.HI.U32 R22, R13.reuse, R30, RZ ;  /* 0x0000001e0d167227 */ /* 0x040fe200078e00ff */
[----:B------:R0:W-:Y:S03]  /*afc0*/  STL [R1+0x29c], R17 ;  /* 0x00029c1101007387 */ /* 0x0001e60000100800 */
[----:B------:R-:W-:Y:S01]  /*afd0*/  IMAD.HI.U32 R29, R13, R24, RZ ;  /* 0x000000180d1d7227 */ /* 0x000fe200078e00ff */
[----:B------:R-:W-:-:S03]  /*afe0*/  IABS R26, R26 ;  /* 0x0000001a001a7213 */ /* 0x000fc60000000000 */
[----:B------:R-:W-:Y:S02]  /*aff0*/  IMAD.MOV R23, RZ, RZ, -R23 ;  /* 0x000000ffff177224 */ /* 0x000fe400078e0a17 */
[----:B------:R-:W-:Y:S01]  /*b000*/  IMAD.MOV R22, RZ, RZ, -R22 ;  /* 0x000000ffff167224 */ /* 0x000fe200078e0a16 */
[----:B0-----:R-:W-:Y:S01]  /*b010*/  LOP3.LUT R17, R10, 0x7c, RZ, 0xfc, !PT ;  /* 0x0000007c0a117812 */ /* 0x001fe200078efcff */
[----:B------:R-:W-:Y:S01]  /*b020*/  IMAD.MOV R29, RZ, RZ, -R29 ;  /* 0x000000ffff1d7224 */ /* 0x000fe200078e0a1d */
[----:B------:R-:W-:Y:S01]  /*b030*/  STL [R1+0xd78], R10 ;  /* 0x000d780a01007387 */ /* 0x000fe20000100800 */
[C---:B------:R-:W-:Y:S01]  /*b040*/  IMAD R25, R11.reuse, R23, R25 ;  /* 0x000000170b197224 */ /* 0x040fe200078e0219 */
[----:B------:R-:W-:Y:S01]  /*b050*/  IABS R23, R71 ;  /* 0x0000004700177213 */ /* 0x000fe20000000000 */
[----:B------:R-:W-:Y:S01]  /*b060*/  IMAD R30, R11, R22, R30 ;  /* 0x000000160b1e7224 */ /* 0x000fe200078e021e */
[----:B------:R-:W-:Y:S01]  /*b070*/  STL [R1+0xd7c], R10 ;  /* 0x000d7c0a01007387 */ /* 0x000fe20000100800 */
[----:B------:R-:W-:-:S03]  /*b080*/  IMAD.HI.U32 R22, R13, R26, RZ ;  /* 0x0000001a0d167227 */ /* 0x000fc600078e00ff */
[----:B------:R-:W-:Y:S01]  /*b090*/  STL [R1+0x288], R71 ;  /* 0x0002884701007387 */ /* 0x000fe20000100800 */
[----:B------:R-:W-:Y:S01]  /*b0a0*/  IMAD R24, R11, R29, R24 ;  /* 0x0000001d0b187224 */ /* 0x000fe200078e0218 */
[----:B------:R-:W-:Y:S02]  /*b0b0*/  IABS R29, R70 ;  /* 0x00000046001d7213 */ /* 0x000fe40000000000 */
[----:B------:R-:W-:Y:S01]  /*b0c0*/  STL [R1+0xd80], R17 ;  /* 0x000d801101007387 */ /* 0x000fe20000100800 */
[----:B------:R-:W-:-:S03]  /*b0d0*/  IMAD.MOV R22, RZ, RZ, -R22 ;  /* 0x000000ffff167224 */ /* 0x000fc600078e0a16 */
[----:B------:R0:W-:Y:S01]  /*b0e0*/  STL [R1+0x290], R70 ;  /* 0x0002904601007387 */ /* 0x0001e20000100800 */
[----:B------:R-:W-:Y:S01]  /*b0f0*/  IMAD R26, R11, R22, R26 ;  /* 0x000000160b1a7224 */ /* 0x000fe200078e021a */
[----:B------:R-:W-:Y:S01]  /*b100*/  IABS R22, R17 ;  /* 0x0000001100167213 */ /* 0x000fe20000000000 */
[----:B0-----:R-:W-:-:S04]  /*b110*/  IMAD.HI.U32 R70, R13, R23, RZ ;  /* 0x000000170d467227 */ /* 0x001fc800078e00ff */
[----:B------:R-:W-:-:S04]  /*b120*/  IMAD.MOV R70, RZ, RZ, -R70 ;  /* 0x000000ffff467224 */ /* 0x000fc800078e0a46 */
[----:B------:R-:W-:Y:S01]  /*b130*/  IMAD R23, R11, R70, R23 ;  /* 0x000000460b177224 */ /* 0x000fe200078e0217 */
[----:B------:R-:W-:Y:S01]  /*b140*/  SHF.R.U32.HI R70, RZ, 0x2, R12 ;  /* 0x00000002ff467819 */ /* 0x000fe2000001160c */
[----:B------:R-:W-:-:S03]  /*b150*/  IMAD.HI.U32 R72, R13, R29, RZ ;  /* 0x0000001d0d487227 */ /* 0x000fc600078e00ff */
[----:B------:R-:W-:Y:S01]  /*b160*/  LOP3.LUT P3, RZ, R70, 0x1, RZ, 0xc0, !PT ;  /* 0x0000000146ff7812 */ /* 0x000fe2000786c0ff */
[----:B------:R-:W-:Y:S01]  /*b170*/  IMAD.HI.U32 R71, R13, R22, RZ ;  /* 0x000000160d477227 */ /* 0x000fe200078e00ff */
[----:B------:R-:W-:-:S03]  /*b180*/  IADD3 R70, P4, PT, R0, UR6, RZ ;  /* 0x0000000600467c10 */ /* 0x000fc6000ff9e0ff */
[----:B------:R-:W-:Y:S02]  /*b190*/  IMAD.MOV R72, RZ, RZ, -R72 ;  /* 0x000000ffff487224 */ /* 0x000fe400078e0a48 */
[----:B------:R-:W-:Y:S02]  /*b1a0*/  IMAD.MOV R71, RZ, RZ, -R71 ;  /* 0x000000ffff477224 */ /* 0x000fe400078e0a47 */
[C---:B------:R-:W-:Y:S01]  /*b1b0*/  IMAD R29, R11.reuse, R72, R29 ;  /* 0x000000480b1d7224 */ /* 0x040fe200078e021d */
[----:B------:R-:W-:Y:S01]  /*b1c0*/  PRMT R72, RZ, 0x7610, R72 ;  /* 0x00007610ff487816 */ /* 0x000fe20000000048 */
[----:B------:R-:W-:Y:S01]  /*b1d0*/  IMAD R22, R11, R71, R22 ;  /* 0x000000470b167224 */ /* 0x000fe200078e0216 */
[----:B------:R-:W-:-:S05]  /*b1e0*/  IADD3.X R71, PT, PT, R2, UR14, RZ, P4, !PT ;  /* 0x0000000e02477c10 */ /* 0x000fca000a7fe4ff */
[----:B------:R0:W2:Y:S01]  /*b1f0*/  @P3 LDG.E.U8 R72, desc[UR24][R70.64] ;  /* 0x0000001846483981 */ /* 0x0000a2000c1e1100 */
[----:B------:R-:W-:-:S03]  /*b200*/  VIADD R18, R18, 0x7e ;  /* 0x0000007e12127836 */ /* 0x000fc60000000000 */
[----:B------:R-:W-:Y:S04]  /*b210*/  STL [R1+0xdc4], R29 ;  /* 0x000dc41d01007387 */ /* 0x000fe80000100800 */
[----:B------:R-:W-:Y:S04]  /*b220*/  STL [R1+0xdd0], R29 ;  /* 0x000dd01d01007387 */ /* 0x000fe80000100800 */
[----:B------:R-:W-:Y:S04]  /*b230*/  STL [R1+0xdd4], R29 ;  /* 0x000dd41d01007387 */ /* 0x000fe80000100800 */
[----:B------:R-:W-:Y:S04]  /*b240*/  STL [R1+0xdec], R29 ;  /* 0x000dec1d01007387 */ /* 0x000fe80000100800 */
[----:B------:R-:W-:Y:S04]  /*b250*/  STL [R1+0xdf0], R29 ;  /* 0x000df01d01007387 */ /* 0x000fe80000100800 */
[----:B------:R-:W-:Y:S04]  /*b260*/  STL [R1+0xdf4], R12 ;  /* 0x000df40c01007387 */ /* 0x000fe80000100800 */
[----:B------:R3:W-:Y:S04]  /*b270*/  STL [R1+0x284], R18 ;  /* 0x0002841201007387 */ /* 0x0007e80000100800 */
[----:B------:R0:W-:Y:S04]  /*b280*/  STL [R1+0xa38], R70 ;  /* 0x000a384601007387 */ /* 0x0001e80000100800 */
[----:B------:R1:W-:Y:S01]  /*b290*/  STL [R1+0x804], R71 ;  /* 0x0008044701007387 */ /* 0x0003e20000100800 */
[----:B---3--:R-:W-:-:S05]  /*b2a0*/  IABS R18, R18 ;  /* 0x0000001200127213 */ /* 0x008fca0000000000 */
[----:B------:R-:W-:Y:S01]  /*b2b0*/  IMAD.HI.U32 R13, R13, R18, RZ ;  /* 0x000000120d0d7227 */ /* 0x000fe200078e00ff */
[----:B0-----:R-:W-:-:S03]  /*b2c0*/  IADD3 R70, P4, PT, R3, UR6, RZ ;  /* 0x0000000603467c10 */ /* 0x001fc6000ff9e0ff */
[----:B------:R-:W-:Y:S01]  /*b2d0*/  IMAD.MOV R13, RZ, RZ, -R13 ;  /* 0x000000ffff0d7224 */ /* 0x000fe200078e0a0d */
[----:B-1----:R-:W-:-:S03]  /*b2e0*/  IADD3.X R71, PT, PT, R4, UR14, RZ, P4, !PT ;  /* 0x0000000e04477c10 */ /* 0x002fc6000a7fe4ff */
[----:B------:R-:W-:Y:S01]  /*b2f0*/  IMAD R13, R11, R13, R18 ;  /* 0x0000000d0b0d7224 */ /* 0x000fe200078e0212 */
[----:B--2---:R0:W-:Y:S04]  /*b300*/  STL [R1+0x18], R72 ;  /* 0x0000184801007387 */ /* 0x0041e80000100800 */
[----:B------:R-:W2:Y:S01]  /*b310*/  LDL.LU R18, [R1+0x268] ;  /* 0x0002680001127983 */ /* 0x000ea20000300800 */
[----:B0-----:R-:W0:Y:S03]  /*b320*/  S2R R72, SR_TID.X ;  /* 0x0000000000487919 */ /* 0x001e260000002100 */
[----:B------:R-:W-:Y:S04]  /*b330*/  STL [R1+0xe14], R13 ;  /* 0x000e140d01007387 */ /* 0x000fe80000100800 */
[----:B------:R-:W-:Y:S04]  /*b340*/  STL [R1+0x80c], R70 ;  /* 0x00080c4601007387 */ /* 0x000fe80000100800 */
[----:B------:R-:W-:Y:S01]  /*b350*/  STL [R1+0x808], R71 ;  /* 0x0008084701007387 */ /* 0x000fe20000100800 */
[----:B0-----:R-:W-:-:S05]  /*b360*/  LOP3.LUT R72, R72, 0x7f, RZ, 0xc0, !PT ;  /* 0x0000007f48487812 */ /* 0x001fca00078ec0ff */
[----:B------:R0:W-:Y:S02]  /*b370*/  STS.U8 [R72+UR9], R86 ;  /* 0x0000005648007988 */ /* 0x0001e40008000009 */
[----:B0-----:R-:W-:-:S06]  /*b380*/  PRMT R86, RZ, 0x7610, R86 ;  /* 0x00007610ff567816 */ /* 0x001fcc0000000056 */
[----:B------:R0:W3:Y:S04]  /*b390*/  @P3 LDG.E.U8 R86, desc[UR24][R70.64] ;  /* 0x0000001846563981 */ /* 0x0000e8000c1e1100 */
[----:B------:R-:W2:Y:S04]  /*b3a0*/  LDL.LU R70, [R1+0x280] ;  /* 0x0002800001467983 */ /* 0x000ea80000300800 */
[----:B------:R-:W3:Y:S04]  /*b3b0*/  LDL.LU R71, [R1+0x270] ;  /* 0x0002700001477983 */ /* 0x000ee80000300800 */
[----:B------:R1:W-:Y:S02]  /*b3c0*/  STS.U8 [R72+UR9+0x2000], R85 ;  /* 0x0020005548007988 */ /* 0x0003e40008000009 */
[----:B-1----:R-:W-:-:S02]  /*b3d0*/  PRMT R85, RZ, 0x7610, R85 ;  /* 0x00007610ff557816 */ /* 0x002fc40000000055 */
[----:B--2---:R0:W-:Y:S04]  /*b3e0*/  STS.U8 [R72+UR9+0x4000], R70 ;  /* 0x0040004648007988 */ /* 0x0041e80008000009 */
[----:B---3--:R1:W-:Y:S01]  /*b3f0*/  STS.U8 [R72+UR9+0x6000], R71 ;  /* 0x0060004748007988 */ /* 0x0083e20008000009 */
[----:B0-----:R-:W-:-:S04]  /*b400*/  IADD3 R70, P4, PT, R5, UR6, RZ ;  /* 0x0000000605467c10 */ /* 0x001fc8000ff9e0ff */
[----:B-1----:R-:W-:-:S05]  /*b410*/  IADD3.X R71, PT, PT, R6, UR14, RZ, P4, !PT ;  /* 0x0000000e06477c10 */ /* 0x002fca000a7fe4ff */
[----:B------:R0:W2:Y:S04]  /*b420*/  @P3 LDG.E.U8 R85, desc[UR24][R70.64] ;  /* 0x0000001846553981 */ /* 0x0000a8000c1e1100 */
[----:B------:R1:W-:Y:S04]  /*b430*/  STL [R1+0xe18], R86 ;  /* 0x000e185601007387 */ /* 0x0003e80000100800 */
[----:B------:R3:W-:Y:S04]  /*b440*/  STS.U8 [R72+UR9+0x400], R83 ;  /* 0x0004005348007988 */ /* 0x0007e80008000009 */
[----:B-1----:R-:W4:Y:S04]  /*b450*/  LDL.LU R86, [R1+0x26c] ;  /* 0x00026c0001567983 */ /* 0x002f280000300800 */
[----:B------:R1:W-:Y:S04]  /*b460*/  STL [R1+0x814], R70 ;  /* 0x0008144601007387 */ /* 0x0003e80000100800 */
[----:B------:R0:W-:Y:S04]  /*b470*/  STL [R1+0x810], R71 ;  /* 0x0008104701007387 */ /* 0x0001e80000100800 */
[----:B---3--:R-:W3:Y:S04]  /*b480*/  LDL.LU R72, [R1+0x25c] ;  /* 0x00025c0001487983 */ /* 0x008ee80000300800 */
[----:B-1----:R-:W3:Y:S01]  /*b490*/  LDL.LU R70, [R1+0x264] ;  /* 0x0002640001467983 */ /* 0x002ee20000300800 */
[----:B0-----:R-:W0:Y:S03]  /*b4a0*/  S2R R71, SR_TID.X ;  /* 0x0000000000477919 */ /* 0x001e260000002100 */
[----:B--2---:R1:W-:Y:S04]  /*b4b0*/  STL [R1+0xe1c], R85 ;  /* 0x000e1c5501007387 */ /* 0x0043e80000100800 */
[----:B-1----:R-:W2:Y:S01]  /*b4c0*/  LDL.LU R85, [R1+0x27c] ;  /* 0x00027c0001557983 */ /* 0x002ea20000300800 */
[----:B0-----:R-:W-:-:S05]  /*b4d0*/  LOP3.LUT R71, R71, 0x7f, RZ, 0xc0, !PT ;  /* 0x0000007f47477812 */ /* 0x001fca00078ec0ff */
[----:B--2---:R0:W-:Y:S04]  /*b4e0*/  STS.U8 [R71+UR9+0x2400], R85 ;  /* 0x0024005547007988 */ /* 0x0041e80008000009 */
[----:B---3--:R1:W-:Y:S04]  /*b4f0*/  STS.U8 [R71+UR9+0x4400], R70 ;  /* 0x0044004647007988 */ /* 0x0083e80008000009 */
[----:B------:R2:W-:Y:S04]  /*b500*/  STS.U8 [R71+UR9+0x6400], R84 ;  /* 0x0064005447007988 */ /* 0x0005e80008000009 */
[----:B0-----:R-:W3:Y:S01]  /*b510*/  LDL.LU R85, [R1+0x274] ;  /* 0x0002740001557983 */ /* 0x001ee20000300800 */
[----:B-1----:R-:W-:-:S02]  /*b520*/  IADD3 R70, P4, PT, R7, UR6, RZ ;  /* 0x0000000607467c10 */ /* 0x002fc4000ff9e0ff */
[----:B--2---:R-:W-:Y:S02]  /*b530*/  PRMT R84, RZ, 0x7610, R84 ;  /* 0x00007610ff547816 */ /* 0x004fe40000000054 */
[----:B------:R-:W-:-:S05]  /*b540*/  IADD3.X R71, PT, PT, R8, UR14, RZ, P4, !PT ;  /* 0x0000000e08477c10 */ /* 0x000fca000a7fe4ff */
[----:B------:R0:W2:Y:S04]  /*b550*/  @P3 LDG.E.U8 R84, desc[UR24][R70.64] ;  /* 0x0000001846543981 */ /* 0x0000a8000c1e1100 */
[----:B------:R-:W-:Y:S04]  /*b560*/  STL [R1+0x81c], R70 ;  /* 0x00081c4601007387 */ /* 0x000fe80000100800 */
[----:B------:R0:W-:Y:S02]  /*b570*/  STL [R1+0x818], R71 ;  /* 0x0008184701007387 */ /* 0x0001e40000100800 */
[----:B0-----:R-:W0:Y:S02]  /*b580*/  S2R R71, SR_TID.X ;  /* 0x0000000000477919 */ /* 0x001e240000002100 */
[----:B0-----:R-:W-:-:S05]  /*b590*/  LOP3.LUT R71, R71, 0x7f, RZ, 0xc0, !PT ;  /* 0x0000007f47477812 */ /* 0x001fca00078ec0ff */
[----:B----4-:R-:W-:Y:S04]  /*b5a0*/  STS.U8 [R71+UR9+0x800], R86 ;  /* 0x0008005647007988 */ /* 0x010fe80008000009 */
[----:B------:R0:W-:Y:S02]  /*b5b0*/  STS.U8 [R71+UR9+0x2800], R18 ;  /* 0x0028001247007988 */ /* 0x0001e40008000009 */
[----:B0-----:R-:W-:-:S04]  /*b5c0*/  SHF.R.U64 R18, R9, 0x1a, RZ ;  /* 0x0000001a09127819 */ /* 0x001fc800000012ff */
[----:B------:R-:W-:Y:S01]  /*b5d0*/  LOP3.LUT P3, RZ, R18, 0x1, RZ, 0xc0, !PT ;  /* 0x0000000112ff7812 */ /* 0x000fe2000786c0ff */
[----:B--2---:R0:W-:Y:S04]  /*b5e0*/  STL [R1+0xe20], R84 ;  /* 0x000e205401007387 */ /* 0x0041e80000100800 */
[----:B0-----:R-:W2:Y:S04]  /*b5f0*/  LDL.LU R84, [R1+0x258] ;  /* 0x0002580001547983 */ /* 0x001ea80000300800 */
[----:B------:R-:W4:Y:S04]  /*b600*/  LDL.LU R86, [R1+0x248] ;  /* 0x0002480001567983 */ /* 0x000f280000300800 */
[----:B------:R-:W2:Y:S01]  /*b610*/  LDL.LU R18, [R1+0x278] ;  /* 0x0002780001127983 */ /* 0x000ea20000300800 */
[----:B------:R-:W-:-:S02]  /*b620*/  USHF.R.S32.HI UR5, URZ, 0x1f, UR4 ;  /* 0x0000001fff057899 */ /* 0x000fc40008011404 */
[----:B------:R-:W-:Y:S01]  /*b630*/  IADD3 R70, P4, PT, R0, UR4, RZ ;  /* 0x0000000400467c10 */ /* 0x000fe2000ff9e0ff */
[----:B------:R0:W-:Y:S01]  /*b640*/  STS.U8 [R71+UR9+0x4800], R82 ;  /* 0x0048005247007988 */ /* 0x0001e20008000009 */
[----:B------:R-:W-:-:S03]  /*b650*/  PRMT R83, RZ, 0x7610, R83 ;  /* 0x00007610ff537816 */ /* 0x000fc60000000053 */
[----:B------:R-:W-:Y:S01]  /*b660*/  STL [R1+0x824], R70 ;  /* 0x0008244601007387 */ /* 0x000fe20000100800 */
[----:B0-----:R-:W-:-:S05]  /*b670*/  IADD3.X R71, PT, PT, R2, UR5, RZ, P4, !PT ;  /* 0x0000000502477c10 */ /* 0x001fca000a7fe4ff */
[----:B------:R0:W-:Y:S04]  /*b680*/  STL [R1+0x820], R71 ;  /* 0x0008204701007387 */ /* 0x0001e80000100800 */
[----:B------:R0:W3:Y:S02]  /*b690*/  @P3 LDG.E.U8 R83, desc[UR24][R70.64] ;  /* 0x0000001846533981 */ /* 0x0000e4000c1e1100 */
[----:B0-----:R-:W0:Y:S01]  /*b6a0*/  S2R R71, SR_TID.X ;  /* 0x0000000000477919 */ /* 0x001e220000002100 */
[----:B------:R-:W-:Y:S02]  /*b6b0*/  IADD3 R70, P4, PT, R3, UR4, RZ ;  /* 0x0000000403467c10 */ /* 0x000fe4000ff9e0ff */
[----:B------:R-:W-:Y:S02]  /*b6c0*/  PRMT R82, RZ, 0x7610, R82 ;  /* 0x00007610ff527816 */ /* 0x000fe40000000052 */
[----:B0-----:R-:W-:-:S05]  /*b6d0*/  LOP3.LUT R71, R71, 0x7f, RZ, 0xc0, !PT ;  /* 0x0000007f47477812 */ /* 0x001fca00078ec0ff */
[----:B--2---:R-:W-:Y:S04]  /*b6e0*/  STS.U8 [R71+UR9+0x6800], R18 ;  /* 0x0068001247007988 */ /* 0x004fe80008000009 */
[----:B------:R-:W-:Y:S04]  /*b6f0*/  STS.U8 [R71+UR9+0xc00], R72 ;  /* 0x000c004847007988 */ /* 0x000fe80008000009 */
[----:B------:R0:W-:Y:S02]  /*b700*/  STS.U8 [R71+UR9+0x2c00], R84 ;  /* 0x002c005447007988 */ /* 0x0001e40008000009 */
[----:B0-----:R-:W-:-:S05]  /*b710*/  IADD3.X R71, PT, PT, R4, UR5, RZ, P4, !PT ;  /* 0x0000000504477c10 */ /* 0x001fca000a7fe4ff */
[----:B------:R0:W2:Y:S01]  /*b720*/  @P3 LDG.E.U8 R82, desc[UR24][R70.64] ;  /* 0x0000001846523981 */ /* 0x0000a2000c1e1100 */
[----:B------:R-:W1:Y:S03]  /*b730*/  S2R R84, SR_TID.X ;  /* 0x0000000000547919 */ /* 0x000e660000002100 */
[----:B---3--:R3:W-:Y:S04]  /*b740*/  STL [R1+0xe24], R83 ;  /* 0x000e245301007387 */ /* 0x0087e80000100800 */
[----:B---3--:R-:W3:Y:S04]  /*b750*/  LDL.LU R83, [R1+0x24c] ;  /* 0x00024c0001537983 */ /* 0x008ee80000300800 */
[----:B------:R-:W3:Y:S04]  /*b760*/  LDL.LU R18, [R1+0x250] ;  /* 0x0002500001127983 */ /* 0x000ee80000300800 */
[----:B------:R-:W3:Y:S04]  /*b770*/  LDL.LU R72, [R1+0x244] ;  /* 0x0002440001487983 */ /* 0x000ee80000300800 */
[----:B------:R0:W-:Y:S04]  /*b780*/  STL [R1+0x82c], R70 ;  /* 0x00082c4601007387 */ /* 0x0001e80000100800 */
[----:B------:R1:W-:Y:S01]  /*b790*/  STL [R1+0x828], R71 ;  /* 0x0008284701007387 */ /* 0x0003e20000100800 */
[----:B0-----:R-:W-:-:S04]  /*b7a0*/  IADD3 R70, P4, PT, R5, UR4, RZ ;  /* 0x0000000405467c10 */ /* 0x001fc8000ff9e0ff */
[----:B-1----:R-:W-:Y:S01]  /*b7b0*/  IADD3.X R71, PT, PT, R6, UR5, RZ, P4, !PT ;  /* 0x0000000506477c10 */ /* 0x002fe2000a7fe4ff */
[----:B--2---:R0:W-:Y:S02]  /*b7c0*/  STL [R1+0xe28], R82 ;  /* 0x000e285201007387 */ /* 0x0041e40000100800 */
[----:B0-----:R-:W-:Y:S02]  /*b7d0*/  LOP3.LUT R82, R84, 0x7f, RZ, 0xc0, !PT ;  /* 0x0000007f54527812 */ /* 0x001fe400078ec0ff */
[----:B------:R-:W2:Y:S04]  /*b7e0*/  LDL.LU R84, [R1+0x254] ;  /* 0x0002540001547983 */ /* 0x000ea80000300800 */
[----:B------:R0:W-:Y:S04]  /*b7f0*/  STS.U8 [R82+UR9+0x4c00], R85 ;  /* 0x004c005552007988 */ /* 0x0001e80008000009 */
[----:B------:R1:W-:Y:S04]  /*b800*/  STS.U8 [R82+UR9+0x6c00], R81 ;  /* 0x006c005152007988 */ /* 0x0003e80008000009 */
[----:B0-----:R-:W2:Y:S01]  /*b810*/  LDL.LU R85, [R1+0x234] ;  /* 0x0002340001557983 */ /* 0x001ea20000300800 */
[----:B-1----:R-:W-:-:S03]  /*b820*/  PRMT R81, RZ, 0x7610, R81 ;  /* 0x00007610ff517816 */ /* 0x002fc60000000051 */
[----:B------:R-:W-:Y:S04]  /*b830*/  STL [R1+0x834], R70 ;  /* 0x0008344601007387 */ /* 0x000fe80000100800 */
[----:B------:R0:W-:Y:S04]  /*b840*/  STL [R1+0x830], R71 ;  /* 0x0008304701007387 */ /* 0x0001e80000100800 */
[----:B------:R1:W2:Y:S04]  /*b850*/  @P3 LDG.E.U8 R81, desc[UR24][R70.64] ;  /* 0x0000001846513981 */ /* 0x0002a8000c1e1100 */
[----:B0-----:R-:W3:Y:S01]  /*b860*/  LDL.LU R71, [R1+0x260] ;  /* 0x0002600001477983 */ /* 0x001ee20000300800 */
[----:B-1----:R-:W-:-:S03]  /*b870*/  IADD3 R70, P4, PT, R7, UR4, RZ ;  /* 0x0000000407467c10 */ /* 0x002fc6000ff9e0ff */
[----:B------:R0:W-:Y:S01]  /*b880*/  STS.U8 [R82+UR9+0x1000], R80 ;  /* 0x0010005052007988 */ /* 0x0001e20008000009 */
[----:B------:R-:W-:Y:S01]  /*b890*/  UIMAD UR4, UR12, 0x2d, URZ ;  /* 0x0000002d0c0478a4 */ /* 0x000fe2000f8e02ff */
[----:B0-----:R-:W-:Y:S02]  /*b8a0*/  PRMT R80, RZ, 0x7610, R80 ;  /* 0x00007610ff507816 */ /* 0x001fe40000000050 */
[----:B--2---:R-:W-:Y:S04]  /*b8b0*/  STL [R1+0xe2c], R81 ;  /* 0x000e2c5101007387 */ /* 0x004fe80000100800 */
[----:B---3--:R0:W-:Y:S04]  /*b8c0*/  STS.U8 [R82+UR9+0x3000], R71 ;  /* 0x0030004752007988 */ /* 0x0081e80008000009 */
[----:B------:R-:W-:Y:S04]  /*b8d0*/  STS.U8 [R82+UR9+0x5000], R83 ;  /* 0x0050005352007988 */ /* 0x000fe80008000009 */
[----:B----4-:R1:W-:Y:S01]  /*b8e0*/  STS.U8 [R82+UR9+0x7000], R86 ;  /* 0x0070005652007988 */ /* 0x0103e20008000009 */
[----:B0-----:R-:W-:-:S03]  /*b8f0*/  IADD3.X R71, PT, PT, R8, UR5, RZ, P4, !PT ;  /* 0x0000000508477c10 */ /* 0x001fc6000a7fe4ff */
[----:B------:R0:W-:Y:S01]  /*b900*/  STS.U8 [R82+UR9+0x1400], R18 ;  /* 0x0014001252007988 */ /* 0x0001e20008000009 */
[----:B------:R-:W-:-:S03]  /*b910*/  USHF.R.S32.HI UR5, URZ, 0x1f, UR4 ;  /* 0x0000001fff057899 */ /* 0x000fc60008011404 */
[----:B------:R2:W3:Y:S04]  /*b920*/  @P3 LDG.E.U8 R80, desc[UR24][R70.64] ;  /* 0x0000001846503981 */ /* 0x0004e8000c1e1100 */
[----:B-1----:R-:W4:Y:S01]  /*b930*/  LDL.LU R86, [R1+0x240] ;  /* 0x0002400001567983 */ /* 0x002f220000300800 */
[----:B0-----:R-:W-:-:S04]  /*b940*/  SHF.R.U64 R18, R9, 0x12, RZ ;  /* 0x0000001209127819 */ /* 0x001fc800000012ff */
[----:B------:R-:W-:Y:S01]  /*b950*/  LOP3.LUT P3, RZ, R18, 0x1, RZ, 0xc0, !PT ;  /* 0x0000000112ff7812 */ /* 0x000fe2000786c0ff */
[----:B------:R2:W-:Y:S04]  /*b960*/  STL [R1+0x83c], R70 ;  /* 0x00083c4601007387 */ /* 0x0005e80000100800 */
[----:B------:R-:W-:Y:S04]  /*b970*/  STS.U8 [R82+UR9+0x3400], R72 ;  /* 0x0034004852007988 */ /* 0x000fe80008000009 */
[----:B------:R0:W-:Y:S01]  /*b980*/  STS.U8 [R82+UR9+0x5400], R79 ;  /* 0x0054004f52007988 */ /* 0x0001e20008000009 */
[----:B--2---:R-:W-:-:S03]  /*b990*/  IADD3 R70, P4, PT, R0, UR4, RZ ;  /* 0x0000000400467c10 */ /* 0x004fc6000ff9e0ff */
[----:B------:R1:W-:Y:S01]  /*b9a0*/  STL [R1+0x838], R71 ;  /* 0x0008384701007387 */ /* 0x0003e20000100800 */
[----:B0-----:R-:W-:Y:S02]  /*b9b0*/  PRMT R79, RZ, 0x7610, R79 ;  /* 0x00007610ff4f7816 */ /* 0x001fe4000000004f */
[----:B-1----:R-:W-:-:S05]  /*b9c0*/  IADD3.X R71, PT, PT, R2, UR5, RZ, P4, !PT ;  /* 0x0000000502477c10 */ /* 0x002fca000a7fe4ff */
[----:B------:R0:W2:Y:S01]  /*b9d0*/  @P3 LDG.E.U8 R79, desc[UR24][R70.64] ;  /* 0x00000018464f3981 */ /* 0x0000a2000c1e1100 */
[----:B------:R-:W-:-:S03]  /*b9e0*/  IADD3 R18, P4, PT, R3, UR4, RZ ;  /* 0x0000000403127c10 */ /* 0x000fc6000ff9e0ff */
[----:B------:R-:W-:Y:S04]  /*b9f0*/  STS.U8 [R82+UR9+0x7400], R84 ;  /* 0x0074005452007988 */ /* 0x000fe80008000009 */
[----:B------:R-:W-:Y:S04]  /*ba00*/  STS.U8 [R82+UR9+0x1800], R85 ;  /* 0x0018005552007988 */ /* 0x000fe80008000009 */
[----:B------:R1:W-:Y:S02]  /*ba10*/  STS.U8 [R82+UR9+0x3800], R78 ;  /* 0x0038004e52007988 */ /* 0x0003e40008000009 */
[----:B-1----:R-:W-:-:S02]  /*ba20*/  PRMT R78, RZ, 0x7610, R78 ;  /* 0x00007610ff4e7816 */ /* 0x002fc4000000004e */
[----:B---3--:R1:W-:Y:S04]  /*ba30*/  STL [R1+0xe30], R80 ;  /* 0x000e305001007387 */ /* 0x0083e80000100800 */
[----:B-1----:R-:W3:Y:S04]  /*ba40*/  LDL.LU R80, [R1+0x23c] ;  /* 0x00023c0001507983 */ /* 0x002ee80000300800 */
[----:B------:R-:W3:Y:S04]  /*ba50*/  LDL.LU R81, [R1+0x228] ;  /* 0x0002280001517983 */ /* 0x000ee80000300800 */
[----:B------:R-:W3:Y:S04]  /*ba60*/  LDL.LU R72, [R1+0x224] ;  /* 0x0002240001487983 */ /* 0x000ee80000300800 */
[----:B------:R0:W-:Y:S04]  /*ba70*/  STL [R1+0x844], R70 ;  /* 0x0008444601007387 */ /* 0x0001e80000100800 */
[----:B------:R1:W-:Y:S01]  /*ba80*/  STL [R1+0x840], R71 ;  /* 0x0008404701007387 */ /* 0x0003e20000100800 */
[----:B0-----:R-:W-:-:S03]  /*ba90*/  IADD3.X R70, PT, PT, R4, UR5, RZ, P4, !PT ;  /* 0x0000000504467c10 */ /* 0x001fc6000a7fe4ff */
[----:B--2---:R-:W-:Y:S02]  /*baa0*/  STL [R1+0xe34], R79 ;  /* 0x000e344f01007387 */ /* 0x004fe40000100800 */
[----:B-1----:R-:W-:Y:S02]  /*bab0*/  @P3 IMAD.MOV.U32 R71, RZ, RZ, R70 ;  /* 0x000000ffff473224 */ /* 0x002fe400078e0046 */
[----:B------:R-:W2:Y:S04]  /*bac0*/  LDL.LU R83, [R1+0x238] ;  /* 0x0002380001537983 */ /* 0x000ea80000300800 */
[----:B------:R-:W2:Y:S04]  /*bad0*/  LDL.LU R84, [R1+0x230] ;  /* 0x0002300001547983 */ /* 0x000ea80000300800 */
[----:B------:R-:W-:Y:S04]  /*bae0*/  STL [R1+0x84c], R18 ;  /* 0x00084c1201007387 */ /* 0x000fe80000100800 */
[----:B------:R0:W-:Y:S02]  /*baf0*/  STL [R1+0x848], R70 ;  /* 0x0008484601007387 */ /* 0x0001e40000100800 */
[----:B0-----:R-:W-:-:S05]  /*bb00*/  @P3 IMAD.MOV.U32 R70, RZ, RZ, R18 ;  /* 0x000000ffff463224 */ /* 0x001fca00078e0012 */
[----:B------:R0:W2:Y:S01]  /*bb10*/  @P3 LDG.E.U8 R78, desc[UR24][R70.64] ;  /* 0x00000018464e3981 */ /* 0x0000a2000c1e1100 */
[----:B------:R-:W-:-:S03]  /*bb20*/  IADD3 R18, P4, PT, R5, UR4, RZ ;  /* 0x0000000405127c10 */ /* 0x000fc6000ff9e0ff */
[----:B----4-:R-:W-:Y:S01]  /*bb30*/  STS.U8 [R82+UR9+0x5800], R86 ;  /* 0x0058005652007988 */ /* 0x010fe20008000009 */
[----:B0-----:R-:W-:-:S03]  /*bb40*/  IADD3.X R70, PT, PT, R6, UR5, RZ, P4, !PT ;  /* 0x0000000506467c10 */ /* 0x001fc6000a7fe4ff */
[----:B------:R0:W-:Y:S02]  /*bb50*/  STS.U8 [R82+UR9+0x7800], R77 ;  /* 0x0078004d52007988 */ /* 0x0001e40008000009 */
[----:B------:R-:W-:Y:S01]  /*bb60*/  @P3 IMAD.MOV.U32 R71, RZ, RZ, R70 ;  /* 0x000000ffff473224 */ /* 0x000fe200078e0046 */
[----:B0-----:R-:W-:Y:S01]  /*bb70*/  PRMT R77, RZ, 0x7610, R77 ;  /* 0x00007610ff4d7816 */ /* 0x001fe2000000004d */
[----:B--2---:R-:W-:Y:S04]  /*bb80*/  STL [R1+0xe38], R78 ;  /* 0x000e384e01007387 */ /* 0x004fe80000100800 */
[----:B------:R-:W2:Y:S04]  /*bb90*/  LDL.LU R85, [R1+0x220] ;  /* 0x0002200001557983 */ /* 0x000ea80000300800 */
[----:B------:R-:W4:Y:S04]  /*bba0*/  LDL.LU R86, [R1+0x21c] ;  /* 0x00021c0001567983 */ /* 0x000f280000300800 */
[----:B------:R-:W-:Y:S04]  /*bbb0*/  STL [R1+0x854], R18 ;  /* 0x0008541201007387 */ /* 0x000fe80000100800 */
[----:B------:R0:W-:Y:S02]  /*bbc0*/  STL [R1+0x850], R70 ;  /* 0x0008504601007387 */ /* 0x0001e40000100800 */
[----:B0-----:R-:W-:-:S05]  /*bbd0*/  @P3 IMAD.MOV.U32 R70, RZ, RZ, R18 ;  /* 0x000000ffff463224 */ /* 0x001fca00078e0012 */
[----:B------:R0:W2:Y:S01]  /*bbe0*/  @P3 LDG.E.U8 R77, desc[UR24][R70.64] ;  /* 0x00000018464d3981 */ /* 0x0000a2000c1e1100 */
[----:B------:R-:W-:-:S03]  /*bbf0*/  IADD3 R18, P4, PT, R7, UR4, RZ ;  /* 0x0000000407127c10 */ /* 0x000fc6000ff9e0ff */
[----:B------:R1:W-:Y:S04]  /*bc00*/  STS.U8 [R82+UR9+0x1c00], R73 ;  /* 0x001c004952007988 */ /* 0x0003e80008000009 */
[----:B---3--:R-:W-:Y:S01]  /*bc10*/  STS.U8 [R82+UR9+0x3c00], R80 ;  /* 0x003c005052007988 */ /* 0x008fe20008000009 */
[----:B0-----:R-:W-:-:S03]  /*bc20*/  IADD3.X R70, PT, PT, R8, UR5, RZ, P4, !PT ;  /* 0x0000000508467c10 */ /* 0x001fc6000a7fe4ff */
[----:B------:R-:W-:Y:S01]  /*bc30*/  STS.U8 [R82+UR9+0x5c00], R81 ;  /* 0x005c005152007988 */ /* 0x000fe20008000009 */
[----:B-1----:R-:W-:-:S03]  /*bc40*/  LOP3.LUT R73, R82, 0x10, RZ, 0x3c, !PT ;  /* 0x0000001052497812 */ /* 0x002fc600078e3cff */
[----:B------:R-:W-:Y:S01]  /*bc50*/  STS.U8 [R82+UR9+0x7c00], R72 ;  /* 0x007c004852007988 */ /* 0x000fe20008000009 */
[----:B------:R-:W-:-:S03]  /*bc60*/  @P3 IMAD.MOV.U32 R71, RZ, RZ, R70 ;  /* 0x000000ffff473224 */ /* 0x000fc600078e0046 */
[----:B------:R0:W-:Y:S02]  /*bc70*/  STS.U8 [R73+UR9+0x80], R76 ;  /* 0x0000804c49007988 */ /* 0x0001e40008000009 */
[----:B0-----:R-:W-:Y:S02]  /*bc80*/  PRMT R76, RZ, 0x7610, R76 ;  /* 0x00007610ff4c7816 */ /* 0x001fe4000000004c */
[----:B--2---:R-:W-:Y:S04]  /*bc90*/  STL [R1+0xe3c], R77 ;  /* 0x000e3c4d01007387 */ /* 0x004fe80000100800 */
[----:B------:R-:W2:Y:S04]  /*bca0*/  LDL.LU R72, [R1+0x22c] ;  /* 0x00022c0001487983 */ /* 0x000ea80000300800 */
[----:B------:R-:W-:Y:S04]  /*bcb0*/  STL [R1+0x85c], R18 ;  /* 0x00085c1201007387 */ /* 0x000fe80000100800 */
[----:B------:R0:W-:Y:S02]  /*bcc0*/  STL [R1+0x858], R70 ;  /* 0x0008584601007387 */ /* 0x0001e40000100800 */
[----:B0-----:R-:W-:-:S05]  /*bcd0*/  @P3 IMAD.MOV.U32 R70, RZ, RZ, R18 ;  /* 0x000000ffff463224 */ /* 0x001fca00078e0012 */
[----:B------:R0:W3:Y:S01]  /*bce0*/  @P3 LDG.E.U8 R76, desc[UR24][R70.64] ;  /* 0x00000018464c3981 */ /* 0x0000e2000c1e1100 */
[----:B------:R-:W-:Y:S01]  /*bcf0*/  SHF.R.U64 R18, R9, 0xa, RZ ;  /* 0x0000000a09127819 */ /* 0x000fe200000012ff */
[----:B------:R-:W-:-:S03]  /*bd00*/  UIMAD UR4, UR12, 0x35, URZ ;  /* 0x000000350c0478a4 */ /* 0x000fc6000f8e02ff */
[----:B------:R-:W-:Y:S01]  /*bd10*/  LOP3.LUT P3, RZ, R18, 0x1, RZ, 0xc0, !PT ;  /* 0x0000000112ff7812 */ /* 0x000fe2000786c0ff */
[----:B------:R-:W-:Y:S01]  /*bd20*/  USHF.R.S32.HI UR5, URZ, 0x1f, UR4 ;  /* 0x0000001fff057899 */ /* 0x000fe20008011404 */
[----:B------:R1:W-:Y:S01]  /*bd30*/  STS.U8 [R73+UR9+0x6080], R75 ;  /* 0x0060804b49007988 */ /* 0x0003e20008000009 */
[----:B0-----:R-:W-:-:S04]  /*bd40*/  IADD3 R70, P4, PT, R0, UR4, RZ ;  /* 0x0000000400467c10 */ /* 0x001fc8000ff9e0ff */
[----:B------:R-:W-:Y:S02]  /*bd50*/  IADD3.X R71, PT, PT, R2, UR5, RZ, P4, !PT ;  /* 0x0000000502477c10 */ /* 0x000fe4000a7fe4ff */
[----:B-1----:R-:W-:Y:S01]  /*bd60*/  PRMT R75, RZ, 0x7610, R75 ;  /* 0x00007610ff4b7816 */ /* 0x002fe2000000004b */
[----:B------:R0:W-:Y:S05]  /*bd70*/  STS.U8 [R73+UR9+0x4480], R74 ;  /* 0x0044804a49007988 */ /* 0x0001ea0008000009 */
[----:B------:R1:W2:Y:S01]  /*bd80*/  @P3 LDG.E.U8 R75, desc[UR24][R70.64] ;  /* 0x00000018464b3981 */ /* 0x0002a2000c1e1100 */
[----:B0-----:R-:W-:-:S03]  /*bd90*/  PRMT R74, RZ, 0x7610, R74 ;  /* 0x00007610ff4a7816 */ /* 0x001fc6000000004a */
[----:B---3--:R-:W-:Y:S04]  /*bda0*/  STL [R1+0xe40], R76 ;  /* 0x000e404c01007387 */ /* 0x008fe80000100800 */
[----:B------:R1:W-:Y:S04]  /*bdb0*/  STL [R1+0x864], R70 ;  /* 0x0008644601007387 */ /* 0x0003e80000100800 */
[----:B------:R0:W-:Y:S01]  /*bdc0*/  STL [R1+0x860], R71 ;  /* 0x0008604701007387 */ /* 0x0001e20000100800 */
[----:B-1----:R-:W-:-:S04]  /*bdd0*/  IADD3 R70, P4, PT, R3, UR4, RZ ;  /* 0x0000000403467c10 */ /* 0x002fc8000ff9e0ff */
[----:B0-----:R-:W-:-:S05]  /*bde0*/  IADD3.X R71, PT, PT, R4, UR5, RZ, P4, !PT ;  /* 0x0000000504477c10 */ /* 0x001fca000a7fe4ff */
[----:B------:R0:W3:Y:S04]  /*bdf0*/  @P3 LDG.E.U8 R74, desc[UR24][R70.64] ;  /* 0x00000018464a3981 */ /* 0x0000e8000c1e1100 */
[----:B--2---:R-:W-:Y:S04]  /*be00*/  STL [R1+0xe44], R75 ;  /* 0x000e444b01007387 */ /* 0x004fe80000100800 */
[----:B------:R0:W-:Y:S04]  /*be10*/  STL [R1+0x86c], R70 ;  /* 0x00086c4601007387 */ /* 0x0001e80000100800 */
[----:B------:R1:W-:Y:S01]  /*be20*/  STS.U8 [R73+UR9+0x6480], R72 ;  /* 0x0064804849007988 */ /* 0x0003e20008000009 */
[----:B0-----:R-:W-:-:S03]  /*be30*/  IADD3 R70, P4, PT, R5, UR4, RZ ;  /* 0x0000000405467c10 */ /* 0x001fc6000ff9e0ff */
[----:B------:R0:W-:Y:S01]  /*be40*/  STL [R1+0x868], R71 ;  /* 0x0008684701007387 */ /* 0x0001e20000100800 */
[----:B-1----:R-:W-:-:S05]  /*be50*/  IADD3.X R72, PT, PT, R6, UR5, RZ, P4, !PT ;  /* 0x0000000506487c10 */ /* 0x002fca000a7fe4ff */
[----:B------:R-:W-:Y:S01]  /*be60*/  @P3 IMAD.MOV.U32 R75, RZ, RZ, R72 ;  /* 0x000000ffff4b3224 */ /* 0x000fe200078e0048 */
[----:B0-----:R-:W-:Y:S01]  /*be70*/  PRMT R71, RZ, 0x7610, R71 ;  /* 0x00007610ff477816 */ /* 0x001fe20000000047 */
[----:B---3--:R0:W-:Y:S02]  /*be80*/  STL [R1+0xe48], R74 ;  /* 0x000e484a01007387 */ /* 0x0081e40000100800 */
[----:B0-----:R-:W-:-:S05]  /*be90*/  @P3 IMAD.MOV.U32 R74, RZ, RZ, R70 ;  /* 0x000000ffff4a3224 */ /* 0x001fca00078e0046 */
[----:B------:R-:W2:Y:S04]  /*bea0*/  @P3 LDG.E.U8 R71, desc[UR24][R74.64] ;  /* 0x000000184a473981 */ /* 0x000ea8000c1e1100 */
[----:B------:R0:W-:Y:S04]  /*beb0*/  STS.U8 [R73+UR9+0x880], R38 ;  /* 0x0008802649007988 */ /* 0x0001e80008000009 */
[----:B------:R1:W-:Y:S04]  /*bec0*/  STS.U8 [R73+UR9+0x2880], R42 ;  /* 0x0028802a49007988 */ /* 0x0003e80008000009 */
[----:B0-----:R-:W3:Y:S04]  /*bed0*/  LDL.LU R38, [R1+0xf0c] ;  /* 0x000f0c0001267983 */ /* 0x001ee80000300800 */
[----:B-1----:R-:W3:Y:S04]  /*bee0*/  LDL.LU R42, [R1+0xf08] ;  /* 0x000f0800012a7983 */ /* 0x002ee80000300800 */
[----:B------:R0:W-:Y:S01]  /*bef0*/  STL [R1+0x874], R70 ;  /* 0x0008744601007387 */ /* 0x0001e20000100800 */
[----:B------:R-:W-:-:S03]  /*bf00*/  PRMT R18, RZ, 0x7610, R18 ;  /* 0x00007610ff127816 */ /* 0x000fc60000000012 */
[----:B------:R-:W-:Y:S01]  /*bf10*/  STL [R1+0x870], R72 ;  /* 0x0008704801007387 */ /* 0x000fe20000100800 */
[----:B0-----:R-:W-:-:S03]  /*bf20*/  IADD3 R70, P4, PT, R7, UR4, RZ ;  /* 0x0000000407467c10 */ /* 0x001fc6000ff9e0ff */
[----:B--2---:R0:W-:Y:S02]  /*bf30*/  STL [R1+0xe10], R71 ;  /* 0x000e104701007387 */ /* 0x0041e40000100800 */
[----:B0-----:R-:W-:-:S05]  /*bf40*/  IADD3.X R71, PT, PT, R8, UR5, RZ, P4, !PT ;  /* 0x0000000508477c10 */ /* 0x001fca000a7fe4ff */
[----:B------:R0:W2:Y:S04]  /*bf50*/  @P3 LDG.E.U8 R18, desc[UR24][R70.64] ;  /* 0x0000001846123981 */ /* 0x0000a8000c1e1100 */
[----:B------:R1:W-:Y:S04]  /*bf60*/  STS.U8 [R73+UR9+0x4880], R41 ;  /* 0x0048802949007988 */ /* 0x0003e80008000009 */
[----:B------:R0:W-:Y:S04]  /*bf70*/  STS.U8 [R73+UR9+0x6880], R40 ;  /* 0x0068802849007988 */ /* 0x0001e80008000009 */
[----:B------:R3:W-:Y:S04]  /*bf80*/  STS.U8 [R73+UR9+0xc80], R39 ;  /* 0x000c802749007988 */ /* 0x0007e80008000009 */
[----:B-1----:R-:W4:Y:S04]  /*bf90*/  LDL.LU R41, [R1+0xf04] ;  /* 0x000f040001297983 */ /* 0x002f280000300800 */
[----:B0-----:R-:W4:Y:S04]  /*bfa0*/  LDL.LU R40, [R1+0xf00] ;  /* 0x000f000001287983 */ /* 0x001f280000300800 */
[----:B---3--:R-:W3:Y:S01]  /*bfb0*/  LDL.LU R39, [R1+0xefc] ;  /* 0x000efc0001277983 */ /* 0x008ee20000300800 */
[----:B------:R-:W-:-:S03]  /*bfc0*/  UIMAD UR4, UR12, 0x3d, URZ ;  /* 0x0000003d0c0478a4 */ /* 0x000fc6000f8e02ff */
[----:B------:R0:W-:Y:S01]  /*bfd0*/  STL [R1+0x87c], R70 ;  /* 0x00087c4601007387 */ /* 0x0001e20000100800 */
[----:B------:R-:W-:-:S03]  /*bfe0*/  USHF.R.S32.HI UR5, URZ, 0x1f, UR4 ;  /* 0x0000001fff057899 */ /* 0x000fc60008011404 */
[----:B------:R-:W-:Y:S01]  /*bff0*/  STL [R1+0x878], R71 ;  /* 0x0008784701007387 */ /* 0x000fe20000100800 */
[----:B0-----:R-:W-:-:S04]  /*c000*/  SHF.R.U64 R70, R9, 0x2, RZ ;  /* 0x0000000209467819 */ /* 0x001fc800000012ff */
[----:B------:R-:W-:Y:S01]  /*c010*/  LOP3.LUT P4, RZ, R70, 0x1, RZ, 0xc0, !PT ;  /* 0x0000000146ff7812 */ /* 0x000fe2000788c0ff */
[----:B------:R0:W-:Y:S04]  /*c020*/  STS.U8 [R73+UR9+0x2c80], R45 ;  /* 0x002c802d49007988 */ /* 0x0001e80008000009 */
[----:B------:R1:W-:Y:S01]  /*c030*/  STS.U8 [R73+UR9+0x4c80], R44 ;  /* 0x004c802c49007988 */ /* 0x0003e20008000009 */
[----:B------:R-:W-:-:S03]  /*c040*/  PRMT R17, RZ, 0x7610, R17 ;  /* 0x00007610ff117816 */ /* 0x000fc60000000011 */
[----:B------:R-:W-:Y:S04]  /*c050*/  STS.U8 [R73+UR9+0x6c80], R43 ;  /* 0x006c802b49007988 */ /* 0x000fe80008000009 */
[----:B--2---:R2:W-:Y:S04]  /*c060*/  STL [R1+0xe4c], R18 ;  /* 0x000e4c1201007387 */ /* 0x0045e80000100800 */
[----:B0-----:R-:W3:Y:S04]  /*c070*/  LDL.LU R45, [R1+0xef8] ;  /* 0x000ef800012d7983 */ /* 0x001ee80000300800 */
[----:B-1----:R-:W3:Y:S01]  /*c080*/  LDL.LU R44, [R1+0xef4] ;  /* 0x000ef400012c7983 */ /* 0x002ee20000300800 */
[----:B--2---:R-:W-:-:S03]  /*c090*/  IADD3 R18, P6, PT, R0, UR4, RZ ;  /* 0x0000000400127c10 */ /* 0x004fc6000ffde0ff */
[----:B------:R-:W-:Y:S01]  /*c0a0*/  STL [R1+0xda4], R9 ;  /* 0x000da40901007387 */ /* 0x000fe20000100800 */
[----:B------:R-:W-:-:S03]  /*c0b0*/  IADD3.X R70, PT, PT, R2, UR5, RZ, P6, !PT ;  /* 0x0000000502467c10 */ /* 0x000fc6000b7fe4ff */
[----:B------:R-:W-:Y:S04]  /*c0c0*/  STL [R1+0xdc8], R9 ;  /* 0x000dc80901007387 */ /* 0x000fe80000100800 */
[----:B------:R-:W-:Y:S01]  /*c0d0*/  STL [R1+0xde4], R9 ;  /* 0x000de40901007387 */ /* 0x000fe20000100800 */
[----:B------:R-:W-:-:S03]  /*c0e0*/  @P4 IMAD.MOV.U32 R71, RZ, RZ, R70 ;  /* 0x000000ffff474224 */ /* 0x000fc600078e0046 */
[----:B------:R-:W2:Y:S04]  /*c0f0*/  LDL.LU R43, [R1+0xef0] ;  /* 0x000ef000012b7983 */ /* 0x000ea80000300800 */
[----:B------:R-:W-:Y:S04]  /*c100*/  STL [R1+0x884], R18 ;  /* 0x0008841201007387 */ /* 0x000fe80000100800 */
[----:B------:R0:W-:Y:S02]  /*c110*/  STL [R1+0x880], R70 ;  /* 0x0008804601007387 */ /* 0x0001e40000100800 */
[----:B0-----:R-:W-:-:S05]  /*c120*/  @P4 IMAD.MOV.U32 R70, RZ, RZ, R18 ;  /* 0x000000ffff464224 */ /* 0x001fca00078e0012 */
[----:B------:R-:W2:Y:S01]  /*c130*/  @P4 LDG.E.U8 R17, desc[UR24][R70.64] ;  /* 0x0000001846114981 */ /* 0x000ea2000c1e1100 */
[C---:B------:R-:W-:Y:S02]  /*c140*/  ISETP.GT.U32.AND P5, PT, R11.reuse, R38, PT ;  /* 0x000000260b00720c */ /* 0x040fe40003fa4070 */
[----:B------:R-:W-:Y:S01]  /*c150*/  ISETP.GT.U32.AND P3, PT, R11, R42, PT ;  /* 0x0000002a0b00720c */ /* 0x000fe20003f64070 */
[----:B------:R0:W-:Y:S04]  /*c160*/  STS.U8 [R73+UR9+0x1080], R48 ;  /* 0x0010803049007988 */ /* 0x0001e80008000009 */
[----:B------:R1:W-:Y:S06]  /*c170*/  STS.U8 [R73+UR9+0x3080], R47 ;  /* 0x0030802f49007988 */ /* 0x0003ec0008000009 */
[--C-:B------:R-:W-:Y:S01]  /*c180*/  @!P5 IMAD.IADD R38, R38, 0x1, -R11.reuse ;  /* 0x000000012626d824 */ /* 0x100fe200078e0a0b */
[----:B0-----:R-:W3:Y:S01]  /*c190*/  LDL.LU R48, [R1+0xeec] ;  /* 0x000eec0001307983 */ /* 0x001ee20000300800 */
[----:B------:R-:W-:-:S03]  /*c1a0*/  @!P3 IMAD.IADD R42, R42, 0x1, -R11 ;  /* 0x000000012a2ab824 */ /* 0x000fc600078e0a0b */
[----:B-1----:R-:W3:Y:S04]  /*c1b0*/  LDL.LU R47, [R1+0xee8] ;  /* 0x000ee800012f7983 */ /* 0x002ee80000300800 */
[----:B------:R0:W-:Y:S04]  /*c1c0*/  STS.U8 [R73+UR9+0x5080], R46 ;  /* 0x0050802e49007988 */ /* 0x0001e80008000009 */
[----:B0-----:R-:W3:Y:S04]  /*c1d0*/  LDL.LU R46, [R1+0xee4] ;  /* 0x000ee400012e7983 */ /* 0x001ee80000300800 */
[----:B------:R-:W-:Y:S04]  /*c1e0*/  STL [R1+0xdbc], R38 ;  /* 0x000dbc2601007387 */ /* 0x000fe80000100800 */
[----:B------:R-:W-:Y:S04]  /*c1f0*/  STL [R1+0xdd8], R38 ;  /* 0x000dd82601007387 */ /* 0x000fe80000100800 */
[----:B------:R-:W-:Y:S04]  /*c200*/  STL [R1+0xde8], R38 ;  /* 0x000de82601007387 */ /* 0x000fe80000100800 */
[----:B------:R-:W-:Y:S04]  /*c210*/  STL [R1+0xdb4], R42 ;  /* 0x000db42a01007387 */ /* 0x000fe80000100800 */
[----:B------:R-:W-:Y:S01]  /*c220*/  STL [R1+0xdf8], R42 ;  /* 0x000df82a01007387 */ /* 0x000fe20000100800 */
[----:B------:R-:W-:-:S03]  /*c230*/  PRMT R13, RZ, 0x7610, R13 ;  /* 0x00007610ff0d7816 */ /* 0x000fc6000000000d */
[----:B--2---:R0:W-:Y:S02]  /*c240*/  STL [R1+0x14], R17 ;  /* 0x0000141101007387 */ /* 0x0041e40000100800 */
[----:B0-----:R-:W-:-:S04]  /*c250*/  IADD3 R17, P6, PT, R3, UR4, RZ ;  /* 0x0000000403117c10 */ /* 0x001fc8000ffde0ff */
[----:B------:R-:W-:Y:S01]  /*c260*/  IADD3.X R18, PT, PT, R4, UR5, RZ, P6, !PT ;  /* 0x0000000504127c10 */ /* 0x000fe2000b7fe4ff */
[----:B------:R-:W-:-:S04]  /*c270*/  @P4 IMAD.MOV.U32 R70, RZ, RZ, R17 ;  /* 0x000000ffff464224 */ /* 0x000fc800078e0011 */
[----:B------:R-:W-:-:S05]  /*c280*/  @P4 IMAD.MOV.U32 R71, RZ, RZ, R18 ;  /* 0x000000ffff474224 */ /* 0x000fca00078e0012 */
[----:B------:R-:W2:Y:S01]  /*c290*/  @P4 LDG.E.U8 R13, desc[UR24][R70.64] ;  /* 0x00000018460d4981 */ /* 0x000ea2000c1e1100 */
[C---:B----4-:R-:W-:Y:S02]  /*c2a0*/  ISETP.GT.U32.AND P5, PT, R11.reuse, R41, PT ;  /* 0x000000290b00720c */ /* 0x050fe40003fa4070 */
[----:B------:R-:W-:Y:S01]  /*c2b0*/  ISETP.GT.U32.AND P3, PT, R11, R40, PT ;  /* 0x000000280b00720c */ /* 0x000fe20003f64070 */
[----:B------:R-:W-:Y:S04]  /*c2c0*/  STL [R1+0x88c], R17 ;  /* 0x00088c1101007387 */ /* 0x000fe80000100800 */
[----:B------:R-:W-:Y:S04]  /*c2d0*/  STL [R1+0x888], R18 ;  /* 0x0008881201007387 */ /* 0x000fe80000100800 */
[----:B------:R0:W-:Y:S02]  /*c2e0*/  STS.U8 [R73+UR9+0x7080], R50 ;  /* 0x0070803249007988 */ /* 0x0001e40008000009 */
[----:B------:R-:W-:-:S02]  /*c2f0*/  @!P5 IMAD.IADD R41, R41, 0x1, -R11 ;  /* 0x000000012929d824 */ /* 0x000fc400078e0a0b */
[----:B------:R1:W-:Y:S01]  /*c300*/  STS.U8 [R73+UR9+0x1480], R49 ;  /* 0x0014803149007988 */ /* 0x0003e20008000009 */
[----:B------:R-:W-:-:S03]  /*c310*/  @!P3 IMAD.IADD R40, R40, 0x1, -R11 ;  /* 0x000000012828b824 */ /* 0x000fc600078e0a0b */
[----:B------:R4:W-:Y:S04]  /*c320*/  STS.U8 [R73+UR9+0x3480], R54 ;  /* 0x0034803649007988 */ /* 0x0009e80008000009 */
[----:B0-----:R-:W3:Y:S04]  /*c330*/  LDL.LU R50, [R1+0xee0] ;  /* 0x000ee00001327983 */ /* 0x001ee80000300800 */
[----:B-1----:R-:W3:Y:S04]  /*c340*/  LDL.LU R49, [R1+0xedc] ;  /* 0x000edc0001317983 */ /* 0x002ee80000300800 */
[----:B----4-:R-:W4:Y:S04]  /*c350*/  LDL.LU R54, [R1+0xed8] ;  /* 0x000ed80001367983 */ /* 0x010f280000300800 */
        /* <DEDUP_REMOVED lines=16> */
[C---:B---3--:R-:W-:Y:S02]  /*c460*/  ISETP.GT.U32.AND P5, PT, R11.reuse, R39, PT ;  /* 0x000000270b00720c */ /* 0x048fe40003fa4070 */
[----:B------:R-:W-:Y:S01]  /*c470*/  ISETP.GT.U32.AND P3, PT, R11, R45, PT ;  /* 0x0000002d0b00720c */ /* 0x000fe20003f64070 */
[----:B------:R-:W-:Y:S04]  /*c480*/  STL [R1+0x894], R13 ;  /* 0x0008940d01007387 */ /* 0x000fe80000100800 */
[----:B------:R-:W-:Y:S04]  /*c490*/  STL [R1+0x890], R17 ;  /* 0x0008901101007387 */ /* 0x000fe80000100800 */
[----:B------:R0:W-:Y:S02]  /*c4a0*/  STS.U8 [R73+UR9+0x5480], R53 ;  /* 0x0054803549007988 */ /* 0x0001e40008000009 */
[----:B------:R-:W-:-:S02]  /*c4b0*/  @!P5 IMAD.IADD R39, R39, 0x1, -R11 ;  /* 0x000000012727d824 */ /* 0x000fc400078e0a0b */
[----:B------:R-:W-:Y:S01]  /*c4c0*/  @!P3 IMAD.IADD R45, R45, 0x1, -R11 ;  /* 0x000000012d2db824 */ /* 0x000fe200078e0a0b */
[----:B------:R1:W-:Y:S04]  /*c4d0*/  STS.U8 [R73+UR9+0x7480], R52 ;  /* 0x0074803449007988 */ /* 0x0003e80008000009 */
[----:B0-----:R-:W3:Y:S04]  /*c4e0*/  LDL.LU R53, [R1+0xed4] ;  /* 0x000ed40001357983 */ /* 0x001ee80000300800 */
[----:B-1----:R-:W3:Y:S04]  /*c4f0*/  LDL.LU R52, [R1+0xed0] ;  /* 0x000ed00001347983 */ /* 0x002ee80000300800 */
[----:B------:R-:W-:Y:S04]  /*c500*/  STL [R1+0xdac], R39 ;  /* 0x000dac2701007387 */ /* 0x000fe80000100800 */
[----:B------:R-:W-:Y:S04]  /*c510*/  STL [R1+0xe04], R39 ;  /* 0x000e042701007387 */ /* 0x000fe80000100800 */
[----:B------:R-:W-:Y:S04]  /*c520*/  STL [R1+0xe08], R45 ;  /* 0x000e082d01007387 */ /* 0x000fe80000100800 */
[----:B------:R0:W-:Y:S02]  /*c530*/  STS.U8 [R73+UR9+0x1880], R87 ;  /* 0x0018805749007988 */ /* 0x0001e40008000009 */
[----:B0-----:R-:W-:-:S02]  /*c540*/  PRMT R87, RZ, 0x7610, R87 ;  /* 0x00007610ff577816 */ /* 0x001fc40000000057 */
[----:B--2---:R0:W-:Y:S02]  /*c550*/  STL [R1+0xc], R10 ;  /* 0x00000c0a01007387 */ /* 0x0041e40000100800 */
[----:B0-----:R-:W-:-:S04]  /*c560*/  IADD3 R10, P5, PT, R7, UR4, RZ ;  /* 0x00000004070a7c10 */ /* 0x001fc8000ffbe0ff */
[----:B------:R-:W-:Y:S01]  /*c570*/  IADD3.X R13, PT, PT, R8, UR5, RZ, P5, !PT ;  /* 0x00000005080d7c10 */ /* 0x000fe2000affe4ff */
[----:B------:R-:W-:-:S04]  /*c580*/  @P4 IMAD.MOV.U32 R70, RZ, RZ, R10 ;  /* 0x000000ffff464224 */ /* 0x000fc800078e000a */
[----:B------:R-:W-:-:S05]  /*c590*/  @P4 IMAD.MOV.U32 R71, RZ, RZ, R13 ;  /* 0x000000ffff474224 */ /* 0x000fca00078e000d */
[----:B------:R0:W2:Y:S04]  /*c5a0*/  @P4 LDG.E.U8 R87, desc[UR24][R70.64] ;  /* 0x0000001846574981 */ /* 0x0000a8000c1e1100 */
[----:B------:R1:W-:Y:S02]  /*c5b0*/  STL [R1+0x89c], R10 ;  /* 0x00089c0a01007387 */ /* 0x0003e40000100800 */
[----:B-1----:R-:W0:Y:S01]  /*c5c0*/  LDC R10, c[0x0][0x3a0] ;  /* 0x0000e800ff0a7b82 */ /* 0x002e220000000800 */
[C---:B------:R-:W-:Y:S02]  /*c5d0*/  ISETP.GT.U32.AND P4, PT, R11.reuse, R47, PT ;  /* 0x0000002f0b00720c */ /* 0x040fe40003f84070 */
[----:B------:R-:W-:Y:S01]  /*c5e0*/  ISETP.GT.U32.AND P6, PT, R11, R44, PT ;  /* 0x0000002c0b00720c */ /* 0x000fe20003fc4070 */
[----:B------:R-:W-:-:S04]  /*c5f0*/  UIMAD UR4, UR12, 0x6, URZ ;  /* 0x000000060c0478a4 */ /* 0x000fc8000f8e02ff */
[----:B------:R-:W-:-:S06]  /*c600*/  USHF.R.S32.HI UR5, URZ, 0x1f, UR4 ;  /* 0x0000001fff057899 */ /* 0x000fcc0008011404 */
[--C-:B------:R-:W-:Y:S02]  /*c610*/  @!P4 IMAD.IADD R47, R47, 0x1, -R11.reuse ;  /* 0x000000012f2fc824 */ /* 0x100fe400078e0a0b */
[----:B------:R-:W-:Y:S02]  /*c620*/  @!P6 IMAD.IADD R44, R44, 0x1, -R11 ;  /* 0x000000012c2ce824 */ /* 0x000fe400078e0a0b */
[----:B0-----:R-:W-:Y:S01]  /*c630*/  VIADD R70, R10, 0xfffffff9 ;  /* 0xfffffff90a467836 */ /* 0x001fe20000000000 */
[----:B------:R-:W-:-:S04]  /*c640*/  IADD3 R10, P6, PT, R0, UR4, RZ ;  /* 0x00000004000a7c10 */ /* 0x000fc8000ffde0ff */
[----:B------:R-:W-:Y:S01]  /*c650*/  ISETP.GE.U32.AND P4, PT, R70, 0x7fffffba, PT ;  /* 0x7fffffba4600780c */ /* 0x000fe20003f86070 */
[----:B------:R0:W-:Y:S01]  /*c660*/  STL [R1+0x898], R13 ;  /* 0x0008980d01007387 */ /* 0x0001e20000100800 */
[----:B------:R-:W-:-:S03]  /*c670*/  ISETP.GT.U32.AND P5, PT, R11, R48, PT ;  /* 0x000000300b00720c */ /* 0x000fc60003fa4070 */
[----:B------:R1:W-:Y:S01]  /*c680*/  STS.U8 [R73+UR9+0x3880], R51 ;  /* 0x0038803349007988 */ /* 0x0003e20008000009 */
[----:B------:R-:W-:-:S03]  /*c690*/  PRMT R40, RZ, 0x7610, R40 ;  /* 0x00007610ff287816 */ /* 0x000fc60000000028 */
[----:B------:R1:W-:Y:S01]  /*c6a0*/  STS.U8 [R73+UR9+0x5880], R57 ;  /* 0x0058803949007988 */ /* 0x0003e20008000009 */
[----:B0-----:R-:W-:Y:S02]  /*c6b0*/  IADD3.X R13, PT, PT, R2, UR5, RZ, P6, !PT ;  /* 0x00000005020d7c10 */ /* 0x001fe4000b7fe4ff */
[----:B------:R-:W-:-:S03]  /*c6c0*/  ISETP.GT.U32.AND P3, PT, R11, R43, PT ;  /* 0x0000002b0b00720c */ /* 0x000fc60003f64070 */
[----:B------:R-:W-:Y:S02]  /*c6d0*/  @!P4 IMAD.MOV.U32 R45, RZ, RZ, R13 ;  /* 0x000000ffff2dc224 */ /* 0x000fe400078e000d */
[----:B------:R-:W-:Y:S01]  /*c6e0*/  @!P5 IMAD.IADD R48, R48, 0x1, -R11 ;  /* 0x000000013030d824 */ /* 0x000fe200078e0a0b */
[----:B------:R-:W-:-:S07]  /*c6f0*/  ISETP.GT.U32.AND P5, PT, R11, R50, PT ;  /* 0x000000320b00720c */ /* 0x000fce0003fa4070 */
[----:B------:R-:W-:Y:S01]  /*c700*/  @!P3 IMAD.IADD R43, R43, 0x1, -R11 ;  /* 0x000000012b2bb824 */ /* 0x000fe200078e0a0b */
[----:B------:R-:W-:-:S05]  /*c710*/  ISETP.GT.U32.AND P3, PT, R11, R46, PT ;  /* 0x0000002e0b00720c */ /* 0x000fca0003f64070 */
[--C-:B------:R-:W-:Y:S01]  /*c720*/  @!P5 IMAD.IADD R50, R50, 0x1, -R11.reuse ;  /* 0x000000013232d824 */ /* 0x100fe200078e0a0b */
[----:B----4-:R-:W-:Y:S01]  /*c730*/  ISETP.GT.U32.AND P5, PT, R11, R54, PT ;  /* 0x000000360b00720c */ /* 0x010fe20003fa4070 */
[----:B------:R-:W-:Y:S06]  /*c740*/  STS.U8 [R73+UR9+0x7880], R56 ;  /* 0x0078803849007988 */ /* 0x000fec0008000009 */
[----:B------:R-:W-:-:S06]  /*c750*/  @!P3 IMAD.IADD R46, R46, 0x1, -R11 ;  /* 0x000000012e2eb824 */ /* 0x000fcc00078e0a0b */
[----:B------:R-:W-:Y:S01]  /*c760*/  @!P5 IMAD.IADD R54, R54, 0x1, -R11 ;  /* 0x000000013636d824 */ /* 0x000fe200078e0a0b */
[----:B------:R-:W-:Y:S01]  /*c770*/  PRMT R41, RZ, 0x7610, R41 ;  /* 0x00007610ff297816 */ /* 0x000fe20000000029 */
[----:B--2---:R-:W-:Y:S04]  /*c780*/  STL [R1+0xe0c], R87 ;  /* 0x000e0c5701007387 */ /* 0x004fe80000100800 */
[----:B-1----:R-:W2:Y:S04]  /*c790*/  LDL.LU R51, [R1+0xecc] ;  /* 0x000ecc0001337983 */ /* 0x002ea80000300800 */
[----:B------:R-:W4:Y:S04]  /*c7a0*/  LDL.LU R57, [R1+0xec8] ;  /* 0x000ec80001397983 */ /* 0x000f280000300800 */
[----:B------:R-:W-:Y:S04]  /*c7b0*/  STL [R1+0xd9c], R44 ;  /* 0x000d9c2c01007387 */ /* 0x000fe80000100800 */
[----:B------:R0:W-:Y:S02]  /*c7c0*/  STL [R1+0xe50], R44 ;  /* 0x000e502c01007387 */ /* 0x0001e40000100800 */
[----:B0-----:R-:W-:-:S05]  /*c7d0*/  @!P4 IMAD.MOV.U32 R44, RZ, RZ, R10 ;  /* 0x000000ffff2cc224 */ /* 0x001fca00078e000a */
[----:B------:R0:W2:Y:S04]  /*c7e0*/  @!P4 LDG.E.U8 R40, desc[UR24][R44.64] ;  /* 0x000000182c28c981 */ /* 0x0000a8000c1e1100 */
[----:B------:R-:W-:Y:S04]  /*c7f0*/  STL [R1+0xd94], R43 ;  /* 0x000d942b01007387 */ /* 0x000fe80000100800 */
[----:B------:R-:W-:Y:S04]  /*c800*/  STL [R1+0xd98], R43 ;  /* 0x000d982b01007387 */ /* 0x000fe80000100800 */
[----:B------:R-:W-:Y:S04]  /*c810*/  STL [R1+0xe54], R43 ;  /* 0x000e542b01007387 */ /* 0x000fe80000100800 */
[----:B------:R-:W-:Y:S04]  /*c820*/  STL [R1+0xda0], R48 ;  /* 0x000da03001007387 */ /* 0x000fe80000100800 */
[----:B------:R-:W-:Y:S04]  /*c830*/  STL [R1+0xe58], R48 ;  /* 0x000e583001007387 */ /* 0x000fe80000100800 */
[----:B------:R-:W3:Y:S04]  /*c840*/  LDL.LU R56, [R1+0xec4] ;  /* 0x000ec40001387983 */ /* 0x000ee80000300800 */
[----:B------:R-:W-:Y:S04]  /*c850*/  STL [R1+0xd90], R47 ;  /* 0x000d902f01007387 */ /* 0x000fe80000100800 */
[----:B------:R-:W-:Y:S04]  /*c860*/  STL [R1+0xe5c], R47 ;  /* 0x000e5c2f01007387 */ /* 0x000fe80000100800 */
[----:B------:R-:W-:Y:S04]  /*c870*/  STL [R1+0xd88], R46 ;  /* 0x000d882e01007387 */ /* 0x000fe80000100800 */
[----:B------:R1:W-:Y:S04]  /*c880*/  STL [R1+0xe60], R46 ;  /* 0x000e602e01007387 */ /* 0x0003e80000100800 */
[----:B------:R-:W-:Y:S04]  /*c890*/  STL [R1+0xe64], R50 ;  /* 0x000e643201007387 */ /* 0x000fe80000100800 */
[----:B------:R0:W-:Y:S01]  /*c8a0*/  STL [R1+0x36c], R10 ;  /* 0x00036c0a01007387 */ /* 0x0001e20000100800 */
[----:B------:R-:W-:Y:S01]  /*c8b0*/  ISETP.GT.U32.AND P3, PT, R11, R49, PT ;  /* 0x000000310b00720c */ /* 0x000fe20003f64070 */
[----:B-1----:R-:W1:Y:S02]  /*c8c0*/  LDC R46, c[0x0][0x3a0] ;  /* 0x0000e800ff2e7b82 */ /* 0x002e640000000800 */
[----:B------:R0:W-:Y:S02]  /*c8d0*/  STL [R1+0x368], R13 ;  /* 0x0003680d01007387 */ /* 0x0001e40000100800 */
[----:B0-----:R-:W-:-:S04]  /*c8e0*/  IADD3 R10, P5, PT, R3, UR4, RZ ;  /* 0x00000004030a7c10 */ /* 0x001fc8000ffbe0ff */
[----:B------:R-:W-:Y:S01]  /*c8f0*/  IADD3.X R13, PT, PT, R4, UR5, RZ, P5, !PT ;  /* 0x00000005040d7c10 */ /* 0x000fe2000affe4ff */
[----:B------:R-:W-:-:S04]  /*c900*/  @!P4 IMAD.MOV.U32 R44, RZ, RZ, R10 ;  /* 0x000000ffff2cc224 */ /* 0x000fc800078e000a */
[----:B------:R-:W-:-:S05]  /*c910*/  @!P4 IMAD.MOV.U32 R45, RZ, RZ, R13 ;  /* 0x000000ffff2dc224 */ /* 0x000fca00078e000d */
[----:B------:R-:W3:Y:S01]  /*c920*/  @!P4 LDG.E.U8 R41, desc[UR24][R44.64] ;  /* 0x000000182c29c981 */ /* 0x000ee2000c1e1100 */
[----:B------:R-:W-:-:S03]  /*c930*/  @!P3 IMAD.IADD R49, R49, 0x1, -R11 ;  /* 0x000000013131b824 */ /* 0x000fc600078e0a0b */
[----:B------:R0:W-:Y:S04]  /*c940*/  STS.U8 [R73+UR9+0x1c80], R55 ;  /* 0x001c803749007988 */ /* 0x0001e80008000009 */
[----:B------:R0:W-:Y:S04]  /*c950*/  STS.U8 [R73+UR9+0x3c80], R60 ;  /* 0x003c803c49007988 */ /* 0x0001e80008000009 */
[----:B------:R0:W-:Y:S04]  /*c960*/  STS.U8 [R73+UR9+0x5c80], R59 ;  /* 0x005c803b49007988 */ /* 0x0001e80008000009 */
[----:B------:R-:W-:Y:S04]  /*c970*/  STS.U8 [R73+UR9+0x7c80], R58 ;  /* 0x007c803a49007988 */ /* 0x000fe80008000009 */
[----:B------:R-:W-:Y:S04]  /*c980*/  STS.U8 [R73+UR9+0x2080], R83 ;  /* 0x0020805349007988 */ /* 0x000fe80008000009 */
[----:B------:R-:W-:Y:S04]  /*c990*/  STS.U8 [R73+UR9+0x4080], R84 ;  /* 0x0040805449007988 */ /* 0x000fe80008000009 */
[----:B------:R-:W-:Y:S04]  /*c9a0*/  STS.U8 [R73+UR9+0x480], R85 ;  /* 0x0004805549007988 */ /* 0x000fe80008000009 */
[----:B------:R-:W-:Y:S04]  /*c9b0*/  STS.U8 [R73+UR9+0x2480], R86 ;  /* 0x0024805649007988 */ /* 0x000fe80008000009 */
[----:B--2---:R-:W-:Y:S04]  /*c9c0*/  STL [R1+0xe68], R40 ;  /* 0x000e682801007387 */ /* 0x004fe80000100800 */
[----:B0-----:R-:W2:Y:S04]  /*c9d0*/  LDL.LU R55, [R1+0xec0] ;  /* 0x000ec00001377983 */ /* 0x001ea80000300800 */
[----:B------:R-:W2:Y:S04]  /*c9e0*/  LDL.LU R60, [R1+0xebc] ;  /* 0x000ebc00013c7983 */ /* 0x000ea80000300800 */
[----:B------:R-:W2:Y:S04]  /*c9f0*/  LDL.LU R59, [R1+0xeb8] ;  /* 0x000eb800013b7983 */ /* 0x000ea80000300800 */
[----:B------:R-:W-:Y:S04]  /*ca00*/  STL [R1+0xe6c], R49 ;  /* 0x000e6c3101007387 */ /* 0x000fe80000100800 */
[----:B------:R-:W-:Y:S04]  /*ca10*/  STL [R1+0xd8c], R54 ;  /* 0x000d8c3601007387 */ /* 0x000fe80000100800 */
[----:B------:R-:W-:Y:S04]  /*ca20*/  STL [R1+0xe70], R54 ;  /* 0x000e703601007387 */ /* 0x000fe80000100800 */
[----:B------:R0:W-:Y:S02]  /*ca30*/  STL [R1+0x374], R10 ;  /* 0x0003740a01007387 */ /* 0x0001e40000100800 */
[----:B0-----:R-:W0:Y:S02]  /*ca40*/  S2R R10, SR_TID.X ;  /* 0x00000000000a7919 */ /* 0x001e240000002100 */
[----:B------:R-:W-:Y:S01]  /*ca50*/  STL [R1+0x370], R13 ;  /* 0x0003700d01007387 */ /* 0x000fe20000100800 */
[----:B0-----:R-:W-:-:S04]  /*ca60*/  LOP3.LUT R71, R10, 0x7f, RZ, 0xc0, !PT ;  /* 0x0000007f0a477812 */ /* 0x001fc800078ec0ff */
[----:B------:R-:W-:Y:S01]  /*ca70*/  LOP3.LUT R72, R71, 0x20, RZ, 0x3c, !PT ;  /* 0x0000002047487812 */ /* 0x000fe200078e3cff */
[----:B---3--:R-:W-:Y:S04]  /*ca80*/  STL [R1+0xe74], R41 ;  /* 0x000e742901007387 */ /* 0x008fe80000100800 */
[----:B------:R-:W3:Y:S04]  /*ca90*/  LDL.LU R58, [R1+0xeb4] ;  /* 0x000eb400013a7983 */ /* 0x000ee80000300800 */
[----:B------:R-:W-:Y:S04]  /*caa0*/  STL [R1+0xd84], R73 ;  /* 0x000d844901007387 */ /* 0x000fe80000100800 */
[----:B------:R0:W-:Y:S04]  /*cab0*/  STS.U8 [R72+UR9+0x100], R62 ;  /* 0x0001003e48007988 */ /* 0x0001e80008000009 */
[----:B0-----:R-:W3:Y:S01]  /*cac0*/  LDL.LU R62, [R1+0xeb0] ;  /* 0x000eb000013e7983 */ /* 0x001ee20000300800 */
[----:B------:R-:W-:-:S13]  /*cad0*/  ISETP.GT.U32.AND P6, PT, R11, R53, PT ;  /* 0x000000350b00720c */ /* 0x000fda0003fc4070 */
[----:B------:R-:W-:Y:S01]  /*cae0*/  @!P6 IMAD.IADD R53, R53, 0x1, -R11 ;  /* 0x000000013535e824 */ /* 0x000fe200078e0a0b */
[C---:B----4-:R-:W-:Y:S02]  /*caf0*/  ISETP.GT.U32.AND P6, PT, R11.reuse, R57, PT ;  /* 0x000000390b00720c */ /* 0x050fe40003fc4070 */
[C---:B------:R-:W-:Y:S02]  /*cb00*/  ISETP.GT.U32.AND P5, PT, R11.reuse, R51, PT ;  /* 0x000000330b00720c */ /* 0x040fe40003fa4070 */
[----:B------:R-:W-:-:S09]  /*cb10*/  ISETP.GT.U32.AND P3, PT, R11, R52, PT ;  /* 0x000000340b00720c */ /* 0x000fd20003f64070 */
[----:B------:R-:W-:Y:S01]  /*cb20*/  @!P6 IMAD.IADD R57, R57, 0x1, -R11 ;  /* 0x000000013939e824 */ /* 0x000fe200078e0a0b */
[----:B------:R-:W-:-:S04]  /*cb30*/  IADD3 R10, P6, PT, R5, UR4, RZ ;  /* 0x00000004050a7c10 */ /* 0x000fc8000ffde0ff */
[----:B------:R-:W-:Y:S01]  /*cb40*/  IADD3.X R13, PT, PT, R6, UR5, RZ, P6, !PT ;  /* 0x00000005060d7c10 */ /* 0x000fe2000b7fe4ff */
[--C-:B------:R-:W-:Y:S02]  /*cb50*/  @!P5 IMAD.IADD R51, R51, 0x1, -R11.reuse ;  /* 0x000000013333d824 */ /* 0x100fe400078e0a0b */
[----:B------:R-:W-:Y:S01]  /*cb60*/  @!P3 IMAD.IADD R52, R52, 0x1, -R11 ;  /* 0x000000013434b824 */ /* 0x000fe200078e0a0b */
[----:B------:R-:W-:Y:S01]  /*cb70*/  ISETP.GT.U32.AND P3, PT, R11, R56, PT ;  /* 0x000000380b00720c */ /* 0x000fe20003f64070 */
[----:B------:R0:W-:Y:S01]  /*cb80*/  STS.U8 [R72+UR9+0x2100], R61 ;  /* 0x0021003d48007988 */ /* 0x0001e20008000009 */
[----:B-1----:R-:W-:-:S03]  /*cb90*/  VIADD R70, R46, 0xfffffff1 ;  /* 0xfffffff12e467836 */ /* 0x002fc60000000000 */
[----:B------:R1:W-:Y:S01]  /*cba0*/  STS.U8 [R72+UR9+0x4100], R65 ;  /* 0x0041004148007988 */ /* 0x0003e20008000009 */
[----:B------:R-:W-:Y:S01]  /*cbb0*/  @!P4 IMAD.MOV.U32 R40, RZ, RZ, R10 ;  /* 0x000000ffff28c224 */ /* 0x000fe200078e000a */
[----:B------:R-:W-:Y:S02]  /*cbc0*/  PRMT R42, RZ, 0x7610, R42 ;  /* 0x00007610ff2a7816 */ /* 0x000fe4000000002a */
[----:B0-----:R-:W4:Y:S04]  /*cbd0*/  LDL.LU R61, [R1+0xeac] ;  /* 0x000eac00013d7983 */ /* 0x001f280000300800 */
[----:B------:R-:W-:Y:S01]  /*cbe0*/  @!P3 IMAD.IADD R56, R56, 0x1, -R11 ;  /* 0x000000013838b824 */ /* 0x000fe200078e0a0b */
[----:B-1----:R-:W4:Y:S01]  /*cbf0*/  LDL.LU R65, [R1+0xea8] ;  /* 0x000ea80001417983 */ /* 0x002f220000300800 */
[----:B------:R-:W-:-:S03]  /*cc00*/  @!P4 IMAD.MOV.U32 R41, RZ, RZ, R13 ;  /* 0x000000ffff29c224 */ /* 0x000fc600078e000d */
[----:B------:R0:W-:Y:S04]  /*cc10*/  STL [R1+0x37c], R10 ;  /* 0x00037c0a01007387 */ /* 0x0001e80000100800 */
[----:B------:R1:W-:Y:S04]  /*cc20*/  STL [R1+0x378], R13 ;  /* 0x0003780d01007387 */ /* 0x0003e80000100800 */
[----:B------:R1:W-:Y:S01]  /*cc30*/  STS.U8 [R72+UR9+0x6100], R64 ;  /* 0x0061004048007988 */ /* 0x0003e20008000009 */
[----:B0-----:R-:W-:Y:S01]  /*cc40*/  IADD3 R10, P3, PT, R7, UR4, RZ ;  /* 0x00000004070a7c10 */ /* 0x001fe2000ff7e0ff */
[----:B------:R-:W-:-:S02]  /*cc50*/  UIMAD UR4, UR12, 0xe, URZ ;  /* 0x0000000e0c0478a4 */ /* 0x000fc4000f8e02ff */
[----:B------:R0:W-:Y:S01]  /*cc60*/  STS.U8 [R72+UR9+0x500], R63 ;  /* 0x0005003f48007988 */ /* 0x0001e20008000009 */
[----:B-1----:R-:W-:Y:S01]  /*cc70*/  IADD3.X R13, PT, PT, R8, UR5, RZ, P3, !PT ;  /* 0x00000005080d7c10 */ /* 0x002fe20009ffe4ff */
[----:B------:R-:W-:Y:S02]  /*cc80*/  USHF.R.S32.HI UR5, URZ, 0x1f, UR4 ;  /* 0x0000001fff057899 */ /* 0x000fe40008011404 */
[----:B------:R1:W-:Y:S01]  /*cc90*/  STS.U8 [R72+UR9+0x2500], R68 ;  /* 0x0025004448007988 */ /* 0x0003e20008000009 */
[----:B------:R-:W-:-:S03]  /*cca0*/  PRMT R38, RZ, 0x7610, R38 ;  /* 0x00007610ff267816 */ /* 0x000fc60000000026 */
[----:B------:R-:W4:Y:S04]  /*ccb0*/  LDL.LU R64, [R1+0xea4] ;  /* 0x000ea40001407983 */ /* 0x000f280000300800 */
[----:B0-----:R-:W4:Y:S04]  /*ccc0*/  LDL.LU R63, [R1+0xea0] ;  /* 0x000ea000013f7983 */ /* 0x001f280000300800 */
[----:B------:R0:W4:Y:S04]  /*ccd0*/  @!P4 LDG.E.U8 R42, desc[UR24][R40.64] ;  /* 0x00000018282ac981 */ /* 0x000128000c1e1100 */
[----:B-1----:R-:W4:Y:S04]  /*cce0*/  LDL.LU R68, [R1+0xe9c] ;  /* 0x000e9c0001447983 */ /* 0x002f280000300800 */
[----:B------:R-:W-:Y:S01]  /*ccf0*/  STL [R1+0x384], R10 ;  /* 0x0003840a01007387 */ /* 0x000fe20000100800 */
[----:B0-----:R-:W-:-:S02]  /*cd00*/  @!P4 IMAD.MOV.U32 R40, RZ, RZ, R10 ;  /* 0x000000ffff28c224 */ /* 0x001fc400078e000a */
[----:B------:R-:W-:Y:S01]  /*cd10*/  @!P4 IMAD.MOV.U32 R41, RZ, RZ, R13 ;  /* 0x000000ffff29c224 */ /* 0x000fe200078e000d */
[----:B------:R-:W-:Y:S04]  /*cd20*/  STL [R1+0x380], R13 ;  /* 0x0003800d01007387 */ /* 0x000fe80000100800 */
[----:B------:R0:W-:Y:S04]  /*cd30*/  STS.U8 [R72+UR9+0x4500], R67 ;  /* 0x0045004348007988 */ /* 0x0001e80008000009 */
[----:B------:R1:W-:Y:S04]  /*cd40*/  STS.U8 [R72+UR9+0x6500], R66 ;  /* 0x0065004248007988 */ /* 0x0003e80008000009 */
[----:B------:R1:W-:Y:S04]  /*cd50*/  STS.U8 [R72+UR9+0x900], R89 ;  /* 0x0009005948007988 */ /* 0x0003e80008000009 */
[----:B0-----:R-:W4:Y:S04]  /*cd60*/  LDL.LU R67, [R1+0xe98] ;  /* 0x000e980001437983 */ /* 0x001f280000300800 */
[----:B-1----:R-:W4:Y:S04]  /*cd70*/  LDL.LU R66, [R1+0xe94] ;  /* 0x000e940001427983 */ /* 0x002f280000300800 */
[----:B------:R0:W4:Y:S04]  /*cd80*/  @!P4 LDG.E.U8 R38, desc[UR24][R40.64] ;  /* 0x000000182826c981 */ /* 0x000128000c1e1100 */
[----:B------:R-:W4:Y:S01]  /*cd90*/  LDL.LU R89, [R1+0xe90] ;  /* 0x000e900001597983 */ /* 0x000f220000300800 */
[----:B------:R-:W-:-:S03]  /*cda0*/  PRMT R12, RZ, 0x7610, R12 ;  /* 0x00007610ff0c7816 */ /* 0x000fc6000000000c */
[----:B------:R1:W-:Y:S04]  /*cdb0*/  STS.U8 [R72+UR9+0x2900], R88 ;  /* 0x0029005848007988 */ /* 0x0003e80008000009 */
[----:B------:R0:W-:Y:S04]  /*cdc0*/  STS.U8 [R72+UR9+0x4900], R69 ;  /* 0x0049004548007988 */ /* 0x0001e80008000009 */
[----:B------:R0:W-:Y:S01]  /*cdd0*/  STS.U8 [R72+UR9+0x6900], R91 ;  /* 0x0069005b48007988 */ /* 0x0001e20008000009 */
[----:B------:R-:W-:-:S03]  /*cde0*/  PRMT R29, RZ, 0x7610, R29 ;  /* 0x00007610ff1d7816 */ /* 0x000fc6000000001d */
[----:B------:R-:W-:Y:S04]  /*cdf0*/  STS.U8 [R72+UR9+0xd00], R90 ;  /* 0x000d005a48007988 */ /* 0x000fe80008000009 */
[----:B------:R-:W-:Y:S04]  /*ce00*/  STS.U8 [R72+UR9+0x2d00], R93 ;  /* 0x002d005d48007988 */ /* 0x000fe80008000009 */
[----:B------:R-:W-:Y:S01]  /*ce10*/  STS.U8 [R72+UR9+0x4d00], R92 ;  /* 0x004d005c48007988 */ /* 0x000fe20008000009 */
[C---:B--2---:R-:W-:Y:S02]  /*ce20*/  ISETP.GT.U32.AND P6, PT, R11.reuse, R60, PT ;  /* 0x0000003c0b00720c */ /* 0x044fe40003fc4070 */
[----:B------:R-:W-:-:S11]  /*ce30*/  ISETP.GT.U32.AND P5, PT, R11, R55, PT ;  /* 0x000000370b00720c */ /* 0x000fd60003fa4070 */
[--C-:B------:R-:W-:Y:S02]  /*ce40*/  @!P6 IMAD.IADD R60, R60, 0x1, -R11.reuse ;  /* 0x000000013c3ce824 */ /* 0x100fe400078e0a0b */
[----:B------:R-:W-:Y:S01]  /*ce50*/  @!P5 IMAD.IADD R55, R55, 0x1, -R11 ;  /* 0x000000013737d824 */ /* 0x000fe200078e0a0b */
[----:B------:R-:W-:-:S13]  /*ce60*/  ISETP.GT.U32.AND P5, PT, R11, R59, PT ;  /* 0x0000003b0b00720c */ /* 0x000fda0003fa4070 */
[----:B------:R-:W-:Y:S01]  /*ce70*/  @!P5 IMAD.IADD R59, R59, 0x1, -R11 ;  /* 0x000000013b3bd824 */ /* 0x000fe200078e0a0b */
[----:B------:R-:W-:-:S04]  /*ce80*/  IADD3 R10, P5, PT, R0, UR4, RZ ;  /* 0x00000004000a7c10 */ /* 0x000fc8000ffbe0ff */
[----:B------:R-:W-:Y:S01]  /*ce90*/  IADD3.X R13, PT, PT, R2, UR5, RZ, P5, !PT ;  /* 0x00000005020d7c10 */ /* 0x000fe2000affe4ff */
[----:B------:R2:W-:Y:S04]  /*cea0*/  STL [R1+0x7c8], R10 ;  /* 0x0007c80a01007387 */ /* 0x0005e80000100800 */
[----:B------:R2:W-:Y:S04]  /*ceb0*/  STL [R1+0x7c4], R13 ;  /* 0x0007c40d01007387 */ /* 0x0005e80000100800 */
[----:B-1----:R-:W4:Y:S04]  /*cec0*/  LDL.LU R88, [R1+0xe8c] ;  /* 0x000e8c0001587983 */ /* 0x002f280000300800 */
[----:B0-----:R-:W4:Y:S04]  /*ced0*/  LDL.LU R69, [R1+0xe88] ;  /* 0x000e880001457983 */ /* 0x001f280000300800 */
[----:B------:R-:W4:Y:S04]  /*cee0*/  LDL.LU R91, [R1+0xe84] ;  /* 0x000e8400015b7983 */ /* 0x000f280000300800 */
[----:B------:R-:W4:Y:S04]  /*cef0*/  LDL.LU R73, [R1] ;  /* 0x0000000001497983 */ /* 0x000f280000300800 */
[----:B------:R-:W4:Y:S01]  /*cf00*/  LDL.LU R17, [R1+0x8] ;  /* 0x0000080001117983 */ /* 0x000f220000300800 */
[----:B---3--:R-:W-:-:S13]  /*cf10*/  ISETP.GT.U32.AND P6, PT, R11, R62, PT ;  /* 0x0000003e0b00720c */ /* 0x008fda0003fc4070 */
[----:B------:R-:W-:Y:S01]  /*cf20*/  @!P6 IMAD.IADD R62, R62, 0x1, -R11 ;  /* 0x000000013e3ee824 */ /* 0x000fe200078e0a0b */
[----:B------:R-:W-:-:S13]  /*cf30*/  ISETP.GE.U32.AND P6, PT, R70, 0x7fffffb2, PT ;  /* 0x7fffffb24600780c */ /* 0x000fda0003fc6070 */
[----:B------:R-:W-:Y:S01]  /*cf40*/  @!P6 IMAD.MOV.U32 R40, RZ, RZ, R10 ;  /* 0x000000ffff28e224 */ /* 0x000fe200078e000a */
[----:B--2---:R-:W-:Y:S01]  /*cf50*/  IADD3 R10, P5, PT, R3, UR4, RZ ;  /* 0x00000004030a7c10 */ /* 0x004fe2000ffbe0ff */
[----:B------:R-:W-:-:S03]  /*cf60*/  @!P6 IMAD.MOV.U32 R41, RZ, RZ, R13 ;  /* 0x000000ffff29e224 */ /* 0x000fc600078e000d */
[----:B------:R-:W-:Y:S01]  /*cf70*/  IADD3.X R13, PT, PT, R4, UR5, RZ, P5, !PT ;  /* 0x00000005040d7c10 */ /* 0x000fe2000affe4ff */
[----:B------:R-:W-:Y:S04]  /*cf80*/  STL [R1+0x7d0], R10 ;  /* 0x0007d00a01007387 */ /* 0x000fe80000100800 */
[----:B------:R0:W2:Y:S04]  /*cf90*/  @!P6 LDG.E.U8 R12, desc[UR24][R40.64] ;  /* 0x00000018280ce981 */ /* 0x0000a8000c1e1100 */
[----:B------:R1:W-:Y:S01]  /*cfa0*/  STL [R1+0x7cc], R13 ;  /* 0x0007cc0d01007387 */ /* 0x0003e20000100800 */
[----:B0-----:R-:W-:Y:S01]  /*cfb0*/  @!P6 IMAD.MOV.U32 R41, RZ, RZ, R13 ;  /* 0x000000ffff29e224 */ /* 0x001fe200078e000d */
[----:B-1----:R-:W-:Y:S01]  /*cfc0*/  IADD3 R13, P5, PT, R5, UR4, RZ ;  /* 0x00000004050d7c10 */ /* 0x002fe2000ffbe0ff */
[----:B------:R-:W-:-:S02]  /*cfd0*/  @!P6 IMAD.MOV.U32 R40, RZ, RZ, R10 ;  /* 0x000000ffff28e224 */ /* 0x000fc400078e000a */
[----:B------:R-:W3:Y:S01]  /*cfe0*/  LDL.LU R10, [R1+0x4] ;  /* 0x00000400010a7983 */ /* 0x000ee20000300800 */
[----:B------:R-:W-:-:S03]  /*cff0*/  IADD3.X R18, PT, PT, R6, UR5, RZ, P5, !PT ;  /* 0x0000000506127c10 */ /* 0x000fc6000affe4ff */
[----:B------:R-:W2:Y:S04]  /*d000*/  LDL.LU R90, [R1+0xe80] ;  /* 0x000e8000015a7983 */ /* 0x000ea80000300800 */
[----:B------:R-:W2:Y:S04]  /*d010*/  LDL.LU R93, [R1+0xe7c] ;  /* 0x000e7c00015d7983 */ /* 0x000ea80000300800 */
[----:B------:R-:W2:Y:S04]  /*d020*/  LDL.LU R92, [R1+0xe78] ;  /* 0x000e7800015c7983 */ /* 0x000ea80000300800 */
[----:B------:R-:W-:Y:S04]  /*d030*/  STL [R1+0x7d8], R13 ;  /* 0x0007d80d01007387 */ /* 0x000fe80000100800 */
[----:B------:R0:W-:Y:S04]  /*d040*/  STL [R1+0x7d4], R18 ;  /* 0x0007d41201007387 */ /* 0x0001e80000100800 */
[----:B------:R1:W2:Y:S04]  /*d050*/  @!P6 LDG.E.U8 R29, desc[UR24][R40.64] ;  /* 0x00000018281de981 */ /* 0x0002a8000c1e1100 */
[----:B------:R-:W2:Y:S04]  /*d060*/  LDL.LU R45, [R1+0x1c0] ;  /* 0x0001c000012d7983 */ /* 0x000ea80000300800 */
[----:B------:R-:W2:Y:S01]  /*d070*/  LDL.LU R39, [R1+0x1ac] ;  /* 0x0001ac0001277983 */ /* 0x000ea20000300800 */
[----:B-1----:R-:W-:-:S03]  /*d080*/  @!P6 IMAD.MOV.U32 R41, RZ, RZ, R18 ;  /* 0x000000ffff29e224 */ /* 0x002fc600078e0012 */
[----:B0-----:R-:W2:Y:S04]  /*d090*/  LDL.LU R18, [R1+0x1a8] ;  /* 0x0001a80001127983 */ /* 0x001ea80000300800 */
[----:B------:R-:W2:Y:S04]  /*d0a0*/  LDL.LU R74, [R1+0x1a4] ;  /* 0x0001a400014a7983 */ /* 0x000ea80000300800 */
[----:B------:R-:W2:Y:S04]  /*d0b0*/  LDL.LU R75, [R1+0x1a0] ;  /* 0x0001a000014b7983 */ /* 0x000ea80000300800 */
[----:B------:R-:W2:Y:S04]  /*d0c0*/  LDL.LU R76, [R1+0x19c] ;  /* 0x00019c00014c7983 */ /* 0x000ea80000300800 */
[----:B------:R-:W2:Y:S04]  /*d0d0*/  LDL.LU R77, [R1+0x198] ;  /* 0x00019800014d7983 */ /* 0x000ea80000300800 */
[----:B------:R-:W2:Y:S04]  /*d0e0*/  LDL.LU R82, [R1+0x194] ;  /* 0x0001940001527983 */ /* 0x000ea80000300800 */
[----:B------:R-:W3:Y:S04]  /*d0f0*/  LDL.LU R84, [R1+0x190] ;  /* 0x0001900001547983 */ /* 0x000ee80000300800 */
[----:B------:R-:W4:Y:S04]  /*d100*/  LDL.LU R85, [R1+0x18c] ;  /* 0x00018c0001557983 */ /* 0x000f280000300800 */
[----:B------:R-:W4:Y:S04]  /*d110*/  LDL.LU R78, [R1+0x188] ;  /* 0x00018800014e7983 */ /* 0x000f280000300800 */
[----:B------:R-:W4:Y:S04]  /*d120*/  LDL.LU R79, [R1+0x184] ;  /* 0x00018400014f7983 */ /* 0x000f280000300800 */
[----:B------:R-:W4:Y:S04]  /*d130*/  LDL.LU R80, [R1+0x180] ;  /* 0x0001800001507983 */ /* 0x000f280000300800 */
[----:B------:R-:W4:Y:S01]  /*d140*/  LDL.LU R86, [R1+0x17c] ;  /* 0x00017c0001567983 */ /* 0x000f220000300800 */
[----:B------:R-:W-:-:S03]  /*d150*/  @!P6 IMAD.MOV.U32 R40, RZ, RZ, R13 ;  /* 0x000000ffff28e224 */ /* 0x000fc600078e000d */
[----:B------:R-:W4:Y:S04]  /*d160*/  LDL.LU R81, [R1+0x178] ;  /* 0x0001780001517983 */ /* 0x000f280000300800 */
[----:B------:R-:W4:Y:S04]  /*d170*/  LDL.LU R83, [R1+0x174] ;  /* 0x0001740001537983 */ /* 0x000f280000300800 */
[----:B------:R-:W4:Y:S04]  /*d180*/  LDL.LU R13, [R1+0x170] ;  /* 0x00017000010d7983 */ /* 0x000f280000300800 */
[----:B--2---:R0:W-:Y:S04]  /*d190*/  STS.U8 [R72+UR9+0x5500], R82 ;  /* 0x0055005248007988 */ /* 0x0041e80008000009 */
[----:B---3--:R1:W-:Y:S04]  /*d1a0*/  STS.U8 [R72+UR9+0x7500], R84 ;  /* 0x0075005448007988 */ /* 0x0083e80008000009 */
[----:B0-----:R-:W2:Y:S04]  /*d1b0*/  LDL.LU R82, [R1+0x16c] ;  /* 0x00016c0001527983 */ /* 0x001ea80000300800 */
[----:B-1----:R-:W3:Y:S04]  /*d1c0*/  LDL.LU R84, [R1+0x168] ;  /* 0x0001680001547983 */ /* 0x002ee80000300800 */
[----:B----4-:R0:W-:Y:S04]  /*d1d0*/  STS.U8 [R72+UR9+0x1900], R85 ;  /* 0x0019005548007988 */ /* 0x0101e80008000009 */
[----:B------:R1:W-:Y:S04]  /*d1e0*/  STS.U8 [R72+UR9+0x1d00], R86 ;  /* 0x001d005648007988 */ /* 0x0003e80008000009 */
[----:B0-----:R-:W4:Y:S04]  /*d1f0*/  LDL.LU R85, [R1+0x164] ;  /* 0x0001640001557983 */ /* 0x001f280000300800 */
[----:B-1----:R-:W4:Y:S04]  /*d200*/  LDL.LU R86, [R1+0x160] ;  /* 0x0001600001567983 */ /* 0x002f280000300800 */
[----:B------:R0:W-:Y:S04]  /*d210*/  STS.U8 [R72+UR9+0x6d00], R45 ;  /* 0x006d002d48007988 */ /* 0x0001e80008000009 */
[----:B------:R-:W4:Y:S04]  /*d220*/  LDL.LU R87, [R1+0x15c] ;  /* 0x00015c0001577983 */ /* 0x000f280000300800 */
[----:B------:R1:W-:Y:S04]  /*d230*/  STS.U8 [R72+UR9+0x1100], R39 ;  /* 0x0011002748007988 */ /* 0x0003e80008000009 */
[----:B0-----:R-:W4:Y:S04]  /*d240*/  LDL.LU R45, [R1+0x158] ;  /* 0x00015800012d7983 */ /* 0x001f280000300800 */
[----:B------:R0:W-:Y:S04]  /*d250*/  STS.U8 [R72+UR9+0x3100], R18 ;  /* 0x0031001248007988 */ /* 0x0001e80008000009 */
[----:B-1----:R-:W4:Y:S04]  /*d260*/  LDL.LU R39, [R1+0x154] ;  /* 0x0001540001277983 */ /* 0x002f280000300800 */
[----:B------:R1:W-:Y:S04]  /*d270*/  STS.U8 [R72+UR9+0x7d00], R13 ;  /* 0x007d000d48007988 */ /* 0x0003e80008000009 */
[----:B0-----:R-:W4:Y:S04]  /*d280*/  LDL.LU R18, [R1+0x150] ;  /* 0x0001500001127983 */ /* 0x001f280000300800 */
[----:B-1----:R-:W4:Y:S04]  /*d290*/  LDL.LU R13, [R1+0x14c] ;  /* 0x00014c00010d7983 */ /* 0x002f280000300800 */
[----:B------:R0:W-:Y:S01]  /*d2a0*/  STS.U8 [R72+UR9+0x5100], R74 ;  /* 0x0051004a48007988 */ /* 0x0001e20008000009 */
[----:B------:R-:W-:-:S03]  /*d2b0*/  LOP3.LUT R70, R71, 0x30, RZ, 0x3c, !PT ;  /* 0x0000003047467812 */ /* 0x000fc600078e3cff */
[----:B------:R1:W-:Y:S04]  /*d2c0*/  STS.U8 [R72+UR9+0x7100], R75 ;  /* 0x0071004b48007988 */ /* 0x0003e80008000009 */
        /* <DEDUP_REMOVED lines=11> */
[----:B------:R0:W-:Y:S04]  /*d380*/  STS.U8 [R72+UR9+0x7900], R80 ;  /* 0x0079005048007988 */ /* 0x0001e80008000009 */
[----:B-1----:R-:W4:Y:S04]  /*d390*/  LDL.LU R79, [R1+0x130] ;  /* 0x00013000014f7983 */ /* 0x002f280000300800 */
[----:B------:R1:W-:Y:S04]  /*d3a0*/  STS.U8 [R72+UR9+0x3d00], R81 ;  /* 0x003d005148007988 */ /* 0x0003e80008000009 */
[----:B0-----:R-:W4:Y:S04]  /*d3b0*/  LDL.LU R80, [R1+0x12c] ;  /* 0x00012c0001507983 */ /* 0x001f280000300800 */
[----:B-1----:R-:W4:Y:S04]  /*d3c0*/  LDL.LU R81, [R1+0x128] ;  /* 0x0001280001517983 */ /* 0x002f280000300800 */
[----:B--2---:R0:W-:Y:S04]  /*d3d0*/  STS.U8 [R70+UR9+0x180], R82 ;  /* 0x0001805246007988 */ /* 0x0041e80008000009 */
[----:B---3--:R1:W-:Y:S04]  /*d3e0*/  STS.U8 [R70+UR9+0x2180], R84 ;  /* 0x0021805446007988 */ /* 0x0083e80008000009 */
[----:B0-----:R-:W2:Y:S04]  /*d3f0*/  LDL.LU R82, [R1+0x124] ;  /* 0x0001240001527983 */ /* 0x001ea80000300800 */
[----:B-1----:R-:W3:Y:S04]  /*d400*/  LDL.LU R84, [R1+0x120] ;  /* 0x0001200001547983 */ /* 0x002ee80000300800 */
[----:B----4-:R0:W-:Y:S04]  /*d410*/  STS.U8 [R70+UR9+0x4180], R85 ;  /* 0x0041805546007988 */ /* 0x0101e80008000009 */
[----:B------:R1:W-:Y:S04]  /*d420*/  STS.U8 [R70+UR9+0x6180], R86 ;  /* 0x0061805646007988 */ /* 0x0003e80008000009 */
[----:B0-----:R-:W4:Y:S04]  /*d430*/  LDL.LU R85, [R1+0x114] ;  /* 0x0001140001557983 */ /* 0x001f280000300800 */
[----:B-1----:R-:W2:Y:S04]  /*d440*/  LDL.LU R86, [R1+0x110] ;  /* 0x0001100001567983 */ /* 0x002ea80000300800 */
[----:B------:R-:W-:Y:S04]  /*d450*/  STS.U8 [R70+UR9+0x580], R87 ;  /* 0x0005805746007988 */ /* 0x000fe80008000009 */
[----:B------:R0:W-:Y:S04]  /*d460*/  STS.U8 [R70+UR9+0x980], R13 ;  /* 0x0009800d46007988 */ /* 0x0001e80008000009 */
[----:B0-----:R-:W2:Y:S04]  /*d470*/  LDL.LU R13, [R1+0x10c] ;  /* 0x00010c00010d7983 */ /* 0x001ea80000300800 */
[----:B------:R-:W-:Y:S04]  /*d480*/  STS.U8 [R70+UR9+0x2580], R45 ;  /* 0x0025802d46007988 */ /* 0x000fe80008000009 */
[----:B------:R-:W-:Y:S04]  /*d490*/  STS.U8 [R70+UR9+0x4580], R39 ;  /* 0x0045802746007988 */ /* 0x000fe80008000009 */
[----:B------:R-:W-:Y:S04]  /*d4a0*/  STS.U8 [R70+UR9+0x6980], R76 ;  /* 0x0069804c46007988 */ /* 0x000fe80008000009 */
[----:B------:R0:W-:Y:S04]  /*d4b0*/  STS.U8 [R70+UR9+0xd80], R83 ;  /* 0x000d805346007988 */ /* 0x0001e80008000009 */
[----:B0-----:R-:W2:Y:S04]  /*d4c0*/  LDL.LU R83, [R1+0x108] ;  /* 0x0001080001537983 */ /* 0x001ea80000300800 */
[----:B------:R-:W2:Y:S04]  /*d4d0*/  LDL.LU R47, [R1+0x104] ;  /* 0x00010400012f7983 */ /* 0x000ea80000300800 */
[----:B------:R-:W2:Y:S04]  /*d4e0*/  LDL.LU R48, [R1+0x100] ;  /* 0x0001000001307983 */ /* 0x000ea80000300800 */
[----:B------:R-:W2:Y:S04]  /*d4f0*/  LDL.LU R43, [R1+0xfc] ;  /* 0x0000fc00012b7983 */ /* 0x000ea80000300800 */
[----:B------:R-:W2:Y:S04]  /*d500*/  LDL.LU R76, [R1+0xf8] ;  /* 0x0000f800014c7983 */ /* 0x000ea80000300800 */
[----:B---3--:R0:W-:Y:S04]  /*d510*/  STS.U8 [R70+UR9+0x7180], R84 ;  /* 0x0071805446007988 */ /* 0x0081e80008000009 */
[----:B0-----:R-:W3:Y:S04]  /*d520*/  LDL.LU R84, [R1+0xf4] ;  /* 0x0000f40001547983 */ /* 0x001ee80000300800 */
[----:B------:R-:W3:Y:S04]  /*d530*/  LDL.LU R44, [R1+0xf0] ;  /* 0x0000f000012c7983 */ /* 0x000ee80000300800 */
[----:B------:R-:W3:Y:S04]  /*d540*/  LDL.LU R87, [R1+0xec] ;  /* 0x0000ec0001577983 */ /* 0x000ee80000300800 */
[----:B------:R-:W3:Y:S04]  /*d550*/  LDL.LU R45, [R1+0xe8] ;  /* 0x0000e800012d7983 */ /* 0x000ee80000300800 */
[----:B----4-:R0:W-:Y:S04]  /*d560*/  STS.U8 [R70+UR9+0x1580], R85 ;  /* 0x0015805546007988 */ /* 0x0101e80008000009 */
[----:B------:R-:W4:Y:S04]  /*d570*/  LDL.LU R39, [R1+0xe4] ;  /* 0x0000e40001277983 */ /* 0x000f280000300800 */
[----:B--2---:R1:W-:Y:S04]  /*d580*/  STS.U8 [R70+UR9+0x3580], R86 ;  /* 0x0035805646007988 */ /* 0x0043e80008000009 */
[----:B0-----:R-:W2:Y:S04]  /*d590*/  LDL.LU R85, [R1+0xe0] ;  /* 0x0000e00001557983 */ /* 0x001ea80000300800 */
[----:B-1----:R-:W2:Y:S04]  /*d5a0*/  LDL.LU R86, [R1+0xdc] ;  /* 0x0000dc0001567983 */ /* 0x002ea80000300800 */
[----:B------:R0:W-:Y:S04]  /*d5b0*/  STS.U8 [R70+UR9+0x5580], R13 ;  /* 0x0055800d46007988 */ /* 0x0001e80008000009 */
[----:B0-----:R-:W2:Y:S04]  /*d5c0*/  LDL.LU R13, [R1+0xd8] ;  /* 0x0000d800010d7983 */ /* 0x001ea80000300800 */
[----:B------:R0:W-:Y:S04]  /*d5d0*/  STS.U8 [R70+UR9+0x6580], R18 ;  /* 0x0065801246007988 */ /* 0x0001e80008000009 */
[----:B------:R1:W-:Y:S04]  /*d5e0*/  STS.U8 [R70+UR9+0x2980], R74 ;  /* 0x0029804a46007988 */ /* 0x0003e80008000009 */
[----:B------:R1:W-:Y:S04]  /*d5f0*/  STS.U8 [R70+UR9+0x4980], R75 ;  /* 0x0049804b46007988 */ /* 0x0003e80008000009 */
[----:B0-----:R-:W2:Y:S04]  /*d600*/  LDL.LU R18, [R1+0xd4] ;  /* 0x0000d40001127983 */ /* 0x001ea80000300800 */
[----:B-1----:R-:W2:Y:S04]  /*d610*/  LDL.LU R74, [R1+0xd0] ;  /* 0x0000d000014a7983 */ /* 0x002ea80000300800 */
[----:B------:R0:W-:Y:S04]  /*d620*/  STS.U8 [R70+UR9+0x2d80], R77 ;  /* 0x002d804d46007988 */ /* 0x0001e80008000009 */
[----:B------:R-:W2:Y:S04]  /*d630*/  LDL.LU R75, [R1+0xcc] ;  /* 0x0000cc00014b7983 */ /* 0x000ea80000300800 */
[----:B0-----:R-:W2:Y:S04]  /*d640*/  LDL.LU R77, [R1+0xc8] ;  /* 0x0000c800014d7983 */ /* 0x001ea80000300800 */
[----:B------:R0:W-:Y:S04]  /*d650*/  STS.U8 [R70+UR9+0x4d80], R78 ;  /* 0x004d804e46007988 */ /* 0x0001e80008000009 */
[----:B------:R1:W-:Y:S04]  /*d660*/  STS.U8 [R70+UR9+0x7980], R76 ;  /* 0x0079804c46007988 */ /* 0x0003e80008000009 */
[----:B------:R1:W-:Y:S04]  /*d670*/  STS.U8 [R70+UR9+0x6d80], R79 ;  /* 0x006d804f46007988 */ /* 0x0003e80008000009 */
[----:B0-----:R-:W2:Y:S01]  /*d680*/  LDL.LU R78, [R1+0xc4] ;  /* 0x0000c400014e7983 */ /* 0x001ea20000300800 */
[----:B-1----:R-:W-:-:S03]  /*d690*/  LOP3.LUT R76, R71, 0x40, RZ, 0x3c, !PT ;  /* 0x00000040474c7812 */ /* 0x002fc600078e3cff */
[----:B------:R0:W-:Y:S04]  /*d6a0*/  STS.U8 [R70+UR9+0x1180], R80 ;  /* 0x0011805046007988 */ /* 0x0001e80008000009 */
[----:B------:R-:W2:Y:S04]  /*d6b0*/  LDL.LU R79, [R1+0xc0] ;  /* 0x0000c000014f7983 */ /* 0x000ea80000300800 */
[----:B------:R1:W-:Y:S04]  /*d6c0*/  STS.U8 [R70+UR9+0x3180], R81 ;  /* 0x0031805146007988 */ /* 0x0003e80008000009 */
[----:B0-----:R-:W2:Y:S04]  /*d6d0*/  LDL.LU R80, [R1+0xbc] ;  /* 0x0000bc0001507983 */ /* 0x001ea80000300800 */
[----:B------:R0:W-:Y:S04]  /*d6e0*/  STS.U8 [R70+UR9+0x5180], R82 ;  /* 0x0051805246007988 */ /* 0x0001e80008000009 */
[----:B-1----:R-:W2:Y:S04]  /*d6f0*/  LDL.LU R81, [R1+0xb8] ;  /* 0x0000b80001517983 */ /* 0x002ea80000300800 */
[----:B------:R1:W-:Y:S04]  /*d700*/  STS.U8 [R70+UR9+0x7580], R83 ;  /* 0x0075805346007988 */ /* 0x0003e80008000009 */
[----:B0-----:R-:W2:Y:S04]  /*d710*/  LDL.LU R82, [R1+0xb4] ;  /* 0x0000b40001527983 */ /* 0x001ea80000300800 */
[----:B------:R-:W-:Y:S04]  /*d720*/  STS.U8 [R70+UR9+0x1980], R47 ;  /* 0x0019802f46007988 */ /* 0x000fe80008000009 */
[----:B------:R-:W-:Y:S04]  /*d730*/  STS.U8 [R70+UR9+0x3980], R48 ;  /* 0x0039803046007988 */ /* 0x000fe80008000009 */
[----:B------:R-:W-:Y:S04]  /*d740*/  STS.U8 [R70+UR9+0x5980], R43 ;  /* 0x0059802b46007988 */ /* 0x000fe80008000009 */
[----:B-1----:R-:W2:Y:S01]  /*d750*/  LDL.LU R83, [R1+0xb0] ;  /* 0x0000b00001537983 */ /* 0x002ea20000300800 */
[----:B------:R-:W-:-:S13]  /*d760*/  ISETP.GT.U32.AND P4, PT, R11, R61, PT ;  /* 0x0000003d0b00720c */ /* 0x000fda0003f84070 */
[----:B------:R-:W-:Y:S01]  /*d770*/  @!P4 IMAD.IADD R61, R61, 0x1, -R11 ;  /* 0x000000013d3dc824 */ /* 0x000fe200078e0a0b */
[----:B------:R-:W-:-:S13]  /*d780*/  ISETP.GT.U32.AND P4, PT, R11, R64, PT ;  /* 0x000000400b00720c */ /* 0x000fda0003f84070 */
[----:B------:R-:W-:Y:S01]  /*d790*/  @!P4 IMAD.IADD R64, R64, 0x1, -R11 ;  /* 0x000000014040c824 */ /* 0x000fe200078e0a0b */
[----:B------:R-:W-:-:S13]  /*d7a0*/  ISETP.GT.U32.AND P4, PT, R11, R68, PT ;  /* 0x000000440b00720c */ /* 0x000fda0003f84070 */
[----:B------:R-:W-:Y:S01]  /*d7b0*/  @!P4 IMAD.IADD R68, R68, 0x1, -R11 ;  /* 0x000000014444c824 */ /* 0x000fe200078e0a0b */
[----:B------:R-:W-:-:S13]  /*d7c0*/  ISETP.GT.U32.AND P4, PT, R11, R66, PT ;  /* 0x000000420b00720c */ /* 0x000fda0003f84070 */
[--C-:B------:R-:W-:Y:S01]  /*d7d0*/  @!P4 IMAD.IADD R66, R66, 0x1, -R11.reuse ;  /* 0x000000014242c824 */ /* 0x100fe200078e0a0b */
[C---:B------:R-:W-:Y:S01]  /*d7e0*/  ISETP.GT.U32.AND P4, PT, R11.reuse, R88, PT ;  /* 0x000000580b00720c */ /* 0x040fe20003f84070 */
[----:B---3--:R0:W-:Y:S04]  /*d7f0*/  STS.U8 [R70+UR9+0x1d80], R84 ;  /* 0x001d805446007988 */ /* 0x0081e80008000009 */
[----:B------:R-:W-:Y:S04]  /*d800*/  STS.U8 [R70+UR9+0x3d80], R44 ;  /* 0x003d802c46007988 */ /* 0x000fe80008000009 */
[----:B------:R-:W-:Y:S04]  /*d810*/  STS.U8 [R70+UR9+0x5d80], R87 ;  /* 0x005d805746007988 */ /* 0x000fe80008000009 */
[----:B------:R-:W-:Y:S04]  /*d820*/  STS.U8 [R70+UR9+0x7d80], R45 ;  /* 0x007d802d46007988 */ /* 0x000fe80008000009 */
[----:B0-----:R-:W3:Y:S04]  /*d830*/  LDL.LU R84, [R1+0xac] ;  /* 0x0000ac0001547983 */ /* 0x001ee80000300800 */
[----:B----4-:R-:W-:Y:S04]  /*d840*/  STS.U8 [R76+UR9+0x200], R39 ;  /* 0x000200274c007988 */ /* 0x010fe80008000009 */
[----:B--2---:R0:W-:Y:S04]  /*d850*/  STS.U8 [R76+UR9+0x2200], R85 ;  /* 0x002200554c007988 */ /* 0x0041e80008000009 */
[----:B------:R1:W-:Y:S04]  /*d860*/  STS.U8 [R76+UR9+0x4200], R86 ;  /* 0x004200564c007988 */ /* 0x0003e80008000009 */
[----:B0-----:R-:W2:Y:S04]  /*d870*/  LDL.LU R85, [R1+0xa8] ;  /* 0x0000a80001557983 */ /* 0x001ea80000300800 */
[----:B-1----:R-:W4:Y:S01]  /*d880*/  LDL.LU R86, [R1+0xa4] ;  /* 0x0000a40001567983 */ /* 0x002f220000300800 */
[----:B------:R-:W-:Y:S01]  /*d890*/  @!P4 IMAD.IADD R88, R88, 0x1, -R11 ;  /* 0x000000015858c824 */ /* 0x000fe200078e0a0b */
[----:B------:R-:W-:-:S13]  /*d8a0*/  ISETP.GT.U32.AND P4, PT, R11, R91, PT ;  /* 0x0000005b0b00720c */ /* 0x000fda0003f84070 */
        /* <DEDUP_REMOVED lines=21> */
[----:B------:R-:W-:Y:S02]  /*da00*/  ISETP.GT.U32.AND P4, PT, R11, R27, PT ;  /* 0x0000001b0b00720c */ /* 0x000fe40003f84070 */
[----:B------:R-:W-:-:S06]  /*da10*/  PRMT R9, RZ, 0x7610, R9 ;  /* 0x00007610ff097816 */ /* 0x000fcc0000000009 */
[----:B------:R0:W4:Y:S05]  /*da20*/  @!P6 LDG.E.U8 R9, desc[UR24][R40.64] ;  /* 0x000000182809e981 */ /* 0x00012a000c1e1100 */
[----:B------:R-:W-:Y:S01]  /*da30*/  @!P4 IMAD.IADD R27, R27, 0x1, -R11 ;  /* 0x000000011b1bc824 */ /* 0x000fe200078e0a0b */
[----:B------:R-:W-:Y:S01]  /*da40*/  ISETP.GT.U32.AND P4, PT, R11, R25, PT ;  /* 0x000000190b00720c */ /* 0x000fe20003f84070 */
[----:B0-----:R-:W-:-:S12]  /*da50*/  VIADD R40, R46, 0xfffffff8 ;  /* 0xfffffff82e287836 */ /* 0x001fd80000000000 */
[--C-:B------:R-:W-:Y:S01]  /*da60*/  @!P4 IMAD.IADD R25, R25, 0x1, -R11.reuse ;  /* 0x000000011919c824 */ /* 0x100fe200078e0a0b */
[----:B------:R-:W-:Y:S02]  /*da70*/  ISETP.GT.U32.AND P4, PT, R11, R23, PT ;  /* 0x000000170b00720c */ /* 0x000fe40003f84070 */
[----:B------:R-:W-:Y:S01]  /*da80*/  ISETP.GE.U32.AND P5, PT, R40, 0x7fffffb9, PT ;  /* 0x7fffffb92800780c */ /* 0x000fe20003fa6070 */
[----:B------:R-:W-:Y:S01]  /*da90*/  VIADD R40, R46, 0xfffffff0 ;  /* 0xfffffff02e287836 */ /* 0x000fe20000000000 */
[----:B------:R0:W-:Y:S04]  /*daa0*/  STS.U8 [R76+UR9+0x6200], R13 ;  /* 0x0062000d4c007988 */ /* 0x0001e80008000009 */
[----:B0-----:R-:W4:Y:S05]  /*dab0*/  LDL.LU R13, [R1+0xa0] ;  /* 0x0000a000010d7983 */ /* 0x001f2a0000300800 */
[----:B------:R-:W-:Y:S01]  /*dac0*/  @!P4 IMAD.IADD R23, R23, 0x1, -R11 ;  /* 0x000000011717c824 */ /* 0x000fe200078e0a0b */
[----:B------:R-:W-:Y:S01]  /*dad0*/  ISETP.GE.U32.AND P4, PT, R40, 0x7fffffb1, PT ;  /* 0x7fffffb12800780c */ /* 0x000fe20003f86070 */
[----:B------:R-:W4:Y:S04]  /*dae0*/  LDL.LU R41, [R1+0x9c] ;  /* 0x00009c0001297983 */ /* 0x000f280000300800 */
        /* <DEDUP_REMOVED lines=31> */
[----:B---3--:R0:W-:Y:S04]  /*dce0*/  STS.U8 [R76+UR9+0x4e00], R84 ;  /* 0x004e00544c007988 */ /* 0x0081e80008000009 */
[----:B-1----:R-:W3:Y:S04]  /*dcf0*/  LDL.LU R83, [R1+0x58] ;  /* 0x0000580001537983 */ /* 0x002ee80000300800 */
[----:B--2---:R1:W-:Y:S04]  /*dd00*/  STS.U8 [R76+UR9+0x6e00], R85 ;  /* 0x006e00554c007988 */ /* 0x0043e80008000009 */
[----:B0-----:R-:W2:Y:S04]  /*dd10*/  LDL.LU R84, [R1+0x54] ;  /* 0x0000540001547983 */ /* 0x001ea80000300800 */
[----:B----4-:R0:W-:Y:S04]  /*dd20*/  STS.U8 [R76+UR9+0x1200], R86 ;  /* 0x001200564c007988 */ /* 0x0101e80008000009 */
[----:B-1----:R-:W4:Y:S04]  /*dd30*/  LDL.LU R85, [R1+0x50] ;  /* 0x0000500001557983 */ /* 0x002f280000300800 */
[----:B0-----:R-:W2:Y:S01]  /*dd40*/  LDL.LU R86, [R1+0x4c] ;  /* 0x00004c0001567983 */ /* 0x001ea20000300800 */
[----:B------:R-:W-:-:S03]  /*dd50*/  LOP3.LUT R71, R71, 0x50, RZ, 0x3c, !PT ;  /* 0x0000005047477812 */ /* 0x000fc600078e3cff */
[----:B------:R0:W-:Y:S04]  /*dd60*/  STS.U8 [R76+UR9+0x3200], R13 ;  /* 0x0032000d4c007988 */ /* 0x0001e80008000009 */
[----:B------:R1:W-:Y:S04]  /*dd70*/  STS.U8 [R76+UR9+0x5200], R41 ;  /* 0x005200294c007988 */ /* 0x0003e80008000009 */
[----:B------:R1:W-:Y:S04]  /*dd80*/  STS.U8 [R76+UR9+0x7200], R54 ;  /* 0x007200364c007988 */ /* 0x0003e80008000009 */
[----:B0-----:R-:W4:Y:S04]  /*dd90*/  LDL.LU R13, [R1+0x18] ;  /* 0x00001800010d7983 */ /* 0x001f280000300800 */
[----:B-1----:R-:W4:Y:S04]  /*dda0*/  LDL.LU R41, [R1+0xe74] ;  /* 0x000e740001297983 */ /* 0x002f280000300800 */
[----:B------:R-:W4:Y:S04]  /*ddb0*/  LDL.LU R54, [R1+0xe70] ;  /* 0x000e700001367983 */ /* 0x000f280000300800 */
        /* <DEDUP_REMOVED lines=24> */
[----:B------:R-:W4:Y:S04]  /*df40*/  LDL.LU R77, [R1+0xe3c] ;  /* 0x000e3c00014d7983 */ /* 0x000f280000300800 */
[----:B------:R0:W-:Y:S04]  /*df50*/  STS.U8 [R71+UR9+0x280], R87 ;  /* 0x0002805747007988 */ /* 0x0001e80008000009 */
[----:B------:R1:W-:Y:S04]  /*df60*/  STS.U8 [R71+UR9+0x2280], R45 ;  /* 0x0022802d47007988 */ /* 0x0003e80008000009 */
[----:B------:R3:W-:Y:S04]  /*df70*/  STS.U8 [R71+UR9+0x4280], R39 ;  /* 0x0042802747007988 */ /* 0x0007e80008000009 */
[----:B0-----:R-:W4:Y:S04]  /*df80*/  LDL.LU R87, [R1+0x14] ;  /* 0x0000140001577983 */ /* 0x001f280000300800 */
[----:B-1----:R-:W4:Y:S04]  /*df90*/  LDL.LU R45, [R1+0x10] ;  /* 0x00001000012d7983 */ /* 0x002f280000300800 */
[----:B---3--:R-:W3:Y:S04]  /*dfa0*/  LDL.LU R39, [R1+0xc] ;  /* 0x00000c0001277983 */ /* 0x008ee80000300800 */
[----:B------:R0:W-:Y:S04]  /*dfb0*/  STS.U8 [R71+UR9+0x6280], R78 ;  /* 0x0062804e47007988 */ /* 0x0001e80008000009 */
[----:B------:R1:W-:Y:S04]  /*dfc0*/  STS.U8 [R71+UR9+0x680], R79 ;  /* 0x0006804f47007988 */ /* 0x0003e80008000009 */
[----:B------:R2:W-:Y:S04]  /*dfd0*/  STS.U8 [R71+UR9+0x2680], R80 ;  /* 0x0026805047007988 */ /* 0x0005e80008000009 */
[----:B0-----:R-:W3:Y:S04]  /*dfe0*/  LDL.LU R78, [R1+0xe38] ;  /* 0x000e3800014e7983 */ /* 0x001ee80000300800 */
[----:B-1----:R-:W3:Y:S04]  /*dff0*/  LDL.LU R79, [R1+0xe34] ;  /* 0x000e3400014f7983 */ /* 0x002ee80000300800 */
[----:B--2---:R-:W2:Y:S04]  /*e000*/  LDL.LU R80, [R1+0xe30] ;  /* 0x000e300001507983 */ /* 0x004ea80000300800 */
[----:B------:R0:W-:Y:S04]  /*e010*/  STS.U8 [R71+UR9+0x4680], R81 ;  /* 0x0046805147007988 */ /* 0x0001e80008000009 */
[----:B------:R1:W-:Y:S04]  /*e020*/  STS.U8 [R71+UR9+0x6680], R82 ;  /* 0x0066805247007988 */ /* 0x0003e80008000009 */
[----:B------:R1:W-:Y:S04]  /*e030*/  STS.U8 [R71+UR9+0xa80], R83 ;  /* 0x000a805347007988 */ /* 0x0003e80008000009 */
[----:B0-----:R-:W2:Y:S04]  /*e040*/  LDL.LU R81, [R1+0xe2c] ;  /* 0x000e2c0001517983 */ /* 0x001ea80000300800 */
[----:B-1----:R-:W2:Y:S04]  /*e050*/  LDL.LU R82, [R1+0xe28] ;  /* 0x000e280001527983 */ /* 0x002ea80000300800 */
[----:B------:R-:W2:Y:S04]  /*e060*/  LDL.LU R83, [R1+0xe24] ;  /* 0x000e240001537983 */ /* 0x000ea80000300800 */
[----:B------:R0:W-:Y:S04]  /*e070*/  STS.U8 [R71+UR9+0x2a80], R84 ;  /* 0x002a805447007988 */ /* 0x0001e80008000009 */
[----:B----4-:R1:W-:Y:S04]  /*e080*/  STS.U8 [R71+UR9+0x4a80], R85 ;  /* 0x004a805547007988 */ /* 0x0103e80008000009 */
[----:B------:R4:W-:Y:S04]  /*e090*/  STS.U8 [R71+UR9+0x6a80], R86 ;  /* 0x006a805647007988 */ /* 0x0009e80008000009 */
[----:B0-----:R-:W2:Y:S04]  /*e0a0*/  LDL.LU R84, [R1+0xe20] ;  /* 0x000e200001547983 */ /* 0x001ea80000300800 */
[----:B-1----:R-:W2:Y:S04]  /*e0b0*/  LDL.LU R85, [R1+0xe1c] ;  /* 0x000e1c0001557983 */ /* 0x002ea80000300800 */
[----:B----4-:R-:W4:Y:S04]  /*e0c0*/  LDL.LU R86, [R1+0xe18] ;  /* 0x000e180001567983 */ /* 0x010f280000300800 */
[----:B------:R0:W-:Y:S04]  /*e0d0*/  STS.U8 [R71+UR9+0xe80], R13 ;  /* 0x000e800d47007988 */ /* 0x0001e80008000009 */
[----:B0-----:R-:W3:Y:S04]  /*e0e0*/  LDL.LU R13, [R1+0xe14] ;  /* 0x000e1400010d7983 */ /* 0x001ee80000300800 */
[----:B----4-:R-:W-:Y:S04]  /*e0f0*/  STS.U8 [R71+UR9+0x2e80], R86 ;  /* 0x002e805647007988 */ /* 0x010fe80008000009 */
[----:B--2---:R-:W-:Y:S04]  /*e100*/  STS.U8 [R71+UR9+0x4e80], R85 ;  /* 0x004e805547007988 */ /* 0x004fe80008000009 */
[----:B------:R-:W-:Y:S04]  /*e110*/  STS.U8 [R71+UR9+0x6e80], R84 ;  /* 0x006e805447007988 */ /* 0x000fe80008000009 */
[----:B------:R-:W-:Y:S04]  /*e120*/  STS.U8 [R71+UR9+0x1280], R83 ;  /* 0x0012805347007988 */ /* 0x000fe80008000009 */
[----:B------:R-:W-:Y:S04]  /*e130*/  STS.U8 [R71+UR9+0x3280], R82 ;  /* 0x0032805247007988 */ /* 0x000fe80008000009 */
[----:B------:R-:W-:Y:S04]  /*e140*/  STS.U8 [R71+UR9+0x5280], R81 ;  /* 0x0052805147007988 */ /* 0x000fe80008000009 */
[----:B------:R-:W-:Y:S04]  /*e150*/  STS.U8 [R71+UR9+0x7280], R80 ;  /* 0x0072805047007988 */ /* 0x000fe80008000009 */
[----:B---3--:R-:W-:Y:S04]  /*e160*/  STS.U8 [R71+UR9+0x1680], R79 ;  /* 0x0016804f47007988 */ /* 0x008fe80008000009 */
[----:B------:R-:W-:Y:S04]  /*e170*/  STS.U8 [R71+UR9+0x3680], R78 ;  /* 0x0036804e47007988 */ /* 0x000fe80008000009 */
[----:B------:R-:W-:Y:S04]  /*e180*/  STS.U8 [R71+UR9+0x5680], R77 ;  /* 0x0056804d47007988 */ /* 0x000fe80008000009 */
[----:B------:R-:W-:Y:S04]  /*e190*/  STS.U8 [R71+UR9+0x7680], R76 ;  /* 0x0076804c47007988 */ /* 0x000fe80008000009 */
[----:B------:R-:W-:Y:S04]  /*e1a0*/  STS.U8 [R71+UR9+0x1a80], R75 ;  /* 0x001a804b47007988 */ /* 0x000fe80008000009 */
[----:B------:R0:W-:Y:S04]  /*e1b0*/  STS.U8 [R71+UR9+0x3a80], R74 ;  /* 0x003a804a47007988 */ /* 0x0001e80008000009 */
[----:B0-----:R-:W2:Y:S01]  /*e1c0*/  LDL.LU R71, [R1+0xe10] ;  /* 0x000e100001477983 */ /* 0x001ea20000300800 */
[----:B------:R-:W0:Y:S01]  /*e1d0*/  S2R R75, SR_TID.X ;  /* 0x00000000004b7919 */ /* 0x000e220000002100 */
[----:B------:R-:W-:-:S02]  /*e1e0*/  ISETP.GT.U32.AND P3, PT, R11, R58, PT ;  /* 0x0000003a0b00720c */ /* 0x000fc40003f64070 */
[----:B0-----:R-:W-:-:S04]  /*e1f0*/  LOP3.LUT R75, R75, 0x7f, RZ, 0xc0, !PT ;  /* 0x0000007f4b4b7812 */ /* 0x001fc800078ec0ff */
[----:B------:R-:W-:-:S07]  /*e200*/  LOP3.LUT R74, R75, 0x50, RZ, 0x3c, !PT ;  /* 0x000000504b4a7812 */ /* 0x000fce00078e3cff */
        /* <DEDUP_REMOVED lines=18> */
[----:B--2---:R-:W-:Y:S04]  /*e330*/  STS.U8 [R74+UR9+0x5a80], R71 ;  /* 0x005a80474a007988 */ /* 0x004fe80008000009 */
[----:B------:R-:W-:Y:S04]  /*e340*/  STS.U8 [R74+UR9+0x7a80], R18 ;  /* 0x007a80124a007988 */ /* 0x000fe80008000009 */
[----:B------:R0:W-:Y:S04]  /*e350*/  STS.U8 [R74+UR9+0x1e80], R87 ;  /* 0x001e80574a007988 */ /* 0x0001e80008000009 */
[----:B0-----:R-:W2:Y:S01]  /*e360*/  LDL.LU R87, [R1+0xe0c] ;  /* 0x000e0c0001577983 */ /* 0x001ea20000300800 */
        /* <DEDUP_REMOVED lines=19> */
[----:B------:R-:W-:Y:S02]  /*e4a0*/  ISETP.GT.U32.AND P3, PT, R11, R22, PT ;  /* 0x000000160b00720c */ /* 0x000fe40003f64070 */
[----:B------:R-:W-:Y:S01]  /*e4b0*/  LOP3.LUT R75, R75, 0x60, RZ, 0x3c, !PT ;  /* 0x000000604b4b7812 */ /* 0x000fe200078e3cff */
[----:B------:R0:W-:Y:S10]  /*e4c0*/  STS.U8 [R74+UR9+0x3e80], R45 ;  /* 0x003e802d4a007988 */ /* 0x0001f40008000009 */
[--C-:B------:R-:W-:Y:S01]  /*e4d0*/  @!P3 IMAD.IADD R22, R22, 0x1, -R11.reuse ;  /* 0x000000011616b824 */ /* 0x100fe200078e0a0b */
[----:B------:R-:W-:Y:S01]  /*e4e0*/  ISETP.GT.U32.AND P3, PT, R11, R13, PT ;  /* 0x0000000d0b00720c */ /* 0x000fe20003f64070 */
[----:B------:R1:W-:Y:S04]  /*e4f0*/  STS.U8 [R74+UR9+0x5e80], R39 ;  /* 0x005e80274a007988 */ /* 0x0003e80008000009 */
[----:B0-----:R-:W3:Y:S04]  /*e500*/  LDL.LU R45, [R1+0xe08] ;  /* 0x000e0800012d7983 */ /* 0x001ee80000300800 */
[----:B-1----:R-:W4:Y:S04]  /*e510*/  LDL.LU R39, [R1+0xe04] ;  /* 0x000e040001277983 */ /* 0x002f280000300800 */
[----:B------:R-:W-:Y:S01]  /*e520*/  @!P3 IMAD.IADD R13, R13, 0x1, -R11 ;  /* 0x000000010d0db824 */ /* 0x000fe200078e0a0b */
[----:B------:R-:W-:Y:S01]  /*e530*/  PRMT R18, RZ, 0x7610, R18 ;  /* 0x00007610ff127816 */ /* 0x000fe20000000012 */
[----:B--2---:R-:W-:Y:S04]  /*e540*/  STS.U8 [R74+UR9+0x7e80], R87 ;  /* 0x007e80574a007988 */ /* 0x004fe80008000009 */
[----:B------:R0:W-:Y:S04]  /*e550*/  STS.U8 [R75+UR9+0x300], R40 ;  /* 0x000300284b007988 */ /* 0x0001e80008000009 */
[----:B------:R1:W-:Y:S04]  /*e560*/  STS.U8 [R75+UR9+0x2300], R41 ;  /* 0x002300294b007988 */ /* 0x0003e80008000009 */
[----:B------:R-:W-:Y:S04]  /*e570*/  STS.U8 [R75+UR9+0x4300], R42 ;  /* 0x0043002a4b007988 */ /* 0x000fe80008000009 */
[----:B------:R2:W-:Y:S04]  /*e580*/  STS.U8 [R75+UR9+0x6300], R38 ;  /* 0x006300264b007988 */ /* 0x0005e80008000009 */
[----:B0-----:R-:W3:Y:S04]  /*e590*/  LDL.LU R40, [R1+0xe00] ;  /* 0x000e000001287983 */ /* 0x001ee80000300800 */
[----:B-1----:R-:W3:Y:S01]  /*e5a0*/  LDL.LU R41, [R1+0xdfc] ;  /* 0x000dfc0001297983 */ /* 0x002ee20000300800 */
[----:B--2---:R-:W-:-:S03]  /*e5b0*/  IADD3 R38, P3, PT, R7, UR4, RZ ;  /* 0x0000000407267c10 */ /* 0x004fc6000ff7e0ff */
[----:B------:R-:W2:Y:S01]  /*e5c0*/  LDL.LU R42, [R1+0xdf8] ;  /* 0x000df800012a7983 */ /* 0x000ea20000300800 */
[----:B------:R-:W-:-:S03]  /*e5d0*/  IADD3.X R74, PT, PT, R8, UR5, RZ, P3, !PT ;  /* 0x00000005084a7c10 */ /* 0x000fc60009ffe4ff */
[----:B------:R0:W-:Y:S04]  /*e5e0*/  STS.U8 [R75+UR9+0x700], R12 ;  /* 0x0007000c4b007988 */ /* 0x0001e80008000009 */
[----:B------:R1:W-:Y:S04]  /*e5f0*/  STS.U8 [R75+UR9+0x2700], R29 ;  /* 0x0027001d4b007988 */ /* 0x0003e80008000009 */
[----:B------:R1:W-:Y:S04]  /*e600*/  STS.U8 [R75+UR9+0x4700], R9 ;  /* 0x004700094b007988 */ /* 0x0003e80008000009 */
[----:B0-----:R-:W2:Y:S04]  /*e610*/  LDL.LU R12, [R1+0xdf4] ;  /* 0x000df400010c7983 */ /* 0x001ea80000300800 */
[----:B-1----:R-:W2:Y:S01]  /*e620*/  LDL.LU R29, [R1+0xdf0] ;  /* 0x000df000011d7983 */ /* 0x002ea20000300800 */
[----:B------:R-:W-:-:S03]  /*e630*/  @!P6 IMAD.MOV.U32 R75, RZ, RZ, R74 ;  /* 0x000000ffff4be224 */ /* 0x000fc600078e004a */
[----:B------:R-:W-:Y:S04]  /*e640*/  STL [R1+0x7e0], R38 ;  /* 0x0007e02601007387 */ /* 0x000fe80000100800 */
[----:B------:R0:W-:Y:S02]  /*e650*/  STL [R1+0x7dc], R74 ;  /* 0x0007dc4a01007387 */ /* 0x0001e40000100800 */
[----:B0-----:R-:W-:-:S05]  /*e660*/  @!P6 IMAD.MOV.U32 R74, RZ, RZ, R38 ;  /* 0x000000ffff4ae224 */ /* 0x001fca00078e0026 */
[----:B------:R0:W3:Y:S01]  /*e670*/  @!P6 LDG.E.U8 R18, desc[UR24][R74.64] ;  /* 0x000000184a12e981 */ /* 0x0000e2000c1e1100 */
[----:B------:R-:W-:-:S04]  /*e680*/  UIMAD UR4, UR12, 0x7, URZ ;  /* 0x000000070c0478a4 */ /* 0x000fc8000f8e02ff */
[----:B------:R-:W-:Y:S02]  /*e690*/  USHF.R.S32.HI UR6, URZ, 0x1f, UR4 ;  /* 0x0000001fff067899 */ /* 0x000fe40008011404 */
[----:B------:R-:W-:-:S04]  /*e6a0*/  IADD3 R9, P3, PT, R0, UR4, RZ ;  /* 0x0000000400097c10 */ /* 0x000fc8000ff7e0ff */
[----:B0-----:R-:W-:Y:S01]  /*e6b0*/  IADD3.X R74, PT, PT, R2, UR6, RZ, P3, !PT ;  /* 0x00000006024a7c10 */ /* 0x001fe20009ffe4ff */
[----:B------:R-:W-:Y:S01]  /*e6c0*/  IMAD.MOV.U32 R75, RZ, RZ, R9 ;  /* 0x000000ffff4b7224 */ /* 0x000fe200078e0009 */
[----:B------:R0:W-:Y:S04]  /*e6d0*/  STL [R1+0x38c], R9 ;  /* 0x00038c0901007387 */ /* 0x0001e80000100800 */
[-C--:B------:R-:W-:Y:S02]  /*e6e0*/  @!P5 LOP3.LUT R75, R75, R74.reuse, RZ, 0x3c, !PT ;  /* 0x0000004a4b4bd212 */ /* 0x080fe400078e3cff */
[----:B0-----:R-:W-:Y:S02]  /*e6f0*/  IADD3 R9, P6, PT, R3, UR4, RZ ;  /* 0x0000000403097c10 */ /* 0x001fe4000ffde0ff */
[----:B--2---:R-:W-:Y:S01]  /*e700*/  PRMT R29, RZ, 0x7610, R29 ;  /* 0x00007610ff1d7816 */ /* 0x004fe2000000001d */
[----:B---3--:R-:W-:Y:S04]  /*e710*/  STL [R1+0x38], R18 ;  /* 0x0000381201007387 */ /* 0x008fe80000100800 */
[----:B------:R-:W-:Y:S04]  /*e720*/  STL [R1+0x394], R9 ;  /* 0x0003940901007387 */ /* 0x000fe80000100800 */
[----:B------:R0:W-:Y:S02]  /*e730*/  STL [R1+0x388], R74 ;  /* 0x0003884a01007387 */ /* 0x0001e40000100800 */
[----:B0-----:R-:W-:-:S04]  /*e740*/  @!P5 LOP3.LUT R74, R75, R74, RZ, 0x3c, !PT ;  /* 0x0000004a4b4ad212 */ /* 0x001fc800078e3cff */
[----:B------:R-:W-:-:S05]  /*e750*/  @!P5 LOP3.LUT R75, R75, R74, RZ, 0x3c, !PT ;  /* 0x0000004a4b4bd212 */ /* 0x000fca00078e3cff */
[----:B------:R0:W2:Y:S01]  /*e760*/  @!P5 LDG.E.U8 R29, desc[UR24][R74.64] ;  /* 0x000000184a1dd981 */ /* 0x0000a2000c1e1100 */
[----:B------:R-:W-:Y:S02]  /*e770*/  IADD3.X R38, PT, PT, R4, UR6, RZ, P6, !PT ;  /* 0x0000000604267c10 */ /* 0x000fe4000b7fe4ff */
[----:B------:R-:W-:Y:S01]  /*e780*/  PRMT R41, RZ, 0x7610, R41 ;  /* 0x00007610ff297816 */ /* 0x000fe20000000029 */
[----:B0-----:R-:W-:Y:S02]  /*e790*/  @!P5 IMAD.MOV.U32 R74, RZ, RZ, R9 ;  /* 0x000000ffff4ad224 */ /* 0x001fe400078e0009 */
[----:B------:R-:W-:-:S05]  /*e7a0*/  @!P5 IMAD.MOV.U32 R75, RZ, RZ, R38 ;  /* 0x000000ffff4bd224 */ /* 0x000fca00078e0026 */
[----:B------:R0:W3:Y:S01]  /*e7b0*/  @!P5 LDG.E.U8 R41, desc[UR24][R74.64] ;  /* 0x000000184a29d981 */ /* 0x0000e2000c1e1100 */
[----:B------:R-:W-:-:S03]  /*e7c0*/  SHF.R.U32.HI R18, RZ, 0x1, R12 ;  /* 0x00000001ff127819 */ /* 0x000fc6000001160c */
[----:B--2---:R1:W-:Y:S04]  /*e7d0*/  STL [R1+0x48], R29 ;  /* 0x0000481d01007387 */ /* 0x0043e80000100800 */
[----:B-1----:R-:W2:Y:S01]  /*e7e0*/  LDL.LU R29, [R1+0xdec] ;  /* 0x000dec00011d7983 */ /* 0x002ea20000300800 */
[----:B------:R-:W-:Y:S02]  /*e7f0*/  LOP3.LUT P3, RZ, R18, 0x1, RZ, 0xc0, !PT ;  /* 0x0000000112ff7812 */ /* 0x000fe4000786c0ff */
[----:B------:R-:W-:Y:S01]  /*e800*/  IADD3 R18, P6, PT, R5, UR4, RZ ;  /* 0x0000000405127c10 */ /* 0x000fe2000ffde0ff */
[----:B------:R1:W-:Y:S03]  /*e810*/  STL [R1+0x390], R38 ;  /* 0x0003902601007387 */ /* 0x0003e60000100800 */
[----:B0-----:R-:W-:Y:S01]  /*e820*/  IADD3.X R74, PT, PT, R6, UR6, RZ, P6, !PT ;  /* 0x00000006064a7c10 */ /* 0x001fe2000b7fe4ff */
[----:B------:R-:W-:-:S05]  /*e830*/  IMAD.MOV.U32 R75, RZ, RZ, R18 ;  /* 0x000000ffff4b7224 */ /* 0x000fca00078e0012 */
[-C--:B------:R-:W-:Y:S01]  /*e840*/  @!P5 LOP3.LUT R75, R75, R74.reuse, RZ, 0x3c, !PT ;  /* 0x0000004a4b4bd212 */ /* 0x080fe200078e3cff */
[----:B-1----:R-:W4:Y:S04]  /*e850*/  LDL.LU R38, [R1+0xde8] ;  /* 0x000de80001267983 */ /* 0x002f280000300800 */
[----:B------:R-:W4:Y:S04]  /*e860*/  LDL.LU R9, [R1+0xde4] ;  /* 0x000de40001097983 */ /* 0x000f280000300800 */
[----:B------:R-:W-:Y:S04]  /*e870*/  STL [R1+0x39c], R18 ;  /* 0x00039c1201007387 */ /* 0x000fe80000100800 */
[----:B---3--:R-:W-:Y:S04]  /*e880*/  STL [R1+0x44], R41 ;  /* 0x0000442901007387 */ /* 0x008fe80000100800 */
[----:B------:R0:W-:Y:S02]  /*e890*/  STL [R1+0x398], R74 ;  /* 0x0003984a01007387 */ /* 0x0001e40000100800 */
[----:B0-----:R-:W-:-:S04]  /*e8a0*/  @!P5 LOP3.LUT R74, R75, R74, RZ, 0x3c, !PT ;  /* 0x0000004a4b4ad212 */ /* 0x001fc800078e3cff */
[----:B------:R-:W-:Y:S02]  /*e8b0*/  @!P5 LOP3.LUT R75, R75, R74, RZ, 0x3c, !PT ;  /* 0x0000004a4b4bd212 */ /* 0x000fe400078e3cff */
[----:B------:R-:W-:-:S04]  /*e8c0*/  IADD3 R41, P6, PT, R7, UR4, RZ ;  /* 0x0000000407297c10 */ /* 0x000fc8000ffde0ff */
[----:B------:R-:W-:Y:S02]  /*e8d0*/  IADD3.X R18, PT, PT, R8, UR6, RZ, P6, !PT ;  /* 0x0000000608127c10 */ /* 0x000fe4000b7fe4ff */
[----:B------:R-:W-:Y:S02]  /*e8e0*/  PRMT R40, RZ, 0x7610, R40 ;  /* 0x00007610ff287816 */ /* 0x000fe40000000028 */
[----:B--2---:R-:W-:-:S06]  /*e8f0*/  PRMT R29, RZ, 0x7610, R29 ;  /* 0x00007610ff1d7816 */ /* 0x004fcc000000001d */
[----:B------:R0:W2:Y:S02]  /*e900*/  @!P5 LDG.E.U8 R29, desc[UR24][R74.64] ;  /* 0x000000184a1dd981 */ /* 0x0000a4000c1e1100 */
[----:B0-----:R-:W-:Y:S02]  /*e910*/  IMAD.MOV.U32 R75, RZ, RZ, R18 ;  /* 0x000000ffff4b7224 */ /* 0x001fe400078e0012 */
[----:B------:R-:W-:-:S05]  /*e920*/  @!P5 IMAD.MOV.U32 R74, RZ, RZ, R41 ;  /* 0x000000ffff4ad224 */ /* 0x000fca00078e0029 */
[----:B------:R0:W3:Y:S01]  /*e930*/  @!P5 LDG.E.U8 R40, desc[UR24][R74.64] ;  /* 0x000000184a28d981 */ /* 0x0000e2000c1e1100 */
[----:B------:R-:W-:-:S03]  /*e940*/  UIMAD UR5, UR12, 0xf, URZ ;  /* 0x0000000f0c0578a4 */ /* 0x000fc6000f8e02ff */
[----:B------:R-:W-:Y:S01]  /*e950*/  STL [R1+0x3a4], R41 ;  /* 0x0003a42901007387 */ /* 0x000fe20000100800 */
[----:B------:R-:W-:-:S03]  /*e960*/  USHF.R.S32.HI UR14, URZ, 0x1f, UR5 ;  /* 0x0000001fff0e7899 */ /* 0x000fc60008011405 */
[----:B------:R-:W-:Y:S01]  /*e970*/  STL [R1+0x3a0], R18 ;  /* 0x0003a01201007387 */ /* 0x000fe20000100800 */
[----:B----4-:R-:W-:Y:S02]  /*e980*/  PRMT R38, RZ, 0x7610, R38 ;  /* 0x00007610ff267816 */ /* 0x010fe40000000026 */
[----:B------:R-:W-:Y:S01]  /*e990*/  PRMT R42, RZ, 0x7610, R42 ;  /* 0x00007610ff2a7816 */ /* 0x000fe2000000002a */
[----:B--2---:R1:W-:Y:S02]  /*e9a0*/  STL [R1+0x40], R29 ;  /* 0x0000401d01007387 */ /* 0x0043e40000100800 */
[----:B-1----:R-:W-:-:S04]  /*e9b0*/  IADD3 R29, P6, PT, R0, UR5, RZ ;  /* 0x00000005001d7c10 */ /* 0x002fc8000ffde0ff */
[----:B0-----:R-:W-:Y:S01]  /*e9c0*/  IADD3.X R74, PT, PT, R2, UR14, RZ, P6, !PT ;  /* 0x0000000e024a7c10 */ /* 0x001fe2000b7fe4ff */
[----:B------:R-:W-:Y:S01]  /*e9d0*/  IMAD.MOV.U32 R75, RZ, RZ, R29 ;  /* 0x000000ffff4b7224 */ /* 0x000fe200078e001d */
[----:B------:R-:W-:Y:S04]  /*e9e0*/  STL [R1+0x7e8], R29 ;  /* 0x0007e81d01007387 */ /* 0x000fe80000100800 */
[-C--:B------:R-:W-:Y:S01]  /*e9f0*/  @!P4 LOP3.LUT R75, R75, R74.reuse, RZ, 0x3c, !PT ;  /* 0x0000004a4b4bc212 */ /* 0x080fe200078e3cff */
[----:B------:R0:W-:Y:S03]  /*ea00*/  STL [R1+0x7e4], R74 ;  /* 0x0007e44a01007387 */ /* 0x0001e60000100800 */
[----:B0-----:R-:W-:-:S04]  /*ea10*/  @!P4 LOP3.LUT R74, R75, R74, RZ, 0x3c, !PT ;  /* 0x0000004a4b4ac212 */ /* 0x001fc800078e3cff */
[----:B------:R-:W-:-:S05]  /*ea20*/  @!P4 LOP3.LUT R75, R75, R74, RZ, 0x3c, !PT ;  /* 0x0000004a4b4bc212 */ /* 0x000fca00078e3cff */
[----:B------:R0:W2:Y:S01]  /*ea30*/  @!P4 LDG.E.U8 R38, desc[UR24][R74.64] ;  /* 0x000000184a26c981 */ /* 0x0000a2000c1e1100 */
[----:B------:R-:W-:-:S05]  /*ea40*/  IADD3 R41, P6, PT, R3, UR5, RZ ;  /* 0x0000000503297c10 */ /* 0x000fca000ffde0ff */
[----:B------:R-:W-:Y:S04]  /*ea50*/  STL [R1+0x7f0], R41 ;  /* 0x0007f02901007387 */ /* 0x000fe80000100800 */
[----:B---3--:R1:W-:Y:S01]  /*ea60*/  STL [R1+0x3c], R40 ;  /* 0x00003c2801007387 */ /* 0x0083e20000100800 */
[----:B0-----:R-:W-:Y:S01]  /*ea70*/  @!P4 IMAD.MOV.U32 R74, RZ, RZ, R41 ;  /* 0x000000ffff4ac224 */ /* 0x001fe200078e0029 */
[----:B-1----:R-:W-:-:S05]  /*ea80*/  IADD3.X R40, PT, PT, R4, UR14, RZ, P6, !PT ;  /* 0x0000000e04287c10 */ /* 0x002fca000b7fe4ff */
[----:B------:R-:W-:-:S05]  /*ea90*/  @!P4 IMAD.MOV.U32 R75, RZ, RZ, R40 ;  /* 0x000000ffff4bc224 */ /* 0x000fca00078e0028 */
[----:B------:R0:W3:Y:S01]  /*eaa0*/  @!P4 LDG.E.U8 R42, desc[UR24][R74.64] ;  /* 0x000000184a2ac981 */ /* 0x0000e2000c1e1100 */
[----:B------:R-:W-:-:S03]  /*eab0*/  IADD3 R29, P6, PT, R5, UR5, RZ ;  /* 0x00000005051d7c10 */ /* 0x000fc6000ffde0ff */
[----:B------:R1:W-:Y:S04]  /*eac0*/  STL [R1+0x7ec], R40 ;  /* 0x0007ec2801007387 */ /* 0x0003e80000100800 */
[----:B------:R-:W-:Y:S01]  /*ead0*/  STL [R1+0x7f8], R29 ;  /* 0x0007f81d01007387 */ /* 0x000fe20000100800 */
[----:B------:R-:W-:Y:S01]  /*eae0*/  PRMT R9, RZ, 0x7610, R9 ;  /* 0x00007610ff097816 */ /* 0x000fe20000000009 */
[----:B0-----:R-:W-:Y:S02]  /*eaf0*/  @!P4 IMAD.MOV.U32 R74, RZ, RZ, R29 ;  /* 0x000000ffff4ac224 */ /* 0x001fe400078e001d */
[----:B--2---:R0:W-:Y:S04]  /*eb00*/  STL [R1+0x84], R38 ;  /* 0x0000842601007387 */ /* 0x0041e80000100800 */
[----:B-1----:R-:W2:Y:S04]  /*eb10*/  LDL.LU R40, [R1+0xde0] ;  /* 0x000de00001287983 */ /* 0x002ea80000300800 */
[----:B------:R-:W4:Y:S01]  /*eb20*/  LDL.LU R41, [R1+0xddc] ;  /* 0x000ddc0001297983 */ /* 0x000f220000300800 */
[----:B0-----:R-:W-:-:S05]  /*eb30*/  IADD3.X R38, PT, PT, R6, UR14, RZ, P6, !PT ;  /* 0x0000000e06267c10 */ /* 0x001fca000b7fe4ff */
[----:B------:R-:W-:-:S05]  /*eb40*/  @!P4 IMAD.MOV.U32 R75, RZ, RZ, R38 ;  /* 0x000000ffff4bc224 */ /* 0x000fca00078e0026 */
[----:B------:R0:W2:Y:S04]  /*eb50*/  @!P4 LDG.E.U8 R9, desc[UR24][R74.64] ;  /* 0x000000184a09c981 */ /* 0x0000a8000c1e1100 */
[----:B---3--:R-:W-:Y:S04]  /*eb60*/  STL [R1+0x90], R42 ;  /* 0x0000902a01007387 */ /* 0x008fe80000100800 */
[----:B------:R1:W-:Y:S04]  /*eb70*/  STL [R1+0x7f4], R38 ;  /* 0x0007f42601007387 */ /* 0x0003e80000100800 */
[----:B-1----:R-:W3:Y:S04]  /*eb80*/  LDL.LU R38, [R1+0xdd8] ;  /* 0x000dd80001267983 */ /* 0x002ee80000300800 */
[----:B------:R-:W3:Y:S01]  /*eb90*/  LDL.LU R29, [R1+0xdd4] ;  /* 0x000dd400011d7983 */ /* 0x000ee20000300800 */
[----:B------:R-:W-:Y:S01]  /*eba0*/  IADD3 R42, P6, PT, R7, UR5, RZ ;  /* 0x00000005072a7c10 */ /* 0x000fe2000ffde0ff */
[----:B------:R-:W-:Y:S01]  /*ebb0*/  UIMAD UR4, UR12, 0x16, URZ ;  /* 0x000000160c0478a4 */ /* 0x000fe2000f8e02ff */
[----:B------:R-:W-:-:S02]  /*ebc0*/  SHF.R.U32.HI R18, RZ, 0x9, R12 ;  /* 0x00000009ff127819 */ /* 0x000fc4000001160c */
[----:B0-----:R-:W-:Y:S01]  /*ebd0*/  IADD3.X R75, PT, PT, R8, UR14, RZ, P6, !PT ;  /* 0x0000000e084b7c10 */ /* 0x001fe2000b7fe4ff */
[----:B------:R0:W-:Y:S01]  /*ebe0*/  STL [R1+0x800], R42 ;  /* 0x0008002a01007387 */ /* 0x0001e20000100800 */
[----:B------:R-:W-:Y:S01]  /*ebf0*/  LOP3.LUT P5, RZ, R18, 0x1, RZ, 0xc0, !PT ;  /* 0x0000000112ff7812 */ /* 0x000fe200078ac0ff */
[----:B------:R-:W-:Y:S02]  /*ec00*/  @!P4 IMAD.MOV.U32 R74, RZ, RZ, R42 ;  /* 0x000000ffff4ac224 */ /* 0x000fe400078e002a */
[----:B------:R-:W-:Y:S01]  /*ec10*/  STL [R1+0x7fc], R75 ;  /* 0x0007fc4b01007387 */ /* 0x000fe20000100800 */
[----:B------:R-:W-:Y:S01]  /*ec20*/  USHF.R.S32.HI UR5, URZ, 0x1f, UR4 ;  /* 0x0000001fff057899 */ /* 0x000fe20008011404 */
[----:B----4-:R-:W-:-:S06]  /*ec30*/  PRMT R41, RZ, 0x7610, R41 ;  /* 0x00007610ff297816 */ /* 0x010fcc0000000029 */
[----:B------:R1:W4:Y:S04]  /*ec40*/  @!P4 LDG.E.U8 R41, desc[UR24][R74.64] ;  /* 0x000000184a29c981 */ /* 0x000328000c1e1100 */
[----:B--2---:R2:W-:Y:S01]  /*ec50*/  STL [R1+0x8c], R9 ;  /* 0x00008c0901007387 */ /* 0x0045e20000100800 */
[----:B0-----:R-:W-:Y:S02]  /*ec60*/  IADD3 R42, P4, PT, R3, UR4, RZ ;  /* 0x00000004032a7c10 */ /* 0x001fe4000ff9e0ff */
[----:B--2---:R-:W-:-:S04]  /*ec70*/  IADD3 R9, P6, PT, R0, UR4, RZ ;  /* 0x0000000400097c10 */ /* 0x004fc8000ffde0ff */
[----:B-1----:R-:W-:Y:S01]  /*ec80*/  IADD3.X R74, PT, PT, R2, UR5, RZ, P6, !PT ;  /* 0x00000005024a7c10 */ /* 0x002fe2000b7fe4ff */
[----:B------:R-:W-:Y:S01]  /*ec90*/  IMAD.MOV.U32 R75, RZ, RZ, R9 ;  /* 0x000000ffff4b7224 */ /* 0x000fe200078e0009 */
[----:B------:R-:W-:Y:S04]  /*eca0*/  STL [R1+0x670], R9 ;  /* 0x0006700901007387 */ /* 0x000fe80000100800 */
[----:B------:R-:W-:Y:S01]  /*ecb0*/  @P5 LOP3.LUT R75, R75, R74, RZ, 0x3c, !PT ;  /* 0x0000004a4b4b5212 */ /* 0x000fe200078e3cff */
[----:B------:R-:W-:Y:S04]  /*ecc0*/  STL [R1+0x678], R42 ;  /* 0x0006782a01007387 */ /* 0x000fe80000100800 */
[----:B------:R0:W-:Y:S01]  /*ecd0*/  STL [R1+0x3dc], R74 ;  /* 0x0003dc4a01007387 */ /* 0x0001e20000100800 */
[----:B---3--:R-:W-:-:S02]  /*ece0*/  PRMT R29, RZ, 0x7610, R29 ;  /* 0x00007610ff1d7816 */ /* 0x008fc4000000001d */
[----:B0-----:R-:W-:-:S04]  /*ecf0*/  @P5 LOP3.LUT R74, R75, R74, RZ, 0x3c, !PT ;  /* 0x0000004a4b4a5212 */ /* 0x001fc800078e3cff */
[----:B------:R-:W-:-:S05]  /*ed00*/  @P5 LOP3.LUT R75, R75, R74, RZ, 0x3c, !PT ;  /* 0x0000004a4b4b5212 */ /* 0x000fca00078e3cff */
[----:B------:R0:W2:Y:S01]  /*ed10*/  @P5 LDG.E.U8 R29, desc[UR24][R74.64] ;  /* 0x000000184a1d5981 */ /* 0x0000a2000c1e1100 */
[----:B------:R-:W-:Y:S01]  /*ed20*/  PRMT R38, RZ, 0x7610, R38 ;  /* 0x00007610ff267816 */ /* 0x000fe20000000026 */
[----:B0-----:R-:W-:Y:S02]  /*ed30*/  @P5 IMAD.MOV.U32 R74, RZ, RZ, R42 ;  /* 0x000000ffff4a5224 */ /* 0x001fe400078e002a */
[----:B----4-:R0:W-:Y:S02]  /*ed40*/  STL [R1+0x88], R41 ;  /* 0x0000882901007387 */ /* 0x0101e40000100800 */
[----:B0-----:R-:W-:-:S05]  /*ed50*/  IADD3.X R41, PT, PT, R4, UR5, RZ, P4, !PT ;  /* 0x0000000504297c10 */ /* 0x001fca000a7fe4ff */
[----:B------:R-:W-:Y:S01]  /*ed60*/  STL [R1+0x674], R41 ;  /* 0x0006742901007387 */ /* 0x000fe20000100800 */
[----:B------:R-:W-:-:S05]  /*ed70*/  @P5 IMAD.MOV.U32 R75, RZ, RZ, R41 ;  /* 0x000000ffff4b5224 */ /* 0x000fca00078e0029 */
[----:B------:R0:W3:Y:S04]  /*ed80*/  @P5 LDG.E.U8 R38, desc[UR24][R74.64] ;  /* 0x000000184a265981 */ /* 0x0000e8000c1e1100 */
[----:B--2---:R1:W-:Y:S04]  /*ed90*/  STL [R1+0x30], R29 ;  /* 0x0000301d01007387 */ /* 0x0043e80000100800 */
[----:B-1----:R-:W2:Y:S01]  /*eda0*/  LDL.LU R29, [R1+0xdd0] ;  /* 0x000dd000011d7983 */ /* 0x002ea20000300800 */
[----:B------:R-:W-:-:S03]  /*edb0*/  IADD3 R9, P4, PT, R5, UR4, RZ ;  /* 0x0000000405097c10 */ /* 0x000fc6000ff9e0ff */
[----:B------:R-:W4:Y:S01]  /*edc0*/  LDL.LU R41, [R1+0xdcc] ;  /* 0x000dcc0001297983 */ /* 0x000f220000300800 */
[----:B0-----:R-:W-:Y:S01]  /*edd0*/  IADD3.X R75, PT, PT, R6, UR5, RZ, P4, !PT ;  /* 0x00000005064b7c10 */ /* 0x001fe2000a7fe4ff */
[----:B------:R-:W-:Y:S01]  /*ede0*/  @P5 IMAD.MOV.U32 R74, RZ, RZ, R9 ;  /* 0x000000ffff4a5224 */ /* 0x000fe200078e0009 */
[----:B------:R-:W-:Y:S01]  /*edf0*/  IADD3 R42, P4, PT, R7, UR4, RZ ;  /* 0x00000004072a7c10 */ /* 0x000fe2000ff9e0ff */
[----:B------:R-:W-:Y:S04]  /*ee00*/  STL [R1+0x680], R9 ;  /* 0x0006800901007387 */ /* 0x000fe80000100800 */
[----:B------:R-:W-:Y:S04]  /*ee10*/  STL [R1+0x67c], R75 ;  /* 0x00067c4b01007387 */ /* 0x000fe80000100800 */
[----:B------:R-:W-:Y:S01]  /*ee20*/  STL [R1+0x688], R42 ;  /* 0x0006882a01007387 */ /* 0x000fe20000100800 */
[----:B------:R-:W-:-:S03]  /*ee30*/  PRMT R40, RZ, 0x7610, R40 ;  /* 0x00007610ff287816 */ /* 0x000fc60000000028 */
[----:B---3--:R0:W-:Y:S01]  /*ee40*/  STL [R1+0x2c], R38 ;  /* 0x00002c2601007387 */ /* 0x0081e20000100800 */
[----:B--2---:R-:W-:Y:S01]  /*ee50*/  PRMT R29, RZ, 0x7610, R29 ;  /* 0x00007610ff1d7816 */ /* 0x004fe2000000001d */
[----:B------:R-:W-:Y:S01]  /*ee60*/  UIMAD UR4, UR12, 0x17, URZ ;  /* 0x000000170c0478a4 */ /* 0x000fe2000f8e02ff */
[----:B0-----:R-:W-:Y:S01]  /*ee70*/  IADD3.X R38, PT, PT, R8, UR5, RZ, P4, !PT ;  /* 0x0000000508267c10 */ /* 0x001fe2000a7fe4ff */
[----:B------:R-:W2:Y:S04]  /*ee80*/  LDL.LU R9, [R1+0xdc8] ;  /* 0x000dc80001097983 */ /* 0x000ea80000300800 */
[----:B------:R0:W3:Y:S02]  /*ee90*/  @P5 LDG.E.U8 R29, desc[UR24][R74.64] ;  /* 0x000000184a1d5981 */ /* 0x0000e4000c1e1100 */
[----:B0-----:R-:W-:-:S02]  /*eea0*/  IMAD.MOV.U32 R75, RZ, RZ, R38 ;  /* 0x000000ffff4b7224 */ /* 0x001fc400078e0026 */
[----:B------:R-:W-:-:S05]  /*eeb0*/  @P5 IMAD.MOV.U32 R74, RZ, RZ, R42 ;  /* 0x000000ffff4a5224 */ /* 0x000fca00078e002a */
[----:B------:R0:W2:Y:S01]  /*eec0*/  @P5 LDG.E.U8 R40, desc[UR24][R74.64] ;  /* 0x000000184a285981 */ /* 0x0000a2000c1e1100 */
[----:B------:R-:W-:Y:S01]  /*eed0*/  SHF.R.U32.HI R12, RZ, 0x8, R12 ;  /* 0x00000008ff0c7819 */ /* 0x000fe2000001160c */
[----:B------:R-:W-:-:S03]  /*eee0*/  USHF.R.S32.HI UR6, URZ, 0x1f, UR4 ;  /* 0x0000001fff067899 */ /* 0x000fc60008011404 */
[----:B------:R-:W-:Y:S02]  /*eef0*/  LOP3.LUT P6, RZ, R12, 0x1, RZ, 0xc0, !PT ;  /* 0x000000010cff7812 */ /* 0x000fe400078cc0ff */
[----:B----4-:R-:W-:Y:S02]  /*ef00*/  PRMT R41, RZ, 0x7610, R41 ;  /* 0x00007610ff297816 */ /* 0x010fe40000000029 */
[----:B------:R-:W-:Y:S01]  /*ef10*/  PRMT R48, RZ, 0x7610, R48 ;  /* 0x00007610ff307816 */ /* 0x000fe20000000030 */
[----:B---3--:R1:W-:Y:S04]  /*ef20*/  STL [R1+0x28], R29 ;  /* 0x0000281d01007387 */ /* 0x0083e80000100800 */
[----:B-1----:R-:W3:Y:S04]  /*ef30*/  LDL.LU R29, [R1+0xdc4] ;  /* 0x000dc400011d7983 */ /* 0x002ee80000300800 */
[----:B------:R1:W-:Y:S02]  /*ef40*/  STL [R1+0x684], R38 ;  /* 0x0006842601007387 */ /* 0x0003e40000100800 */
[----:B-1----:R-:W-:-:S04]  /*ef50*/  IADD3 R38, P4, PT, R0, UR4, RZ ;  /* 0x0000000400267c10 */ /* 0x002fc8000ff9e0ff */
[----:B0-----:R-:W-:Y:S01]  /*ef60*/  IADD3.X R74, PT, PT, R2, UR6, RZ, P4, !PT ;  /* 0x00000006024a7c10 */ /* 0x001fe2000a7fe4ff */
[----:B------:R-:W-:Y:S01]  /*ef70*/  IMAD.MOV.U32 R75, RZ, RZ, R38 ;  /* 0x000000ffff4b7224 */ /* 0x000fe200078e0026 */
[----:B------:R0:W-:Y:S04]  /*ef80*/  STL [R1+0x690], R38 ;  /* 0x0006902601007387 */ /* 0x0001e80000100800 */
[----:B------:R-:W-:Y:S02]  /*ef90*/  @P6 LOP3.LUT R75, R75, R74, RZ, 0x3c, !PT ;  /* 0x0000004a4b4b6212 */ /* 0x000fe400078e3cff */
[----:B0-----:R-:W-:-:S05]  /*efa0*/  IADD3 R38, P5, PT, R3, UR4, RZ ;  /* 0x0000000403267c10 */ /* 0x001fca000ffbe0ff */
[----:B------:R-:W-:Y:S04]  /*efb0*/  STL [R1+0x698], R38 ;  /* 0x0006982601007387 */ /* 0x000fe80000100800 */
[----:B------:R0:W-:Y:S02]  /*efc0*/  STL [R1+0x68c], R74 ;  /* 0x00068c4a01007387 */ /* 0x0001e40000100800 */
[----:B0-----:R-:W-:-:S04]  /*efd0*/  @P6 LOP3.LUT R74, R75, R74, RZ, 0x3c, !PT ;  /* 0x0000004a4b4a6212 */ /* 0x001fc800078e3cff */
[----:B------:R-:W-:-:S05]  /*efe0*/  @P6 LOP3.LUT R75, R75, R74, RZ, 0x3c, !PT ;  /* 0x0000004a4b4b6212 */ /* 0x000fca00078e3cff */
[----:B------:R0:W4:Y:S04]  /*eff0*/  @P6 LDG.E.U8 R41, desc[UR24][R74.64] ;  /* 0x000000184a296981 */ /* 0x000128000c1e1100 */
[----:B--2---:R1:W-:Y:S02]  /*f000*/  STL [R1+0x24], R40 ;  /* 0x0000242801007387 */ /* 0x0043e40000100800 */
[----:B-1----:R-:W-:Y:S01]  /*f010*/  IADD3.X R40, PT, PT, R4, UR6, RZ, P5, !PT ;  /* 0x0000000604287c10 */ /* 0x002fe2000affe4ff */
[----:B0-----:R-:W-:-:S04]  /*f020*/  @P6 IMAD.MOV.U32 R74, RZ, RZ, R38 ;  /* 0x000000ffff4a6224 */ /* 0x001fc800078e0026 */
[----:B------:R-:W-:-:S05]  /*f030*/  @P6 IMAD.MOV.U32 R75, RZ, RZ, R40 ;  /* 0x000000ffff4b6224 */ /* 0x000fca00078e0028 */
[----:B------:R0:W2:Y:S01]  /*f040*/  @P6 LDG.E.U8 R48, desc[UR24][R74.64] ;  /* 0x000000184a306981 */ /* 0x0000a2000c1e1100 */
[----:B------:R-:W-:-:S03]  /*f050*/  IADD3 R42, P5, PT, R5, UR4, RZ ;  /* 0x00000004052a7c10 */ /* 0x000fc6000ffbe0ff */
[----:B------:R1:W-:Y:S04]  /*f060*/  STL [R1+0x694], R40 ;  /* 0x0006942801007387 */ /* 0x0003e80000100800 */
[----:B------:R-:W-:Y:S01]  /*f070*/  STL [R1+0x6a0], R42 ;  /* 0x0006a02a01007387 */ /* 0x000fe20000100800 */
[----:B------:R-:W-:Y:S01]  /*f080*/  PRMT R9, RZ, 0x7610, R9 ;  /* 0x00007610ff097816 */ /* 0x000fe20000000009 */
[----:B0-----:R-:W-:Y:S01]  /*f090*/  @P6 IMAD.MOV.U32 R74, RZ, RZ, R42 ;  /* 0x000000ffff4a6224 */ /* 0x001fe200078e002a */
[----:B------:R-:W-:Y:S01]  /*f0a0*/  PRMT R39, RZ, 0x7610, R39 ;  /* 0x00007610ff277816 */ /* 0x000fe20000000027 */
[----:B----4-:R0:W-:Y:S04]  /*f0b0*/  STL [R1+0x80], R41 ;  /* 0x0000802901007387 */ /* 0x0101e80000100800 */
[----:B-1----:R-:W4:Y:S04]  /*f0c0*/  LDL.LU R40, [R1+0xdc0] ;  /* 0x000dc00001287983 */ /* 0x002f280000300800 */
[----:B------:R-:W3:Y:S01]  /*f0d0*/  LDL.LU R38, [R1+0xdbc] ;  /* 0x000dbc0001267983 */ /* 0x000ee20000300800 */
[----:B0-----:R-:W-:-:S05]  /*f0e0*/  IADD3.X R41, PT, PT, R6, UR6, RZ, P5, !PT ;  /* 0x0000000606297c10 */ /* 0x001fca000affe4ff */
[----:B------:R-:W-:-:S05]  /*f0f0*/  @P6 IMAD.MOV.U32 R75, RZ, RZ, R41 ;  /* 0x000000ffff4b6224 */ /* 0x000fca00078e0029 */
[----:B------:R0:W3:Y:S04]  /*f100*/  @P6 LDG.E.U8 R9, desc[UR24][R74.64] ;  /* 0x000000184a096981 */ /* 0x0000e8000c1e1100 */
[----:B------:R1:W-:Y:S04]  /*f110*/  STL [R1+0x69c], R41 ;  /* 0x00069c2901007387 */ /* 0x0003e80000100800 */
[----:B--2---:R2:W-:Y:S04]  /*f120*/  STL [R1+0x7c], R48 ;  /* 0x00007c3001007387 */ /* 0x0045e80000100800 */
[----:B-1----:R-:W4:Y:S01]  /*f130*/  LDL.LU R41, [R1+0xdb8] ;  /* 0x000db80001297983 */ /* 0x002f220000300800 */
[----:B--2---:R-:W-:Y:S01]  /*f140*/  IADD3 R48, P5, PT, R7, UR4, RZ ;  /* 0x0000000407307c10 */ /* 0x004fe2000ffbe0ff */
[----:B------:R-:W-:-:S02]  /*f150*/  UIMAD UR5, UR12, 0x1e, URZ ;  /* 0x0000001e0c0578a4 */ /* 0x000fc4000f8e02ff */
[----:B------:R-:W2:Y:S01]  /*f160*/  LDL.LU R42, [R1+0xdb4] ;  /* 0x000db400012a7983 */ /* 0x000ea20000300800 */
[----:B0-----:R-:W-:Y:S01]  /*f170*/  IADD3.X R75, PT, PT, R8, UR6, RZ, P5, !PT ;  /* 0x00000006084b7c10 */ /* 0x001fe2000affe4ff */
[----:B------:R-:W-:-:S05]  /*f180*/  @P6 IMAD.MOV.U32 R74, RZ, RZ, R48 ;  /* 0x000000ffff4a6224 */ /* 0x000fca00078e0030 */
[----:B------:R0:W2:Y:S01]  /*f190*/  @P6 LDG.E.U8 R39, desc[UR24][R74.64] ;  /* 0x000000184a276981 */ /* 0x0000a2000c1e1100 */
[----:B------:R-:W-:-:S03]  /*f1a0*/  USHF.R.S32.HI UR6, URZ, 0x1f, UR5 ;  /* 0x0000001fff067899 */ /* 0x000fc60008011405 */
[----:B------:R-:W-:Y:S04]  /*f1b0*/  STL [R1+0x6a8], R48 ;  /* 0x0006a83001007387 */ /* 0x000fe80000100800 */
[----:B------:R-:W-:Y:S01]  /*f1c0*/  STL [R1+0x6a4], R75 ;  /* 0x0006a44b01007387 */ /* 0x000fe20000100800 */
[----:B------:R-:W-:-:S03]  /*f1d0*/  PRMT R12, RZ, 0x7610, R12 ;  /* 0x00007610ff0c7816 */ /* 0x000fc6000000000c */
[----:B---3--:R1:W-:Y:S02]  /*f1e0*/  STL [R1+0x78], R9 ;  /* 0x0000780901007387 */ /* 0x0083e40000100800 */
[----:B-1----:R-:W-:-:S04]  /*f1f0*/  IADD3 R9, P5, PT, R0, UR5, RZ ;  /* 0x0000000500097c10 */ /* 0x002fc8000ffbe0ff */
[----:B0-----:R-:W-:Y:S01]  /*f200*/  IADD3.X R74, PT, PT, R2, UR6, RZ, P5, !PT ;  /* 0x00000006024a7c10 */ /* 0x001fe2000affe4ff */
[----:B------:R-:W-:Y:S01]  /*f210*/  IMAD.MOV.U32 R75, RZ, RZ, R9 ;  /* 0x000000ffff4b7224 */ /* 0x000fe200078e0009 */
[----:B------:R0:W-:Y:S04]  /*f220*/  STL [R1+0x6b0], R9 ;  /* 0x0006b00901007387 */ /* 0x0001e80000100800 */
[----:B------:R-:W-:Y:S02]  /*f230*/  @P3 LOP3.LUT R75, R75, R74, RZ, 0x3c, !PT ;  /* 0x0000004a4b4b3212 */ /* 0x000fe400078e3cff */
[----:B0-----:R-:W-:-:S05]  /*f240*/  IADD3 R9, P6, PT, R3, UR5, RZ ;  /* 0x0000000503097c10 */ /* 0x001fca000ffde0ff */
[----:B------:R-:W-:Y:S04]  /*f250*/  STL [R1+0x6b8], R9 ;  /* 0x0006b80901007387 */ /* 0x000fe80000100800 */
[----:B------:R0:W-:Y:S01]  /*f260*/  STL [R1+0x6ac], R74 ;  /* 0x0006ac4a01007387 */ /* 0x0001e20000100800 */
[----:B----4-:R-:W-:-:S03]  /*f270*/  PRMT R41, RZ, 0x7610, R41 ;  /* 0x00007610ff297816 */ /* 0x010fc60000000029 */
[----:B--2---:R1:W-:Y:S01]  /*f280*/  STL [R1+0x74], R39 ;  /* 0x0000742701007387 */ /* 0x0043e20000100800 */
[----:B0-----:R-:W-:-:S04]  /*f290*/  @P3 LOP3.LUT R74, R75, R74, RZ, 0x3c, !PT ;  /* 0x0000004a4b4a3212 */ /* 0x001fc800078e3cff */
[----:B------:R-:W-:Y:S02]  /*f2a0*/  @P3 LOP3.LUT R75, R75, R74, RZ, 0x3c, !PT ;  /* 0x0000004a4b4b3212 */ /* 0x000fe400078e3cff */
[----:B-1----:R-:W-:-:S03]  /*f2b0*/  IADD3.X R39, PT, PT, R4, UR6, RZ, P6, !PT ;  /* 0x0000000604277c10 */ /* 0x002fc6000b7fe4ff */
[----:B------:R0:W2:Y:S02]  /*f2c0*/  @P3 LDG.E.U8 R41, desc[UR24][R74.64] ;  /* 0x000000184a293981 */ /* 0x0000a4000c1e1100 */
[----:B0-----:R-:W-:Y:S02]  /*f2d0*/  IMAD.MOV.U32 R74, RZ, RZ, R39 ;  /* 0x000000ffff4a7224 */ /* 0x001fe400078e0027 */
[----:B------:R-:W-:-:S05]  /*f2e0*/  IMAD.MOV.U32 R75, RZ, RZ, R9 ;  /* 0x000000ffff4b7224 */ /* 0x000fca00078e0009 */
[-C--:B------:R-:W-:Y:S02]  /*f2f0*/  @P3 LOP3.LUT R75, R75, R74.reuse, RZ, 0x3c, !PT ;  /* 0x0000004a4b4b3212 */ /* 0x080fe400078e3cff */
[----:B------:R-:W-:Y:S02]  /*f300*/  IADD3 R48, P6, PT, R5, UR5, RZ ;  /* 0x0000000505307c10 */ /* 0x000fe4000ffde0ff */
[C---:B------:R-:W-:Y:S02]  /*f310*/  @P3 LOP3.LUT R74, R75.reuse, R74, RZ, 0x3c, !PT ;  /* 0x0000004a4b4a3212 */ /* 0x040fe400078e3cff */
[----:B------:R-:W-:Y:S02]  /*f320*/  PRMT R40, RZ, 0x7610, R40 ;  /* 0x00007610ff287816 */ /* 0x000fe40000000028 */
[----:B------:R-:W-:Y:S02]  /*f330*/  @P3 LOP3.LUT R75, R75, R74, RZ, 0x3c, !PT ;  /* 0x0000004a4b4b3212 */ /* 0x000fe400078e3cff */
[----:B------:R-:W-:-:S03]  /*f340*/  IADD3.X R9, PT, PT, R6, UR6, RZ, P6, !PT ;  /* 0x0000000606097c10 */ /* 0x000fc6000b7fe4ff */
[----:B------:R0:W3:Y:S02]  /*f350*/  @P3 LDG.E.U8 R40, desc[UR24][R74.64] ;  /* 0x000000184a283981 */ /* 0x0000e4000c1e1100 */
[----:B0-----:R-:W-:Y:S02]  /*f360*/  @P3 IMAD.MOV.U32 R74, RZ, RZ, R48 ;  /* 0x000000ffff4a3224 */ /* 0x001fe400078e0030 */
[----:B------:R-:W-:-:S05]  /*f370*/  @P3 IMAD.MOV.U32 R75, RZ, RZ, R9 ;  /* 0x000000ffff4b3224 */ /* 0x000fca00078e0009 */
[----:B------:R0:W4:Y:S02]  /*f380*/  @P3 LDG.E.U8 R12, desc[UR24][R74.64] ;  /* 0x000000184a0c3981 */ /* 0x000124000c1e1100 */
[----:B0-----:R-:W-:-:S04]  /*f390*/  IADD3 R75, P6, PT, R7, UR5, RZ ;  /* 0x00000005074b7c10 */ /* 0x001fc8000ffde0ff */
[----:B------:R-:W-:Y:S01]  /*f3a0*/  IADD3.X R74, PT, PT, R8, UR6, RZ, P6, !PT ;  /* 0x00000006084a7c10 */ /* 0x000fe2000b7fe4ff */
[----:B------:R-:W-:Y:S01]  /*f3b0*/  UIMAD UR4, UR12, 0x1f, URZ ;  /* 0x0000001f0c0478a4 */ /* 0x000fe2000f8e02ff */
[----:B------:R-:W-:Y:S02]  /*f3c0*/  PRMT R54, RZ, 0x7610, R54 ;  /* 0x00007610ff367816 */ /* 0x000fe40000000036 */
[----:B------:R-:W-:Y:S01]  /*f3d0*/  PRMT R44, RZ, 0x7610, R44 ;  /* 0x00007610ff2c7816 */ /* 0x000fe2000000002c */
[----:B------:R-:W-:Y:S01]  /*f3e0*/  USHF.R.S32.HI UR14, URZ, 0x1f, UR4 ;  /* 0x0000001fff0e7899 */ /* 0x000fe20008011404 */
[----:B--2---:R0:W-:Y:S01]  /*f3f0*/  STL [R1+0x20], R41 ;  /* 0x0000202901007387 */ /* 0x0041e20000100800 */
[----:B------:R-:W-:Y:S02]  /*f400*/  PRMT R43, RZ, 0x7610, R43 ;  /* 0x00007610ff2b7816 */ /* 0x000fe4000000002b */
[----:B------:R-:W-:Y:S01]  /*f410*/  ISETP.GT.U32.AND P5, PT, R11, R42, PT ;  /* 0x0000002a0b00720c */ /* 0x000fe20003fa4070 */
[----:B------:R-:W-:Y:S01]  /*f420*/  UIMAD UR5, UR12, 0x26, URZ ;  /* 0x000000260c0578a4 */ /* 0x000fe2000f8e02ff */
[----:B------:R-:W-:Y:S01]  /*f430*/  PRMT R47, RZ, 0x7610, R47 ;  /* 0x00007610ff2f7816 */ /* 0x000fe2000000002f */
[----:B------:R-:W1:Y:S01]  /*f440*/  LDCU UR6, c[0x0][0x3b0] ;  /* 0x00007600ff0677ac */ /* 0x000e620008000800 */
[----:B0-----:R-:W2:Y:S04]  /*f450*/  LDL.LU R41, [R1+0xdb0] ;  /* 0x000db00001297983 */ /* 0x001ea80000300800 */
[----:B------:R0:W-:Y:S04]  /*f460*/  STL [R1+0x6b4], R39 ;  /* 0x0006b42701007387 */ /* 0x0001e80000100800 */
[----:B0-----:R-:W2:Y:S04]  /*f470*/  LDL.LU R39, [R1+0xdac] ;  /* 0x000dac0001277983 */ /* 0x001ea80000300800 */
[----:B------:R-:W-:Y:S04]  /*f480*/  STL [R1+0x6c0], R48 ;  /* 0x0006c03001007387 */ /* 0x000fe80000100800 */
[----:B------:R-:W-:Y:S04]  /*f490*/  STL [R1+0x6bc], R9 ;  /* 0x0006bc0901007387 */ /* 0x000fe80000100800 */
[----:B---3--:R0:W-:Y:S04]  /*f4a0*/  STL [R1+0x1c], R40 ;  /* 0x00001c2801007387 */ /* 0x0081e80000100800 */
[----:B0-----:R-:W3:Y:S04]  /*f4b0*/  LDL.LU R40, [R1+0xda8] ;  /* 0x000da80001287983 */ /* 0x001ee80000300800 */
[----:B------:R-:W2:Y:S04]  /*f4c0*/  LDL.LU R9, [R1+0xda4] ;  /* 0x000da40001097983 */ /* 0x000ea80000300800 */
[----:B------:R0:W-:Y:S04]  /*f4d0*/  STL [R1+0x6c8], R75 ;  /* 0x0006c84b01007387 */ /* 0x0001e80000100800 */
[----:B----4-:R-:W-:Y:S01]  /*f4e0*/  STL [R1+0x18], R12 ;  /* 0x0000180c01007387 */ /* 0x010fe20000100800 */
[----:B0-----:R-:W-:-:S03]  /*f4f0*/  @P3 LOP3.LUT R75, R75, R74, RZ, 0x3c, !PT ;  /* 0x0000004a4b4b3212 */ /* 0x001fc600078e3cff */
[----:B------:R0:W-:Y:S02]  /*f500*/  STL [R1+0x6c4], R74 ;  /* 0x0006c44a01007387 */ /* 0x0001e40000100800 */
[----:B0-----:R-:W-:-:S04]  /*f510*/  @P3 LOP3.LUT R74, R75, R74, RZ, 0x3c, !PT ;  /* 0x0000004a4b4a3212 */ /* 0x001fc800078e3cff */
[----:B------:R-:W-:Y:S02]  /*f520*/  @P3 LOP3.LUT R75, R75, R74, RZ, 0x3c, !PT ;  /* 0x0000004a4b4b3212 */ /* 0x000fe400078e3cff */
[----:B------:R-:W-:-:S03]  /*f530*/  IADD3 R48, P6, PT, R0, UR4, RZ ;  /* 0x0000000400307c10 */ /* 0x000fc6000ffde0ff */
[----:B------:R0:W4:Y:S02]  /*f540*/  @P3 LDG.E.U8 R54, desc[UR24][R74.64] ;  /* 0x000000184a363981 */ /* 0x000124000c1e1100 */
[----:B0-----:R-:W-:Y:S01]  /*f550*/  IADD3.X R75, PT, PT, R2, UR14, RZ, P6, !PT ;  /* 0x0000000e024b7c10 */ /* 0x001fe2000b7fe4ff */
[----:B------:R-:W-:-:S05]  /*f560*/  @!P0 IMAD.MOV.U32 R74, RZ, RZ, R48 ;  /* 0x000000ffff4a8224 */ /* 0x000fca00078e0030 */
[----:B------:R0:W2:Y:S04]  /*f570*/  @!P0 LDG.E.U8 R44, desc[UR24][R74.64] ;  /* 0x000000184a2c8981 */ /* 0x0000a8000c1e1100 */
[----:B------:R0:W-:Y:S04]  /*f580*/  STL [R1+0x6d0], R48 ;  /* 0x0006d03001007387 */ /* 0x0001e80000100800 */
[----:B----4-:R4:W-:Y:S04]  /*f590*/  STL [R1+0x14], R54 ;  /* 0x0000143601007387 */ /* 0x0109e80000100800 */
[----:B------:R1:W-:Y:S04]  /*f5a0*/  STL [R1+0x6cc], R75 ;  /* 0x0006cc4b01007387 */ /* 0x0003e80000100800 */
[----:B0-----:R-:W3:Y:S01]  /*f5b0*/  LDL.LU R48, [R1+0xda0] ;  /* 0x000da00001307983 */ /* 0x001ee20000300800 */
[----:B----4-:R-:W-:-:S04]  /*f5c0*/  IADD3 R54, P6, PT, R3, UR4, RZ ;  /* 0x0000000403367c10 */ /* 0x010fc8000ffde0ff */
[----:B------:R-:W-:Y:S01]  /*f5d0*/  IADD3.X R74, PT, PT, R4, UR14, RZ, P6, !PT ;  /* 0x0000000e044a7c10 */ /* 0x000fe2000b7fe4ff */
[----:B-1----:R-:W-:Y:S01]  /*f5e0*/  IMAD.MOV.U32 R75, RZ, RZ, R54 ;  /* 0x000000ffff4b7224 */ /* 0x002fe200078e0036 */
[----:B--2---:R0:W-:Y:S04]  /*f5f0*/  STL [R1+0x70], R44 ;  /* 0x0000702c01007387 */ /* 0x0041e80000100800 */
[-C--:B------:R-:W-:Y:S01]  /*f600*/  @!P0 LOP3.LUT R75, R75, R74.reuse, RZ, 0x3c, !PT ;  /* 0x0000004a4b4b8212 */ /* 0x080fe200078e3cff */
[----:B0-----:R-:W2:Y:S04]  /*f610*/  LDL.LU R44, [R1+0xd9c] ;  /* 0x000d9c00012c7983 */ /* 0x001ea80000300800 */
[----:B------:R-:W-:Y:S04]  /*f620*/  STL [R1+0x6d8], R54 ;  /* 0x0006d83601007387 */ /* 0x000fe80000100800 */
[----:B------:R0:W-:Y:S02]  /*f630*/  STL [R1+0x6d4], R74 ;  /* 0x0006d44a01007387 */ /* 0x0001e40000100800 */
[----:B0-----:R-:W-:-:S04]  /*f640*/  @!P0 LOP3.LUT R74, R75, R74, RZ, 0x3c, !PT ;  /* 0x0000004a4b4a8212 */ /* 0x001fc800078e3cff */
[----:B------:R-:W-:-:S05]  /*f650*/  @!P0 LOP3.LUT R75, R75, R74, RZ, 0x3c, !PT ;  /* 0x0000004a4b4b8212 */ /* 0x000fca00078e3cff */
[----:B------:R0:W4:Y:S01]  /*f660*/  @!P0 LDG.E.U8 R43, desc[UR24][R74.64] ;  /* 0x000000184a2b8981 */ /* 0x000122000c1e1100 */
[----:B------:R-:W-:-:S05]  /*f670*/  IADD3 R54, P6, PT, R5, UR4, RZ ;  /* 0x0000000405367c10 */ /* 0x000fca000ffde0ff */
[----:B0-----:R-:W-:Y:S01]  /*f680*/  IMAD.MOV.U32 R75, RZ, RZ, R54 ;  /* 0x000000ffff4b7224 */ /* 0x001fe200078e0036 */
[----:B----4-:R0:W-:Y:S04]  /*f690*/  STL [R1+0x6c], R43 ;  /* 0x00006c2b01007387 */ /* 0x0101e80000100800 */
[----:B0-----:R-:W4:Y:S01]  /*f6a0*/  LDL.LU R43, [R1+0xd98] ;  /* 0x000d9800012b7983 */ /* 0x001f220000300800 */
[----:B------:R-:W-:-:S04]  /*f6b0*/  IADD3.X R74, PT, PT, R6, UR14, RZ, P6, !PT ;  /* 0x0000000e064a7c10 */ /* 0x000fc8000b7fe4ff */
[-C--:B------:R-:W-:Y:S01]  /*f6c0*/  @!P0 LOP3.LUT R75, R75, R74.reuse, RZ, 0x3c, !PT ;  /* 0x0000004a4b4b8212 */ /* 0x080fe200078e3cff */
[----:B------:R-:W-:Y:S04]  /*f6d0*/  STL [R1+0x6e0], R54 ;  /* 0x0006e03601007387 */ /* 0x000fe80000100800 */
[----:B------:R0:W-:Y:S02]  /*f6e0*/  STL [R1+0x6dc], R74 ;  /* 0x0006dc4a01007387 */ /* 0x0001e40000100800 */
[----:B0-----:R-:W-:-:S04]  /*f6f0*/  @!P0 LOP3.LUT R74, R75, R74, RZ, 0x3c, !PT ;  /* 0x0000004a4b4a8212 */ /* 0x001fc800078e3cff */
[----:B------:R-:W-:Y:S01]  /*f700*/  @!P0 LOP3.LUT R75, R75, R74, RZ, 0x3c, !PT ;  /* 0x0000004a4b4b8212 */ /* 0x000fe200078e3cff */
[----:B------:R-:W-:Y:S01]  /*f710*/  @!P5 IMAD.IADD R42, R42, 0x1, -R11 ;  /* 0x000000012a2ad824 */ /* 0x000fe200078e0a0b */
[----:B---3--:R-:W-:Y:S02]  /*f720*/  ISETP.GT.U32.AND P5, PT, R11, R40, PT ;  /* 0x000000280b00720c */ /* 0x008fe40003fa4070 */
[----:B----4-:R-:W-:-:S06]  /*f730*/  PRMT R43, RZ, 0x7610, R43 ;  /* 0x00007610ff2b7816 */ /* 0x010fcc000000002b */
[----:B------:R0:W3:Y:S05]  /*f740*/  @!P0 LDG.E.U8 R43, desc[UR24][R74.64] ;  /* 0x000000184a2b8981 */ /* 0x0000ea000c1e1100 */
[----:B------:R-:W-:Y:S01]  /*f750*/  @!P5 IMAD.IADD R40, R40, 0x1, -R11 ;  /* 0x000000012828d824 */ /* 0x000fe200078e0a0b */
[----:B------:R-:W-:Y:S02]  /*f760*/  ISETP.GT.U32.AND P5, PT, R11, R45, PT ;  /* 0x0000002d0b00720c */ /* 0x000fe40003fa4070 */
[----:B------:R-:W-:-:S11]  /*f770*/  SHF.R.U64 R12, R9, 0x19, RZ ;  /* 0x00000019090c7819 */ /* 0x000fd600000012ff */
[----:B------:R-:W-:Y:S01]  /*f780*/  @!P5 IMAD.IADD R45, R45, 0x1, -R11 ;  /* 0x000000012d2dd824 */ /* 0x000fe200078e0a0b */
[----:B------:R-:W-:-:S04]  /*f790*/  IADD3 R54, P5, PT, R7, UR4, RZ ;  /* 0x0000000407367c10 */ /* 0x000fc8000ffbe0ff */
[----:B0-----:R-:W-:Y:S01]  /*f7a0*/  IADD3.X R74, PT, PT, R8, UR14, RZ, P5, !PT ;  /* 0x0000000e084a7c10 */ /* 0x001fe2000affe4ff */
[----:B------:R-:W-:Y:S01]  /*f7b0*/  IMAD.MOV.U32 R75, RZ, RZ, R54 ;  /* 0x000000ffff4b7224 */ /* 0x000fe200078e0036 */
[----:B------:R-:W-:Y:S01]  /*f7c0*/  LOP3.LUT P3, RZ, R12, 0x1, RZ, 0xc0, !PT ;  /* 0x000000010cff7812 */ /* 0x000fe2000786c0ff */
[----:B------:R-:W-:Y:S01]  /*f7d0*/  USHF.R.S32.HI UR4, URZ, 0x1f, UR5 ;  /* 0x0000001fff047899 */ /* 0x000fe20008011405 */
[----:B------:R-:W-:Y:S01]  /*f7e0*/  PRMT R46, RZ, 0x7610, R46 ;  /* 0x00007610ff2e7816 */ /* 0x000fe2000000002e */
[----:B------:R-:W0:Y:S01]  /*f7f0*/  LDCU UR14, c[0x0][0x3b0] ;  /* 0x00007600ff0e77ac */ /* 0x000e220008000800 */
[-C--:B------:R-:W-:Y:S01]  /*f800*/  @!P0 LOP3.LUT R75, R75, R74.reuse, RZ, 0x3c, !PT ;  /* 0x0000004a4b4b8212 */ /* 0x080fe200078e3cff */
[----:B---3--:R1:W-:Y:S04]  /*f810*/  STL [R1+0x68], R43 ;  /* 0x0000682b01007387 */ /* 0x0083e80000100800 */
[----:B-1----:R-:W3:Y:S04]  /*f820*/  LDL.LU R43, [R1+0xd94] ;  /* 0x000d9400012b7983 */ /* 0x002ee80000300800 */
[----:B------:R-:W-:Y:S04]  /*f830*/  STL [R1+0x6e8], R54 ;  /* 0x0006e83601007387 */ /* 0x000fe80000100800 */
[----:B------:R1:W-:Y:S02]  /*f840*/  STL [R1+0x6e4], R74 ;  /* 0x0006e44a01007387 */ /* 0x0003e40000100800 */
[----:B-1----:R-:W-:-:S04]  /*f850*/  @!P0 LOP3.LUT R74, R75, R74, RZ, 0x3c, !PT ;  /* 0x0000004a4b4a8212 */ /* 0x002fc800078e3cff */
[----:B------:R-:W-:Y:S02]  /*f860*/  @!P0 LOP3.LUT R75, R75, R74, RZ, 0x3c, !PT ;  /* 0x0000004a4b4b8212 */ /* 0x000fe400078e3cff */
[----:B------:R-:W-:-:S03]  /*f870*/  IADD3 R54, P6, PT, R0, UR5, RZ ;  /* 0x0000000500367c10 */ /* 0x000fc6000ffde0ff */
[----:B------:R1:W4:Y:S02]  /*f880*/  @!P0 LDG.E.U8 R47, desc[UR24][R74.64] ;  /* 0x000000184a2f8981 */ /* 0x000324000c1e1100 */
[----:B-1----:R-:W-:Y:S01]  /*f890*/  IADD3.X R75, PT, PT, R2, UR4, RZ, P6, !PT ;  /* 0x00000004024b7c10 */ /* 0x002fe2000b7fe4ff */
[----:B------:R-:W-:-:S05]  /*f8a0*/  @P3 IMAD.MOV.U32 R74, RZ, RZ, R54 ;  /* 0x000000ffff4a3224 */ /* 0x000fca00078e0036 */
[----:B------:R1:W2:Y:S01]  /*f8b0*/  @P3 LDG.E.U8 R46, desc[UR24][R74.64] ;  /* 0x000000184a2e3981 */ /* 0x0002a2000c1e1100 */
[----:B------:R-:W-:Y:S02]  /*f8c0*/  PRMT R12, RZ, 0x7610, R12 ;  /* 0x00007610ff0c7816 */ /* 0x000fe4000000000c */
[----:B------:R-:W-:-:S13]  /*f8d0*/  ISETP.GT.U32.AND P4, PT, R11, R29, PT ;  /* 0x0000001d0b00720c */ /* 0x000fda0003f84070 */
[----:B------:R-:W-:Y:S01]  /*f8e0*/  @!P4 IMAD.IADD R29, R29, 0x1, -R11 ;  /* 0x000000011d1dc824 */ /* 0x000fe200078e0a0b */
[----:B------:R-:W-:-:S13]  /*f8f0*/  ISETP.GT.U32.AND P4, PT, R11, R38, PT ;  /* 0x000000260b00720c */ /* 0x000fda0003f84070 */
[----:B------:R-:W-:Y:S01]  /*f900*/  @!P4 IMAD.IADD R38, R38, 0x1, -R11 ;  /* 0x000000012626c824 */ /* 0x000fe200078e0a0b */
[----:B------:R-:W-:Y:S01]  /*f910*/  ISETP.GT.U32.AND P4, PT, R11, R41, PT ;  /* 0x000000290b00720c */ /* 0x000fe20003f84070 */
[----:B----4-:R4:W-:Y:S04]  /*f920*/  STL [R1+0x64], R47 ;  /* 0x0000642f01007387 */ /* 0x0109e80000100800 */
[----:B----4-:R-:W4:Y:S04]  /*f930*/  LDL.LU R47, [R1+0xd90] ;  /* 0x000d9000012f7983 */ /* 0x010f280000300800 */
[----:B------:R0:W-:Y:S04]  /*f940*/  STL [R1+0x6f0], R54 ;  /* 0x0006f03601007387 */ /* 0x0001e80000100800 */
[----:B------:R1:W-:Y:S04]  /*f950*/  STL [R1+0x6ec], R75 ;  /* 0x0006ec4b01007387 */ /* 0x0003e80000100800 */
[----:B0-----:R-:W3:Y:S01]  /*f960*/  LDL.LU R54, [R1+0xd8c] ;  /* 0x000d8c0001367983 */ /* 0x001ee20000300800 */
[----:B-1----:R-:W-:-:S03]  /*f970*/  IADD3 R75, P6, PT, R3, UR5, RZ ;  /* 0x00000005034b7c10 */ /* 0x002fc6000ffde0ff */
[----:B--2---:R0:W-:Y:S01]  /*f980*/  STL [R1+0x10], R46 ;  /* 0x0000102e01007387 */ /* 0x0041e20000100800 */
[----:B------:R-:W-:-:S03]  /*f990*/  IADD3.X R74, PT, PT, R4, UR4, RZ, P6, !PT ;  /* 0x00000004044a7c10 */ /* 0x000fc6000b7fe4ff */
[----:B0-----:R-:W2:Y:S04]  /*f9a0*/  LDL.LU R46, [R1+0xd88] ;  /* 0x000d8800012e7983 */ /* 0x001ea80000300800 */
[----:B------:R0:W-:Y:S04]  /*f9b0*/  STL [R1+0x6f8], R75 ;  /* 0x0006f84b01007387 */ /* 0x0001e80000100800 */
[----:B------:R1:W-:Y:S01]  /*f9c0*/  STL [R1+0x6f4], R74 ;  /* 0x0006f44a01007387 */ /* 0x0003e20000100800 */
[----:B0-----:R-:W-:-:S04]  /*f9d0*/  @P3 LOP3.LUT R75, R75, R74, RZ, 0x3c, !PT ;  /* 0x0000004a4b4b3212 */ /* 0x001fc800078e3cff */
[----:B-1----:R-:W-:-:S04]  /*f9e0*/  @P3 LOP3.LUT R74, R75, R74, RZ, 0x3c, !PT ;  /* 0x0000004a4b4a3212 */ /* 0x002fc800078e3cff */
[----:B------:R-:W-:-:S05]  /*f9f0*/  @P3 LOP3.LUT R75, R75, R74, RZ, 0x3c, !PT ;  /* 0x0000004a4b4b3212 */ /* 0x000fca00078e3cff */
[----:B------:R-:W2:Y:S01]  /*fa00*/  @P3 LDG.E.U8 R12, desc[UR24][R74.64] ;  /* 0x000000184a0c3981 */ /* 0x000ea2000c1e1100 */
        /* <DEDUP_REMOVED lines=10> */
[----:B------:R-:W-:Y:S02]  /*fab0*/  PRMT R87, RZ, 0x7610, R87 ;  /* 0x00007610ff577816 */ /* 0x000fe40000000057 */
[----:B------:R-:W-:-:S09]  /*fac0*/  PRMT R86, RZ, 0x7610, R86 ;  /* 0x00007610ff567816 */ /* 0x000fd20000000056 */
[----:B------:R-:W-:Y:S01]  /*fad0*/  @!P4 IMAD.IADD R53, R53, 0x1, -R11 ;  /* 0x000000013535c824 */ /* 0x000fe200078e0a0b */
[----:B--2---:R0:W-:Y:S02]  /*fae0*/  STL [R1+0xc], R12 ;  /* 0x00000c0c01007387 */ /* 0x0041e40000100800 */
[----:B0-----:R-:W-:-:S04]  /*faf0*/  IADD3 R12, P6, PT, R5, UR5, RZ ;  /* 0x00000005050c7c10 */ /* 0x001fc8000ffde0ff */
[----:B------:R-:W-:Y:S01]  /*fb00*/  IADD3.X R75, PT, PT, R6, UR4, RZ, P6, !PT ;  /* 0x00000004064b7c10 */ /* 0x000fe2000b7fe4ff */
[----:B------:R0:W-:Y:S01]  /*fb10*/  STL [R1+0x714], R12 ;  /* 0x0007140c01007387 */ /* 0x0001e20000100800 */
[----:B------:R-:W-:-:S03]  /*fb20*/  @P3 IMAD.MOV.U32 R74, RZ, RZ, R12 ;  /* 0x000000ffff4a3224 */ /* 0x000fc600078e000c */
[----:B------:R1:W-:Y:S04]  /*fb30*/  STL [R1+0x6fc], R75 ;  /* 0x0006fc4b01007387 */ /* 0x0003e80000100800 */
[----:B------:R1:W2:Y:S01]  /*fb40*/  @P3 LDG.E.U8 R87, desc[UR24][R74.64] ;  /* 0x000000184a573981 */ /* 0x0002a2000c1e1100 */
[----:B0-----:R-:W-:-:S04]  /*fb50*/  IADD3 R12, P4, PT, R7, UR5, RZ ;  /* 0x00000005070c7c10 */ /* 0x001fc8000ff9e0ff */
[----:B-1----:R-:W-:Y:S01]  /*fb60*/  IADD3.X R75, PT, PT, R8, UR4, RZ, P4, !PT ;  /* 0x00000004084b7c10 */ /* 0x002fe2000a7fe4ff */
[----:B------:R-:W-:-:S05]  /*fb70*/  @P3 IMAD.MOV.U32 R74, RZ, RZ, R12 ;  /* 0x000000ffff4a3224 */ /* 0x000fca00078e000c */
[----:B------:R0:W2:Y:S01]  /*fb80*/  @P3 LDG.E.U8 R86, desc[UR24][R74.64] ;  /* 0x000000184a563981 */ /* 0x0000a2000c1e1100 */
[C---:B------:R-:W-:Y:S02]  /*fb90*/  ISETP.GT.U32.AND P4, PT, R11.reuse, R55, PT ;  /* 0x000000370b00720c */ /* 0x040fe40003f84070 */
[----:B------:R-:W-:Y:S01]  /*fba0*/  ISETP.GT.U32.AND P3, PT, R11, R58, PT ;  /* 0x0000003a0b00720c */ /* 0x000fe20003f64070 */
[----:B------:R1:W-:Y:S01]  /*fbb0*/  STL [R1+0x71c], R12 ;  /* 0x00071c0c01007387 */ /* 0x0003e20000100800 */
[----:B------:R-:W-:Y:S01]  /*fbc0*/  UIMAD UR4, UR12, 0x27, URZ ;  /* 0x000000270c0478a4 */ /* 0x000fe2000f8e02ff */
[----:B-1----:R-:W-:-:S08]  /*fbd0*/  SHF.R.U64 R12, R9, 0x18, RZ ;  /* 0x00000018090c7819 */ /* 0x002fd000000012ff */
[--C-:B------:R-:W-:Y:S01]  /*fbe0*/  @!P4 IMAD.IADD R55, R55, 0x1, -R11.reuse ;  /* 0x000000013737c824 */ /* 0x100fe200078e0a0b */
[----:B------:R-:W-:Y:S01]  /*fbf0*/  LOP3.LUT P4, RZ, R12, 0x1, RZ, 0xc0, !PT ;  /* 0x000000010cff7812 */ /* 0x000fe2000788c0ff */
[----:B------:R-:W-:Y:S01]  /*fc00*/  USHF.R.S32.HI UR5, URZ, 0x1f, UR4 ;  /* 0x0000001fff057899 */ /* 0x000fe20008011404 */
[----:B------:R0:W-:Y:S01]  /*fc10*/  STL [R1+0x718], R75 ;  /* 0x0007184b01007387 */ /* 0x0001e20000100800 */
[----:B------:R-:W-:Y:S01]  /*fc20*/  @!P3 IMAD.IADD R58, R58, 0x1, -R11 ;  /* 0x000000013a3ab824 */ /* 0x000fe200078e0a0b */
[----:B0-----:R-:W-:-:S04]  /*fc30*/  IADD3 R75, P3, PT, R0, UR4, RZ ;  /* 0x00000004004b7c10 */ /* 0x001fc8000ff7e0ff */
[----:B------:R-:W-:Y:S01]  /*fc40*/  IADD3.X R74, PT, PT, R2, UR5, RZ, P3, !PT ;  /* 0x00000005024a7c10 */ /* 0x000fe20009ffe4ff */
[----:B--2---:R-:W-:Y:S04]  /*fc50*/  STL.64 [R1+0xd60], R86 ;  /* 0x000d605601007387 */ /* 0x004fe80000100a00 */
[----:B------:R0:W-:Y:S04]  /*fc60*/  STL [R1+0x724], R75 ;  /* 0x0007244b01007387 */ /* 0x0001e80000100800 */
[----:B------:R1:W-:Y:S01]  /*fc70*/  STL [R1+0x720], R74 ;  /* 0x0007204a01007387 */ /* 0x0003e20000100800 */
[----:B0-----:R-:W-:-:S04]  /*fc80*/  @P4 LOP3.LUT R75, R75, R74, RZ, 0x3c, !PT ;  /* 0x0000004a4b4b4212 */ /* 0x001fc800078e3cff */
[C---:B-1----:R-:W-:Y:S02]  /*fc90*/  @P4 LOP3.LUT R74, R75.reuse, R74, RZ, 0x3c, !PT ;  /* 0x0000004a4b4a4212 */ /* 0x042fe400078e3cff */
[----:B------:R-:W-:Y:S02]  /*fca0*/  PRMT R87, RZ, 0x7610, R87 ;  /* 0x00007610ff577816 */ /* 0x000fe40000000057 */
[----:B------:R-:W-:-:S05]  /*fcb0*/  @P4 LOP3.LUT R75, R75, R74, RZ, 0x3c, !PT ;  /* 0x0000004a4b4b4212 */ /* 0x000fca00078e3cff */
[----:B------:R0:W2:Y:S01]  /*fcc0*/  @P4 LDG.E.U8 R87, desc[UR24][R74.64] ;  /* 0x000000184a574981 */ /* 0x0000a2000c1e1100 */
[----:B------:R-:W-:-:S13]  /*fcd0*/  ISETP.GT.U32.AND P6, PT, R11, R56, PT ;  /* 0x000000380b00720c */ /* 0x000fda0003fc4070 */
[----:B------:R-:W-:Y:S01]  /*fce0*/  @!P6 IMAD.IADD R56, R56, 0x1, -R11 ;  /* 0x000000013838e824 */ /* 0x000fe200078e0a0b */
[----:B------:R-:W-:-:S13]  /*fcf0*/  ISETP.GT.U32.AND P6, PT, R11, R62, PT ;  /* 0x0000003e0b00720c */ /* 0x000fda0003fc4070 */
[----:B------:R-:W-:Y:S01]  /*fd00*/  @!P6 IMAD.IADD R62, R62, 0x1, -R11 ;  /* 0x000000013e3ee824 */ /* 0x000fe200078e0a0b */
[----:B------:R-:W-:Y:S02]  /*fd10*/  ISETP.GT.U32.AND P6, PT, R11, R64, PT ;  /* 0x000000400b00720c */ /* 0x000fe40003fc4070 */
[----:B------:R-:W-:-:S11]  /*fd20*/  PRMT R72, RZ, 0x7610, R72 ;  /* 0x00007610ff487816 */ /* 0x000fd60000000048 */
[----:B------:R-:W-:Y:S01]  /*fd30*/  @!P6 IMAD.IADD R64, R64, 0x1, -R11 ;  /* 0x000000014040e824 */ /* 0x000fe200078e0a0b */
[----:B------:R-:W-:-:S05]  /*fd40*/  IADD3 R86, P6, PT, R3, UR4, RZ ;  /* 0x0000000403567c10 */ /* 0x000fca000ffde0ff */
[----:B0-----:R-:W-:Y:S01]  /*fd50*/  @P4 IMAD.MOV.U32 R74, RZ, RZ, R86 ;  /* 0x000000ffff4a4224 */ /* 0x001fe200078e0056 */
[----:B---3--:R-:W-:-:S13]  /*fd60*/  ISETP.GT.U32.AND P5, PT, R11, R43, PT ;  /* 0x0000002b0b00720c */ /* 0x008fda0003fa4070 */
[----:B------:R-:W-:Y:S01]  /*fd70*/  @!P5 IMAD.IADD R43, R43, 0x1, -R11 ;  /* 0x000000012b2bd824 */ /* 0x000fe200078e0a0b */
[----:B------:R-:W-:Y:S01]  /*fd80*/  ISETP.GT.U32.AND P5, PT, R11, R46, PT ;  /* 0x0000002e0b00720c */ /* 0x000fe20003fa4070 */
[----:B--2---:R0:W-:Y:S02]  /*fd90*/  STL [R1+0x60], R87 ;  /* 0x0000605701007387 */ /* 0x0041e40000100800 */
[----:B0-----:R-:W-:-:S05]  /*fda0*/  IADD3.X R87, PT, PT, R4, UR5, RZ, P6, !PT ;  /* 0x0000000504577c10 */ /* 0x001fca000b7fe4ff */
[----:B------:R-:W-:-:S05]  /*fdb0*/  @P4 IMAD.MOV.U32 R75, RZ, RZ, R87 ;  /* 0x000000ffff4b4224 */ /* 0x000fca00078e0057 */
        /* <DEDUP_REMOVED lines=8> */
[----:B------:R-:W-:Y:S01]  /*fe40*/  ISETP.GT.U32.AND P5, PT, R11, R61, PT ;  /* 0x0000003d0b00720c */ /* 0x000fe20003fa4070 */
[----:B------:R-:W-:-:S12]  /*fe50*/  STL [R1+0x72c], R86 ;  /* 0x00072c5601007387 */ /* 0x000fd80000100800 */
[----:B------:R-:W-:Y:S01]  /*fe60*/  @!P5 IMAD.IADD R61, R61, 0x1, -R11 ;  /* 0x000000013d3dd824 */ /* 0x000fe200078e0a0b */
[----:B------:R-:W-:Y:S01]  /*fe70*/  ISETP.GT.U32.AND P5, PT, R11, R68, PT ;  /* 0x000000440b00720c */ /* 0x000fe20003fa4070 */
[----:B------:R-:W-:Y:S01]  /*fe80*/  STL [R1+0x728], R87 ;  /* 0x0007285701007387 */ /* 0x000fe20000100800 */
[----:B------:R-:W-:-:S11]  /*fe90*/  PRMT R70, RZ, 0x7610, R70 ;  /* 0x00007610ff467816 */ /* 0x000fd60000000046 */
[----:B------:R-:W-:Y:S01]  /*fea0*/  @!P5 IMAD.IADD R68, R68, 0x1, -R11 ;  /* 0x000000014444d824 */ /* 0x000fe200078e0a0b */
[----:B--2---:R0:W-:Y:S02]  /*feb0*/  STL [R1+0x5c], R72 ;  /* 0x00005c4801007387 */ /* 0x0041e40000100800 */
[----:B0-----:R-:W-:-:S04]  /*fec0*/  IADD3 R72, P5, PT, R5, UR4, RZ ;  /* 0x0000000405487c10 */ /* 0x001fc8000ffbe0ff */
[----:B------:R-:W-:Y:S01]  /*fed0*/  IADD3.X R86, PT, PT, R6, UR5, RZ, P5, !PT ;  /* 0x0000000506567c10 */ /* 0x000fe2000affe4ff */
[----:B------:R-:W-:-:S04]  /*fee0*/  @P4 IMAD.MOV.U32 R74, RZ, RZ, R72 ;  /* 0x000000ffff4a4224 */ /* 0x000fc800078e0048 */
[----:B------:R-:W-:-:S05]  /*fef0*/  @P4 IMAD.MOV.U32 R75, RZ, RZ, R86 ;  /* 0x000000ffff4b4224 */ /* 0x000fca00078e0056 */
[----:B------:R-:W2:Y:S04]  /*ff00*/  @P4 LDG.E.U8 R70, desc[UR24][R74.64] ;  /* 0x000000184a464981 */ /* 0x000ea8000c1e1100 */
[----:B------:R-:W-:Y:S04]  /*ff10*/  STL [R1+0x734], R72 ;  /* 0x0007344801007387 */ /* 0x000fe80000100800 */
[----:B------:R-:W-:Y:S01]  /*ff20*/  STL [R1+0x730], R86 ;  /* 0x0007305601007387 */ /* 0x000fe20000100800 */
[----:B------:R-:W-:Y:S02]  /*ff30*/  PRMT R12, RZ, 0x7610, R12 ;  /* 0x00007610ff0c7816 */ /* 0x000fe4000000000c */
[----:B------:R-:W-:Y:S01]  /*ff40*/  ISETP.GT.U32.AND P3, PT, R11, R63, PT ;  /* 0x0000003f0b00720c */ /* 0x000fe20003f64070 */
[----:B--2---:R0:W-:Y:S02]  /*ff50*/  STL [R1+0x58], R70 ;  /* 0x0000584601007387 */ /* 0x0041e40000100800 */
[----:B0-----:R-:W-:-:S04]  /*ff60*/  IADD3 R70, P5, PT, R7, UR4, RZ ;  /* 0x0000000407467c10 */ /* 0x001fc8000ffbe0ff */
[----:B------:R-:W-:Y:S01]  /*ff70*/  IADD3.X R72, PT, PT, R8, UR5, RZ, P5, !PT ;  /* 0x0000000508487c10 */ /* 0x000fe2000affe4ff */
[----:B------:R-:W-:-:S04]  /*ff80*/  @P4 IMAD.MOV.U32 R74, RZ, RZ, R70 ;  /* 0x000000ffff4a4224 */ /* 0x000fc800078e0046 */
[----:B------:R-:W-:-:S05]  /*ff90*/  @P4 IMAD.MOV.U32 R75, RZ, RZ, R72 ;  /* 0x000000ffff4b4224 */ /* 0x000fca00078e0048 */
[----:B------:R-:W2:Y:S01]  /*ffa0*/  @P4 LDG.E.U8 R12, desc[UR24][R74.64] ;  /* 0x000000184a0c4981 */ /* 0x000ea2000c1e1100 */
[----:B------:R-:W-:Y:S01]  /*ffb0*/  @!P3 IMAD.IADD R63, R63, 0x1, -R11 ;  /* 0x000000013f3fb824 */ /* 0x000fe200078e0a0b */
[C---:B------:R-:W-:Y:S02]  /*ffc0*/  ISETP.GT.U32.AND P3, PT, R11.reuse, R89, PT ;  /* 0x000000590b00720c */ /* 0x040fe40003f64070 */
[----:B------:R-:W-:-:S11]  /*ffd0*/  ISETP.GT.U32.AND P5, PT, R11, R73, PT ;  /* 0x000000490b00720c */ /* 0x000fd60003fa4070 */
[--C-:B------:R-:W-:Y:S01]  /*ffe0*/  @!P3 IMAD.IADD R89, R89, 0x1, -R11.reuse ;  /* 0x000000015959b824 */ /* 0x100fe200078e0a0b */
[----:B------:R-:W-:Y:S01]  /*fff0*/  ISETP.GT.U32.AND P3, PT, R11, R90, PT ;  /* 0x0000005a0b00720c */ /* 0x000fe20003f64070 */
[--C-:B------:R-:W-:Y:S01]  /*10000*/  @!P5 IMAD.IADD R73, R73, 0x1, -R11.reuse ;  /* 0x000000014949d824 */ /* 0x100fe200078e0a0b */
[C---:B------:R-:W-:Y:S02]  /*10010*/  ISETP.GT.U32.AND P4, PT, R11.reuse, R93, PT ;  /* 0x0000005d0b00720c */ /* 0x040fe40003f84070 */
[C---:B------:R-:W-:Y:S01]  /*10020*/  ISETP.GT.U32.AND P5, PT, R11.reuse, R10, PT ;  /* 0x0000000a0b00720c */ /* 0x040fe20003fa4070 */
[----:B------:R-:W-:Y:S04]  /*10030*/  STL [R1+0x73c], R70 ;  /* 0x00073c4601007387 */ /* 0x000fe80000100800 */
[----:B------:R-:W-:Y:S04]  /*10040*/  STL [R1+0x738], R72 ;  /* 0x0007384801007387 */ /* 0x000fe80000100800 */
[--C-:B------:R-:W-:Y:S01]  /*10050*/  @!P3 IMAD.IADD R90, R90, 0x1, -R11.reuse ;  /* 0x000000015a5ab824 */ /* 0x100fe200078e0a0b */
[----:B------:R-:W-:Y:S01]  /*10060*/  ISETP.GT.U32.AND P3, PT, R11, R17, PT ;  /* 0x000000110b00720c */ /* 0x000fe20003f64070 */
[----:B------:R0:W-:Y:S01]  /*10070*/  STL [R1], R73 ;  /* 0x0000004901007387 */ /* 0x0001e20000100800 */
[----:B------:R-:W-:-:S02]  /*10080*/  @!P4 IMAD.IADD R93, R93, 0x1, -R11 ;  /* 0x000000015d5dc824 */ /* 0x000fc400078e0a0b */
[----:B------:R-:W-:Y:S01]  /*10090*/  @!P5 IMAD.IADD R10, R10, 0x1, -R11 ;  /* 0x000000010a0ad824 */ /* 0x000fe200078e0a0b */
[----:B------:R-:W-:Y:S01]  /*100a0*/  ISETP.GT.U32.AND P5, PT, R11, R16, PT ;  /* 0x000000100b00720c */ /* 0x000fe20003fa4070 */
[----:B0-----:R-:W3:Y:S01]  /*100b0*/  LDL.LU R73, [R1+0xd84] ;  /* 0x000d840001497983 */ /* 0x001ee20000300800 */
[----:B------:R-:W-:-:S06]  /*100c0*/  UIMAD UR4, UR12, 0x2e, URZ ;  /* 0x0000002e0c0478a4 */ /* 0x000fcc000f8e02ff */
[----:B------:R-:W-:Y:S01]  /*100d0*/  @!P3 IMAD.IADD R17, R17, 0x1, -R11 ;  /* 0x000000011111b824 */ /* 0x000fe200078e0a0b */
[----:B------:R-:W-:-:S04]  /*100e0*/  USHF.R.S32.HI UR5, URZ, 0x1f, UR4 ;  /* 0x0000001fff057899 */ /* 0x000fc80008011404 */
[----:B------:R-:W-:Y:S01]  /*100f0*/  @!P5 IMAD.IADD R16, R16, 0x1, -R11 ;  /* 0x000000011010d824 */ /* 0x000fe200078e0a0b */
[----:B------:R-:W-:Y:S02]  /*10100*/  PRMT R85, RZ, 0x7610, R85 ;  /* 0x00007610ff557816 */ /* 0x000fe40000000055 */
[----:B------:R-:W-:Y:S02]  /*10110*/  PRMT R84, RZ, 0x7610, R84 ;  /* 0x00007610ff547816 */ /* 0x000fe40000000054 */
[----:B----4-:R-:W-:-:S13]  /*10120*/  ISETP.GT.U32.AND P0, PT, R11, R47, PT ;  /* 0x0000002f0b00720c */ /* 0x010fda0003f04070 */
[----:B------:R-:W-:Y:S01]  /*10130*/  @!P0 IMAD.IADD R47, R47, 0x1, -R11 ;  /* 0x000000012f2f8824 */ /* 0x000fe200078e0a0b */
[----:B------:R-:W-:-:S13]  /*10140*/  ISETP.GT.U32.AND P0, PT, R11, R49, PT ;  /* 0x000000310b00720c */ /* 0x000fda0003f04070 */
[----:B------:R-:W-:Y:S01]  /*10150*/  @!P0 IMAD.IADD R49, R49, 0x1, -R11 ;  /* 0x0000000131318824 */ /* 0x000fe200078e0a0b */
[----:B------:R-:W-:-:S13]  /*10160*/  ISETP.GT.U32.AND P0, PT, R11, R52, PT ;  /* 0x000000340b00720c */ /* 0x000fda0003f04070 */
[----:B------:R-:W-:Y:S01]  /*10170*/  @!P0 IMAD.IADD R52, R52, 0x1, -R11 ;  /* 0x0000000134348824 */ /* 0x000fe200078e0a0b */
[----:B------:R-:W-:Y:S01]  /*10180*/  ISETP.GT.U32.AND P0, PT, R11, R57, PT ;  /* 0x000000390b00720c */ /* 0x000fe20003f04070 */
[----:B--2---:R0:W-:Y:S02]  /*10190*/  STL [R1+0x54], R12 ;  /* 0x0000540c01007387 */ /* 0x0041e40000100800 */
[----:B0-----:R-:W-:-:S04]  /*101a0*/  SHF.R.U64 R12, R9, 0x11, RZ ;  /* 0x00000011090c7819 */ /* 0x001fc800000012ff */
[----:B------:R-:W-:Y:S01]  /*101b0*/  LOP3.LUT P4, RZ, R12, 0x1, RZ, 0xc0, !PT ;  /* 0x000000010cff7812 */ /* 0x000fe2000788c0ff */
[----:B------:R0:W-:Y:S01]  /*101c0*/  STL [R1+0x8], R17 ;  /* 0x0000081101007387 */ /* 0x0001e20000100800 */
[----:B------:R-:W-:-:S04]  /*101d0*/  IADD3 R12, P3, PT, R0, UR4, RZ ;  /* 0x00000004000c7c10 */ /* 0x000fc8000ff7e0ff */
[----:B------:R-:W-:Y:S01]  /*101e0*/  IADD3.X R70, PT, PT, R2, UR5, RZ, P3, !PT ;  /* 0x0000000502467c10 */ /* 0x000fe20009ffe4ff */
[----:B0-----:R-:W2:Y:S06]  /*101f0*/  LDL.LU R17, [R1+0xd80] ;  /* 0x000d800001117983 */ /* 0x001eac0000300800 */
[----:B------:R-:W-:Y:S01]  /*10200*/  @P4 IMAD.MOV.U32 R74, RZ, RZ, R12 ;  /* 0x000000ffff4a4224 */ /* 0x000fe200078e000c */
[----:B------:R0:W-:Y:S01]  /*10210*/  STL [R1+0x4], R10 ;  /* 0x0000040a01007387 */ /* 0x0001e20000100800 */
[----:B------:R-:W-:-:S05]  /*10220*/  @P4 IMAD.MOV.U32 R75, RZ, RZ, R70 ;  /* 0x000000ffff4b4224 */ /* 0x000fca00078e0046 */
[----:B------:R1:W4:Y:S04]  /*10230*/  @P4 LDG.E.U8 R85, desc[UR24][R74.64] ;  /* 0x000000184a554981 */ /* 0x000328000c1e1100 */
[----:B0-----:R-:W4:Y:S04]  /*10240*/  LDL.LU R10, [R1+0xd7c] ;  /* 0x000d7c00010a7983 */ /* 0x001f280000300800 */
[----:B------:R0:W-:Y:S04]  /*10250*/  STL [R1+0x744], R12 ;  /* 0x0007440c01007387 */ /* 0x0001e80000100800 */
[----:B------:R1:W-:Y:S01]  /*10260*/  STL [R1+0x740], R70 ;  /* 0x0007404601007387 */ /* 0x0003e20000100800 */
[----:B0-----:R-:W-:-:S04]  /*10270*/  IADD3 R12, P5, PT, R3, UR4, RZ ;  /* 0x00000004030c7c10 */ /* 0x001fc8000ffbe0ff */
[----:B-1----:R-:W-:Y:S01]  /*10280*/  IADD3.X R70, PT, PT, R4, UR5, RZ, P5, !PT ;  /* 0x0000000504467c10 */ /* 0x002fe2000affe4ff */
[----:B------:R-:W-:-:S04]  /*10290*/  @P4 IMAD.MOV.U32 R74, RZ, RZ, R12 ;  /* 0x000000ffff4a4224 */ /* 0x000fc800078e000c */
[----:B------:R-:W-:-:S05]  /*102a0*/  @P4 IMAD.MOV.U32 R75, RZ, RZ, R70 ;  /* 0x000000ffff4b4224 */ /* 0x000fca00078e0046 */
[----:B------:R0:W4:Y:S01]  /*102b0*/  @P4 LDG.E.U8 R84, desc[UR24][R74.64] ;  /* 0x000000184a544981 */ /* 0x000122000c1e1100 */
[----:B------:R-:W-:Y:S01]  /*102c0*/  @!P0 IMAD.IADD R57, R57, 0x1, -R11 ;  /* 0x0000000139398824 */ /* 0x000fe200078e0a0b */
[----:B------:R-:W-:-:S13]  /*102d0*/  ISETP.GT.U32.AND P0, PT, R11, R59, PT ;  /* 0x0000003b0b00720c */ /* 0x000fda0003f04070 */
[----:B------:R-:W-:Y:S01]  /*102e0*/  @!P0 IMAD.IADD R59, R59, 0x1, -R11 ;  /* 0x000000013b3b8824 */ /* 0x000fe200078e0a0b */
[----:B------:R-:W-:-:S13]  /*102f0*/  ISETP.GT.U32.AND P0, PT, R11, R65, PT ;  /* 0x000000410b00720c */ /* 0x000fda0003f04070 */
[----:B------:R-:W-:Y:S01]  /*10300*/  @!P0 IMAD.IADD R65, R65, 0x1, -R11 ;  /* 0x0000000141418824 */ /* 0x000fe200078e0a0b */
[----:B------:R-:W-:-:S13]  /*10310*/  ISETP.GT.U32.AND P0, PT, R11, R67, PT ;  /* 0x000000430b00720c */ /* 0x000fda0003f04070 */
[----:B------:R-:W-:Y:S01]  /*10320*/  @!P0 IMAD.IADD R67, R67, 0x1, -R11 ;  /* 0x0000000143438824 */ /* 0x000fe200078e0a0b */
[C---:B------:R-:W-:Y:S02]  /*10330*/  ISETP.GT.U32.AND P0, PT, R11.reuse, R88, PT ;  /* 0x000000580b00720c */ /* 0x040fe40003f04070 */
[----:B------:R-:W-:-:S11]  /*10340*/  ISETP.GT.U32.AND P6, PT, R11, R66, PT ;  /* 0x000000420b00720c */ /* 0x000fd60003fc4070 */
[--C-:B------:R-:W-:Y:S01]  /*10350*/  @!P0 IMAD.IADD R88, R88, 0x1, -R11.reuse ;  /* 0x0000000158588824 */ /* 0x100fe200078e0a0b */
[C---:B------:R-:W-:Y:S01]  /*10360*/  ISETP.GT.U32.AND P0, PT, R11.reuse, R91, PT ;  /* 0x0000005b0b00720c */ /* 0x040fe20003f04070 */
[----:B------:R-:W-:Y:S01]  /*10370*/  @!P6 IMAD.IADD R66, R66, 0x1, -R11 ;  /* 0x000000014242e824 */ /* 0x000fe200078e0a0b */
[----:B------:R-:W-:-:S11]  /*10380*/  ISETP.GT.U32.AND P6, PT, R11, R69, PT ;  /* 0x000000450b00720c */ /* 0x000fd60003fc4070 */
[--C-:B------:R-:W-:Y:S01]  /*10390*/  @!P0 IMAD.IADD R91, R91, 0x1, -R11.reuse ;  /* 0x000000015b5b8824 */ /* 0x100fe200078e0a0b */
[----:B------:R-:W-:Y:S01]  /*103a0*/  ISETP.GT.U32.AND P0, PT, R11, R92, PT ;  /* 0x0000005c0b00720c */ /* 0x000fe20003f04070 */
[----:B------:R-:W-:Y:S01]  /*103b0*/  @!P6 IMAD.IADD R69, R69, 0x1, -R11 ;  /* 0x000000014545e824 */ /* 0x000fe200078e0a0b */
[----:B------:R-:W-:-:S11]  /*103c0*/  ISETP.GT.U32.AND P6, PT, R11, R14, PT ;  /* 0x0000000e0b00720c */ /* 0x000fd60003fc4070 */
[--C-:B------:R-:W-:Y:S01]  /*103d0*/  @!P0 IMAD.IADD R92, R92, 0x1, -R11.reuse ;  /* 0x000000015c5c8824 */ /* 0x100fe200078e0a0b */
[C---:B------:R-:W-:Y:S01]  /*103e0*/  ISETP.GT.U32.AND P0, PT, R11.reuse, R19, PT ;  /* 0x000000130b00720c */ /* 0x040fe20003f04070 */
[----:B------:R-:W-:Y:S01]  /*103f0*/  @!P6 IMAD.IADD R14, R14, 0x1, -R11 ;  /* 0x000000010e0ee824 */ /* 0x000fe200078e0a0b */
[----:B------:R-:W-:-:S11]  /*10400*/  ISETP.GT.U32.AND P6, PT, R11, R21, PT ;  /* 0x000000150b00720c */ /* 0x000fd60003fc4070 */
[--C-:B------:R-:W-:Y:S01]  /*10410*/  @!P0 IMAD.IADD R19, R19, 0x1, -R11.reuse ;  /* 0x0000000113138824 */ /* 0x100fe200078e0a0b */
[----:B------:R-:W-:Y:S01]  /*10420*/  ISETP.GT.U32.AND P0, PT, R11, R20, PT ;  /* 0x000000140b00720c */ /* 0x000fe20003f04070 */
[----:B------:R-:W-:-:S12]  /*10430*/  @!P6 IMAD.IADD R21, R21, 0x1, -R11 ;  /* 0x000000011515e824 */ /* 0x000fd800078e0a0b */
[----:B------:R-:W-:Y:S01]  /*10440*/  @!P0 IMAD.IADD R20, R20, 0x1, -R11 ;  /* 0x0000000114148824 */ /* 0x000fe200078e0a0b */
[----:B------:R-:W-:Y:S02]  /*10450*/  ISETP.GT.U32.AND P0, PT, R11, R35, PT ;  /* 0x000000230b00720c */ /* 0x000fe40003f04070 */
[----:B------:R-:W-:Y:S02]  /*10460*/  PRMT R83, RZ, 0x7610, R83 ;  /* 0x00007610ff537816 */ /* 0x000fe40000000053 */
[----:B------:R-:W-:-:S09]  /*10470*/  PRMT R82, RZ, 0x7610, R82 ;  /* 0x00007610ff527816 */ /* 0x000fd20000000052 */
[----:B------:R-:W-:Y:S01]  /*10480*/  @!P0 IMAD.IADD R35, R35, 0x1, -R11 ;  /* 0x0000000123238824 */ /* 0x000fe200078e0a0b */
[----:B---3--:R-:W-:Y:S01]  /*10490*/  PRMT R73, RZ, 0x7610, R73 ;  /* 0x00007610ff497816 */ /* 0x008fe20000000049 */
[----:B--2---:R-:W-:Y:S04]  /*104a0*/  STL.64 [R1+0xd68], R16 ;  /* 0x000d681001007387 */ /* 0x004fe80000100a00 */
[----:B------:R1:W-:Y:S04]  /*104b0*/  STL [R1+0x74c], R12 ;  /* 0x00074c0c01007387 */ /* 0x0003e80000100800 */
[----:B------:R2:W-:Y:S01]  /*104c0*/  STL [R1+0x748], R70 ;  /* 0x0007484601007387 */ /* 0x0005e20000100800 */
[----:B-1----:R-:W-:-:S04]  /*104d0*/  IADD3 R12, P6, PT, R5, UR4, RZ ;  /* 0x00000004050c7c10 */ /* 0x002fc8000ffde0ff */
[----:B--2---:R-:W-:Y:S01]  /*104e0*/  IADD3.X R70, PT, PT, R6, UR5, RZ, P6, !PT ;  /* 0x0000000506467c10 */ /* 0x004fe2000b7fe4ff */
[----:B0-----:R-:W-:-:S04]  /*104f0*/  @P4 IMAD.MOV.U32 R74, RZ, RZ, R12 ;  /* 0x000000ffff4a4224 */ /* 0x001fc800078e000c */
[----:B------:R-:W-:-:S05]  /*10500*/  @P4 IMAD.MOV.U32 R75, RZ, RZ, R70 ;  /* 0x000000ffff4b4224 */ /* 0x000fca00078e0046 */
[----:B------:R0:W2:Y:S04]  /*10510*/  @P4 LDG.E.U8 R83, desc[UR24][R74.64] ;  /* 0x000000184a534981 */ /* 0x0000a8000c1e1100 */
[----:B----4-:R-:W-:Y:S04]  /*10520*/  STL.64 [R1+0xd70], R84 ;  /* 0x000d705401007387 */ /* 0x010fe80000100a00 */
[----:B------:R1:W-:Y:S04]  /*10530*/  STL [R1+0x754], R12 ;  /* 0x0007540c01007387 */ /* 0x0003e80000100800 */
[----:B------:R3:W-:Y:S01]  /*10540*/  STL [R1+0x750], R70 ;  /* 0x0007504601007387 */ /* 0x0007e20000100800 */
[----:B-1----:R-:W-:-:S04]  /*10550*/  IADD3 R12, P0, PT, R7, UR4, RZ ;  /* 0x00000004070c7c10 */ /* 0x002fc8000ff1e0ff */
[----:B---3--:R-:W-:Y:S01]  /*10560*/  IADD3.X R70, PT, PT, R8, UR5, RZ, P0, !PT ;  /* 0x0000000508467c10 */ /* 0x008fe200087fe4ff */
[----:B0-----:R-:W-:-:S04]  /*10570*/  @P4 IMAD.MOV.U32 R74, RZ, RZ, R12 ;  /* 0x000000ffff4a4224 */ /* 0x001fc800078e000c */
[----:B------:R-:W-:-:S05]  /*10580*/  @P4 IMAD.MOV.U32 R75, RZ, RZ, R70 ;  /* 0x000000ffff4b4224 */ /* 0x000fca00078e0046 */
[----:B------:R0:W3:Y:S01]  /*10590*/  @P4 LDG.E.U8 R82, desc[UR24][R74.64] ;  /* 0x000000184a524981 */ /* 0x0000e2000c1e1100 */
[C---:B------:R-:W-:Y:S02]  /*105a0*/  ISETP.GT.U32.AND P4, PT, R11.reuse, R30, PT ;  /* 0x0000001e0b00720c */ /* 0x040fe40003f84070 */
[----:B------:R-:W-:Y:S01]  /*105b0*/  ISETP.GT.U32.AND P6, PT, R11, R34, PT ;  /* 0x000000220b00720c */ /* 0x000fe20003fc4070 */
[----:B------:R1:W-:Y:S01]  /*105c0*/  STL [R1+0x75c], R12 ;  /* 0x00075c0c01007387 */ /* 0x0003e20000100800 */
[----:B------:R-:W-:Y:S01]  /*105d0*/  UIMAD UR4, UR12, 0x2f, URZ ;  /* 0x0000002f0c0478a4 */ /* 0x000fe2000f8e02ff */
[----:B-1----:R-:W-:-:S08]  /*105e0*/  SHF.R.U64 R12, R9, 0x10, RZ ;  /* 0x00000010090c7819 */ /* 0x002fd000000012ff */
[--C-:B------:R-:W-:Y:S01]  /*105f0*/  @!P4 IMAD.IADD R30, R30, 0x1, -R11.reuse ;  /* 0x000000011e1ec824 */ /* 0x100fe200078e0a0b */
[----:B------:R-:W-:Y:S01]  /*10600*/  USHF.R.S32.HI UR5, URZ, 0x1f, UR4 ;  /* 0x0000001fff057899 */ /* 0x000fe20008011404 */
[----:B------:R-:W-:Y:S01]  /*10610*/  LOP3.LUT P4, RZ, R12, 0x1, RZ, 0xc0, !PT ;  /* 0x000000010cff7812 */ /* 0x000fe2000788c0ff */
[----:B------:R-:W-:Y:S01]  /*10620*/  @!P6 IMAD.IADD R34, R34, 0x1, -R11 ;  /* 0x000000012222e824 */ /* 0x000fe200078e0a0b */
[----:B------:R-:W-:Y:S01]  /*10630*/  IADD3 R85, P6, PT, R0, UR4, RZ ;  /* 0x0000000400557c10 */ /* 0x000fe2000ffde0ff */
[----:B------:R1:W-:Y:S03]  /*10640*/  STL [R1+0x758], R70 ;  /* 0x0007584601007387 */ /* 0x0003e60000100800 */
[----:B------:R-:W-:Y:S01]  /*10650*/  IADD3.X R86, PT, PT, R2, UR5, RZ, P6, !PT ;  /* 0x0000000502567c10 */ /* 0x000fe2000b7fe4ff */
[----:B-1----:R-:W4:Y:S06]  /*10660*/  LDL.LU R70, [R1+0x3fc] ;  /* 0x0003fc0001467983 */ /* 0x002f2c0000300800 */
[----:B0-----:R-:W-:Y:S01]  /*10670*/  @P4 IMAD.MOV.U32 R74, RZ, RZ, R85 ;  /* 0x000000ffff4a4224 */ /* 0x001fe200078e0055 */
[----:B------:R-:W2:Y:S01]  /*10680*/  LDL.LU R87, [R1+0x408] ;  /* 0x0004080001577983 */ /* 0x000ea20000300800 */
[----:B------:R-:W-:-:S03]  /*10690*/  @P4 IMAD.MOV.U32 R75, RZ, RZ, R86 ;  /* 0x000000ffff4b4224 */ /* 0x000fc600078e0056 */
[----:B------:R-:W2:Y:S04]  /*106a0*/  LDL.LU R72, [R1+0x404] ;  /* 0x0004040001487983 */ /* 0x000ea80000300800 */
[----:B------:R-:W-:Y:S04]  /*106b0*/  STL [R1+0x764], R85 ;  /* 0x0007645501007387 */ /* 0x000fe80000100800 */
[----:B------:R0:W-:Y:S01]  /*106c0*/  STL [R1+0x760], R86 ;  /* 0x0007605601007387 */ /* 0x0001e20000100800 */
[----:B------:R-:W-:-:S03]  /*106d0*/  PRMT R10, RZ, 0x7610, R10 ;  /* 0x00007610ff0a7816 */ /* 0x000fc6000000000a */
[----:B------:R1:W2:Y:S01]  /*106e0*/  @P4 LDG.E.U8 R73, desc[UR24][R74.64] ;  /* 0x000000184a494981 */ /* 0x0002a2000c1e1100 */
[----:B0-----:R-:W-:-:S04]  /*106f0*/  IADD3 R86, P6, PT, R3, UR4, RZ ;  /* 0x0000000403567c10 */ /* 0x001fc8000ffde0ff */
[----:B-1----:R-:W-:Y:S01]  /*10700*/  IADD3.X R75, PT, PT, R4, UR5, RZ, P6, !PT ;  /* 0x00000005044b7c10 */ /* 0x002fe2000b7fe4ff */
[----:B------:R-:W-:-:S05]  /*10710*/  @P4 IMAD.MOV.U32 R74, RZ, RZ, R86 ;  /* 0x000000ffff4a4224 */ /* 0x000fca00078e0056 */
[----:B------:R-:W3:Y:S01]  /*10720*/  @P4 LDG.E.U8 R10, desc[UR24][R74.64] ;  /* 0x000000184a0a4981 */ /* 0x000ee2000c1e1100 */
[C---:B------:R-:W-:Y:S02]  /*10730*/  ISETP.GT.U32.AND P3, PT, R11.reuse, R15, PT ;  /* 0x0000000f0b00720c */ /* 0x040fe40003f64070 */
[----:B------:R-:W-:-:S11]  /*10740*/  ISETP.GT.U32.AND P5, PT, R11, R37, PT ;  /* 0x000000250b00720c */ /* 0x000fd60003fa4070 */
[--C-:B------:R-:W-:Y:S01]  /*10750*/  @!P3 IMAD.IADD R15, R15, 0x1, -R11.reuse ;  /* 0x000000010f0fb824 */ /* 0x100fe200078e0a0b */
[C---:B------:R-:W-:Y:S02]  /*10760*/  ISETP.GT.U32.AND P3, PT, R11.reuse, R36, PT ;  /* 0x000000240b00720c */ /* 0x040fe40003f64070 */
[----:B------:R-:W-:Y:S01]  /*10770*/  ISETP.GT.U32.AND P0, PT, R11, R31, PT ;  /* 0x0000001f0b00720c */ /* 0x000fe20003f04070 */
[----:B------:R-:W-:Y:S01]  /*10780*/  @!P5 IMAD.IADD R37, R37, 0x1, -R11 ;  /* 0x000000012525d824 */ /* 0x000fe200078e0a0b */
[----:B------:R-:W-:-:S09]  /*10790*/  ISETP.GT.U32.AND P5, PT, R11, R32, PT ;  /* 0x000000200b00720c */ /* 0x000fd20003fa4070 */
[--C-:B------:R-:W-:Y:S01]  /*107a0*/  @!P3 IMAD.IADD R36, R36, 0x1, -R11.reuse ;  /* 0x000000012424b824 */ /* 0x100fe200078e0a0b */
[----:B------:R-:W-:Y:S01]  /*107b0*/  ISETP.GT.U32.AND P3, PT, R11, R33, PT ;  /* 0x000000210b00720c */ /* 0x000fe20003f64070 */
[----:B--2---:R0:W-:Y:S04]  /*107c0*/  STL [R1+0x50], R73 ;  /* 0x0000504901007387 */ /* 0x0041e80000100800 */
[----:B0-----:R-:W2:Y:S04]  /*107d0*/  LDL.LU R73, [R1+0x40c] ;  /* 0x00040c0001497983 */ /* 0x001ea80000300800 */
[----:B------:R-:W2:Y:S04]  /*107e0*/  LDL.LU R85, [R1+0x414] ;  /* 0x0004140001557983 */ /* 0x000ea80000300800 */
[----:B------:R0:W-:Y:S04]  /*107f0*/  STL [R1+0x76c], R86 ;  /* 0x00076c5601007387 */ /* 0x0001e80000100800 */
[----:B------:R-:W-:Y:S04]  /*10800*/  STL [R1+0x768], R75 ;  /* 0x0007684b01007387 */ /* 0x000fe80000100800 */
[----:B0-----:R-:W2:Y:S04]  /*10810*/  LDL.LU R86, [R1+0x410] ;  /* 0x0004100001567983 */ /* 0x001ea80000300800 */
[----:B---3--:R0:W-:Y:S04]  /*10820*/  STL [R1+0x4c], R10 ;  /* 0x00004c0a01007387 */ /* 0x0081e80000100800 */
[----:B0-----:R-:W3:Y:S01]  /*10830*/  LDL.LU R10, [R1+0xd78] ;  /* 0x000d7800010a7983 */ /* 0x001ee20000300800 */
[--C-:B------:R-:W-:Y:S01]  /*10840*/  @!P3 IMAD.IADD R33, R33, 0x1, -R11.reuse ;  /* 0x000000012121b824 */ /* 0x100fe200078e0a0b */
[----:B------:R-:W-:Y:S01]  /*10850*/  ISETP.GT.U32.AND P3, PT, R11, R28, PT ;  /* 0x0000001c0b00720c */ /* 0x000fe20003f64070 */
[--C-:B------:R-:W-:Y:S01]  /*10860*/  @!P0 IMAD.IADD R31, R31, 0x1, -R11.reuse ;  /* 0x000000011f1f8824 */ /* 0x100fe200078e0a0b */
[C---:B------:R-:W-:Y:S01]  /*10870*/  ISETP.GT.U32.AND P0, PT, R11.reuse, R26, PT ;  /* 0x0000001a0b00720c */ /* 0x040fe20003f04070 */
[----:B------:R-:W-:Y:S01]  /*10880*/  @!P5 IMAD.IADD R32, R32, 0x1, -R11 ;  /* 0x000000012020d824 */ /* 0x000fe200078e0a0b */
[----:B------:R-:W-:-:S09]  /*10890*/  ISETP.GT.U32.AND P5, PT, R11, R27, PT ;  /* 0x0000001b0b00720c */ /* 0x000fd20003fa4070 */
[--C-:B------:R-:W-:Y:S01]  /*108a0*/  @!P3 IMAD.IADD R28, R28, 0x1, -R11.reuse ;  /* 0x000000011c1cb824 */ /* 0x100fe200078e0a0b */
[C---:B------:R-:W-:Y:S01]  /*108b0*/  ISETP.GT.U32.AND P3, PT, R11.reuse, R25, PT ;  /* 0x000000190b00720c */ /* 0x040fe20003f64070 */
[--C-:B------:R-:W-:Y:S01]  /*108c0*/  @!P0 IMAD.IADD R26, R26, 0x1, -R11.reuse ;  /* 0x000000011a1a8824 */ /* 0x100fe200078e0a0b */
[----:B------:R-:W-:Y:S01]  /*108d0*/  ISETP.GT.U32.AND P0, PT, R11, R23, PT ;  /* 0x000000170b00720c */ /* 0x000fe20003f04070 */
[----:B------:R-:W-:Y:S01]  /*108e0*/  @!P5 IMAD.IADD R27, R27, 0x1, -R11 ;  /* 0x000000011b1bd824 */ /* 0x000fe200078e0a0b */
[----:B------:R-:W-:-:S09]  /*108f0*/  ISETP.GT.U32.AND P5, PT, R11, R24, PT ;  /* 0x000000180b00720c */ /* 0x000fd20003fa4070 */
[--C-:B------:R-:W-:Y:S01]  /*10900*/  @!P3 IMAD.IADD R25, R25, 0x1, -R11.reuse ;  /* 0x000000011919b824 */ /* 0x100fe200078e0a0b */
[----:B------:R-:W-:Y:S01]  /*10910*/  ISETP.GT.U32.AND P3, PT, R11, R22, PT ;  /* 0x000000160b00720c */ /* 0x000fe20003f64070 */
[--C-:B------:R-:W-:Y:S01]  /*10920*/  @!P0 IMAD.IADD R23, R23, 0x1, -R11.reuse ;  /* 0x0000000117178824 */ /* 0x100fe200078e0a0b */
[C---:B------:R-:W-:Y:S01]  /*10930*/  ISETP.GT.U32.AND P0, PT, R11.reuse, R29, PT ;  /* 0x0000001d0b00720c */ /* 0x040fe20003f04070 */
[----:B------:R-:W-:Y:S01]  /*10940*/  @!P5 IMAD.IADD R24, R24, 0x1, -R11 ;  /* 0x000000011818d824 */ /* 0x000fe200078e0a0b */
[----:B------:R-:W-:Y:S02]  /*10950*/  ISETP.GT.U32.AND P5, PT, R11, R13, PT ;  /* 0x0000000d0b00720c */ /* 0x000fe40003fa4070 */
[----:B------:R-:W-:-:S07]  /*10960*/  PRMT R84, RZ, 0x7610, R84 ;  /* 0x00007610ff547816 */ /* 0x000fce0000000054 */
[--C-:B------:R-:W-:Y:S02]  /*10970*/  @!P3 IMAD.IADD R22, R22, 0x1, -R11.reuse ;  /* 0x000000011616b824 */ /* 0x100fe400078e0a0b */
[--C-:B------:R-:W-:Y:S02]  /*10980*/  @!P0 IMAD.IADD R29, R29, 0x1, -R11.reuse ;  /* 0x000000011d1d8824 */ /* 0x100fe400078e0a0b */
[----:B------:R-:W-:Y:S01]  /*10990*/  @!P5 IMAD.IADD R13, R13, 0x1, -R11 ;  /* 0x000000010d0dd824 */ /* 0x000fe200078e0a0b */
[----:B----4-:R-:W-:Y:S02]  /*109a0*/  ISETP.GE.AND P6, PT, R70, RZ, PT ;  /* 0x000000ff4600720c */ /* 0x010fe40003fc6270 */
[----:B------:R-:W4:Y:S01]  /*109b0*/  LDL.LU R70, [R1+0x418] ;  /* 0x0004180001467983 */ /* 0x000f220000300800 */
[----:B---3--:R-:W-:Y:S02]  /*109c0*/  ISETP.GE.AND P3, PT, R10, RZ, PT ;  /* 0x000000ff0a00720c */ /* 0x008fe40003f66270 */
[----:B------:R-:W-:-:S04]  /*109d0*/  IADD3 R10, P0, PT, R5, UR4, RZ ;  /* 0x00000004050a7c10 */ /* 0x000fc8000ff1e0ff */
[----:B------:R-:W-:-:S05]  /*109e0*/  IADD3.X R11, PT, PT, R6, UR5, RZ, P0, !PT ;  /* 0x00000005060b7c10 */ /* 0x000fca00087fe4ff */
[----:B------:R0:W3:Y:S04]  /*109f0*/  @P4 LDG.E.U8 R84, desc[UR24][R10.64] ;  /* 0x000000180a544981 */ /* 0x0000e8000c1e1100 */
[----:B------:R0:W-:Y:S01]  /*10a00*/  STL [R1+0x400], R10 ;  /* 0x0004000a01007387 */ /* 0x0001e20000100800 */
[----:B------:R-:W-:-:S03]  /*10a10*/  ISETP.GE.AND P0, PT, R87, RZ, PT ;  /* 0x000000ff5700720c */ /* 0x000fc60003f06270 */
[----:B------:R1:W-:Y:S01]  /*10a20*/  STL [R1+0x3fc], R11 ;  /* 0x0003fc0b01007387 */ /* 0x0003e20000100800 */
[----:B------:R-:W-:Y:S01]  /*10a30*/  @!P3 IMAD.MOV R38, RZ, RZ, -R38 ;  /* 0x000000ffff26b224 */ /* 0x000fe200078e0a26 */
[----:B0-----:R-:W-:Y:S02]  /*10a40*/  IADD3 R10, P5, PT, R7, UR4, RZ ;  /* 0x00000004070a7c10 */ /* 0x001fe4000ffbe0ff */
[----:B------:R-:W3:Y:S02]  /*10a50*/  LDL.LU R87, [R1+0x41c] ;  /* 0x00041c0001577983 */ /* 0x000ee40000300800 */
[----:B-1----:R-:W-:Y:S02]  /*10a60*/  IADD3.X R11, PT, PT, R8, UR5, RZ, P5, !PT ;  /* 0x00000005080b7c10 */ /* 0x002fe4000affe4ff */
[----:B------:R0:W-:Y:S01]  /*10a70*/  STL [R1+0x62c], R10 ;  /* 0x00062c0a01007387 */ /* 0x0001e20000100800 */
[----:B------:R-:W-:-:S03]  /*10a80*/  ISETP.GE.AND P3, PT, R72, RZ, PT ;  /* 0x000000ff4800720c */ /* 0x000fc60003f66270 */
[----:B------:R1:W-:Y:S04]  /*10a90*/  STL [R1+0x628], R11 ;  /* 0x0006280b01007387 */ /* 0x0003e80000100800 */
[----:B------:R-:W3:Y:S01]  /*10aa0*/  LDL.LU R72, [R1+0x428] ;  /* 0x0004280001487983 */ /* 0x000ee20000300800 */
[----:B--2---:R-:W-:-:S03]  /*10ab0*/  ISETP.GE.AND P5, PT, R73, RZ, PT ;  /* 0x000000ff4900720c */ /* 0x004fc60003fa6270 */
[----:B------:R-:W2:Y:S01]  /*10ac0*/  LDL.LU R73, [R1+0x420] ;  /* 0x0004200001497983 */ /* 0x000ea20000300800 */
[----:B------:R-:W-:Y:S01]  /*10ad0*/  PRMT R81, RZ, 0x7610, R81 ;  /* 0x00007610ff517816 */ /* 0x000fe20000000051 */
[----:B------:R-:W-:Y:S01]  /*10ae0*/  @!P0 IMAD.MOV R41, RZ, RZ, -R41 ;  /* 0x000000ffff298224 */ /* 0x000fe200078e0a29 */
[----:B------:R-:W-:Y:S02]  /*10af0*/  ISETP.GE.AND P0, PT, R86, RZ, PT ;  /* 0x000000ff5600720c */ /* 0x000fe40003f06270 */
[----:B------:R-:W2:Y:S01]  /*10b00*/  LDL.LU R86, [R1+0x434] ;  /* 0x0004340001567983 */ /* 0x000ea20000300800 */
[----:B------:R-:W-:-:S03]  /*10b10*/  UIMAD UR4, UR12, 0x36, URZ ;  /* 0x000000360c0478a4 */ /* 0x000fc6000f8e02ff */
[----:B------:R0:W2:Y:S01]  /*10b20*/  @P4 LDG.E.U8 R81, desc[UR24][R10.64] ;  /* 0x000000180a514981 */ /* 0x0000a2000c1e1100 */
[----:B------:R-:W-:Y:S01]  /*10b30*/  @!P5 IMAD.MOV R39, RZ, RZ, -R39 ;  /* 0x000000ffff27d224 */ /* 0x000fe200078e0a27 */
[----:B----4-:R-:W-:Y:S02]  /*10b40*/  ISETP.GE.AND P5, PT, R70, RZ, PT ;  /* 0x000000ff4600720c */ /* 0x010fe40003fa6270 */
[----:B------:R-:W-:Y:S01]  /*10b50*/  ISETP.GE.AND P4, PT, R85, RZ, PT ;  /* 0x000000ff5500720c */ /* 0x000fe20003f86270 */
[----:B------:R-:W-:Y:S01]  /*10b60*/  @!P3 IMAD.MOV R40, RZ, RZ, -R40 ;  /* 0x000000ffff28b224 */ /* 0x000fe200078e0a28 */
[----:B------:R-:W-:Y:S01]  /*10b70*/  USHF.R.S32.HI UR5, URZ, 0x1f, UR4 ;  /* 0x0000001fff057899 */ /* 0x000fe20008011404 */
[----:B0-----:R-:W-:Y:S01]  /*10b80*/  SHF.R.U64 R10, R9, 0x9, RZ ;  /* 0x00000009090a7819 */ /* 0x001fe200000012ff */
[----:B------:R-:W-:-:S03]  /*10b90*/  @!P6 IMAD.MOV R42, RZ, RZ, -R42 ;  /* 0x000000ffff2ae224 */ /* 0x000fc600078e0a2a */
[----:B------:R-:W-:Y:S02]  /*10ba0*/  LOP3.LUT P3, RZ, R10, 0x1, RZ, 0xc0, !PT ;  /* 0x000000010aff7812 */ /* 0x000fe4000786c0ff */
[----:B------:R-:W-:-:S04]  /*10bb0*/  IADD3 R10, P6, PT, R0, UR4, RZ ;  /* 0x00000004000a7c10 */ /* 0x000fc8000ffde0ff */
[----:B-1----:R-:W-:Y:S01]  /*10bc0*/  IADD3.X R11, PT, PT, R2, UR5, RZ, P6, !PT ;  /* 0x00000005020b7c10 */ /* 0x002fe2000b7fe4ff */
[----:B------:R-:W-:Y:S02]  /*10bd0*/  @!P4 IMAD.MOV R45, RZ, RZ, -R45 ;  /* 0x000000ffff2dc224 */ /* 0x000fe400078e0a2d */
[----:B------:R-:W-:Y:S02]  /*10be0*/  @!P0 IMAD.MOV R44, RZ, RZ, -R44 ;  /* 0x000000ffff2c8224 */ /* 0x000fe400078e0a2c */
[----:B------:R-:W-:Y:S01]  /*10bf0*/  @!P5 IMAD.MOV R43, RZ, RZ, -R43 ;  /* 0x000000ffff2bd224 */ /* 0x000fe200078e0a2b */
[----:B---3--:R0:W-:Y:S04]  /*10c00*/  STL [R1+0x34], R84 ;  /* 0x0000345401007387 */ /* 0x0081e80000100800 */
[----:B0-----:R-:W3:Y:S04]  /*10c10*/  LDL.LU R84, [R1+0x43c] ;  /* 0x00043c0001547983 */ /* 0x001ee80000300800 */
[----:B------:R-:W4:Y:S01]  /*10c20*/  LDL.LU R70, [R1+0x438] ;  /* 0x0004380001467983 */ /* 0x000f220000300800 */
[----:B------:R-:W-:-:S03]  /*10c30*/  ISETP.GE.AND P4, PT, R87, RZ, PT ;  /* 0x000000ff5700720c */ /* 0x000fc60003f86270 */
[----:B------:R0:W-:Y:S04]  /*10c40*/  STL [R1+0x634], R10 ;  /* 0x0006340a01007387 */ /* 0x0001e80000100800 */
[----:B------:R1:W-:Y:S04]  /*10c50*/  STL [R1+0x630], R11 ;  /* 0x0006300b01007387 */ /* 0x0003e80000100800 */
[----:B------:R-:W4:Y:S01]  /*10c60*/  LDL.LU R87, [R1+0x444] ;  /* 0x0004440001577983 */ /* 0x000f220000300800 */
[----:B------:R-:W-:-:S03]  /*10c70*/  ISETP.GE.AND P0, PT, R72, RZ, PT ;  /* 0x000000ff4800720c */ /* 0x000fc60003f06270 */
[----:B------:R-:W4:Y:S01]  /*10c80*/  LDL.LU R72, [R1+0x440] ;  /* 0x0004400001487983 */ /* 0x000f220000300800 */
[----:B--2---:R-:W-:-:S03]  /*10c90*/  ISETP.GE.AND P5, PT, R73, RZ, PT ;  /* 0x000000ff4900720c */ /* 0x004fc60003fa6270 */
[----:B------:R-:W2:Y:S01]  /*10ca0*/  LDL.LU R73, [R1+0x448] ;  /* 0x0004480001497983 */ /* 0x000ea20000300800 */
[----:B------:R-:W-:Y:S02]  /*10cb0*/  PRMT R80, RZ, 0x7610, R80 ;  /* 0x00007610ff507816 */ /* 0x000fe40000000050 */
[----:B------:R-:W-:-:S04]  /*10cc0*/  PRMT R79, RZ, 0x7610, R79 ;  /* 0x00007610ff4f7816 */ /* 0x000fc8000000004f */
[----:B------:R0:W2:Y:S02]  /*10cd0*/  @P3 LDG.E.U8 R80, desc[UR24][R10.64] ;  /* 0x000000180a503981 */ /* 0x0000a4000c1e1100 */
[----:B0-----:R-:W-:-:S04]  /*10ce0*/  IADD3 R10, P6, PT, R3, UR4, RZ ;  /* 0x00000004030a7c10 */ /* 0x001fc8000ffde0ff */
[----:B-1----:R-:W-:Y:S01]  /*10cf0*/  IADD3.X R11, PT, PT, R4, UR5, RZ, P6, !PT ;  /* 0x00000005040b7c10 */ /* 0x002fe2000b7fe4ff */
[----:B------:R0:W-:Y:S01]  /*10d00*/  STL [R1+0x63c], R10 ;  /* 0x00063c0a01007387 */ /* 0x0001e20000100800 */
[----:B------:R-:W-:-:S03]  /*10d10*/  @!P5 IMAD.MOV R46, RZ, RZ, -R46 ;  /* 0x000000ffff2ed224 */ /* 0x000fc600078e0a2e */
[----:B------:R0:W2:Y:S01]  /*10d20*/  @P3 LDG.E.U8 R79, desc[UR24][R10.64] ;  /* 0x000000180a4f3981 */ /* 0x0000a2000c1e1100 */
[----:B------:R-:W-:-:S03]  /*10d30*/  @!P4 IMAD.MOV R48, RZ, RZ, -R48 ;  /* 0x000000ffff30c224 */ /* 0x000fc600078e0a30 */
[----:B------:R1:W-:Y:S01]  /*10d40*/  STL [R1+0x638], R11 ;  /* 0x0006380b01007387 */ /* 0x0003e20000100800 */
[----:B0-----:R-:W-:-:S03]  /*10d50*/  IADD3 R10, P5, PT, R5, UR4, RZ ;  /* 0x00000004050a7c10 */ /* 0x001fc6000ffbe0ff */
[----:B------:R-:W2:Y:S01]  /*10d60*/  LDL.LU R85, [R1+0x450] ;  /* 0x0004500001557983 */ /* 0x000ea20000300800 */
[----:B------:R-:W-:Y:S02]  /*10d70*/  ISETP.GE.AND P4, PT, R86, RZ, PT ;  /* 0x000000ff5600720c */ /* 0x000fe40003f86270 */
[----:B-1----:R-:W-:Y:S01]  /*10d80*/  IADD3.X R11, PT, PT, R6, UR5, RZ, P5, !PT ;  /* 0x00000005060b7c10 */ /* 0x002fe2000affe4ff */
[----:B------:R-:W2:Y:S01]  /*10d90*/  LDL.LU R86, [R1+0x44c] ;  /* 0x00044c0001567983 */ /* 0x000ea20000300800 */
[----:B------:R-:W-:-:S03]  /*10da0*/  @!P0 IMAD.MOV R47, RZ, RZ, -R47 ;  /* 0x000000ffff2f8224 */ /* 0x000fc600078e0a2f */
[----:B------:R0:W-:Y:S04]  /*10db0*/  STL [R1+0x644], R10 ;  /* 0x0006440a01007387 */ /* 0x0001e80000100800 */
[----:B------:R1:W-:Y:S01]  /*10dc0*/  STL [R1+0x640], R11 ;  /* 0x0006400b01007387 */ /* 0x0003e20000100800 */
[----:B------:R-:W-:-:S06]  /*10dd0*/  PRMT R78, RZ, 0x7610, R78 ;  /* 0x00007610ff4e7816 */ /* 0x000fcc000000004e */
[----:B------:R0:W2:Y:S01]  /*10de0*/  @P3 LDG.E.U8 R78, desc[UR24][R10.64] ;  /* 0x000000180a4e3981 */ /* 0x0000a2000c1e1100 */
[----:B------:R-:W-:Y:S01]  /*10df0*/  @!P4 IMAD.MOV R50, RZ, RZ, -R50 ;  /* 0x000000ffff32c224 */ /* 0x000fe200078e0a32 */
[----:B0-----:R-:W-:-:S04]  /*10e00*/  IADD3 R10, P5, PT, R7, UR4, RZ ;  /* 0x00000004070a7c10 */ /* 0x001fc8000ffbe0ff */
[----:B-1----:R-:W-:Y:S02]  /*10e10*/  IADD3.X R11, PT, PT, R8, UR5, RZ, P5, !PT ;  /* 0x00000005080b7c10 */ /* 0x002fe4000affe4ff */
[----:B---3--:R-:W-:Y:S02]  /*10e20*/  ISETP.GE.AND P0, PT, R84, RZ, PT ;  /* 0x000000ff5400720c */ /* 0x008fe40003f06270 */
[----:B----4-:R-:W-:Y:S02]  /*10e30*/  ISETP.GE.AND P6, PT, R70, RZ, PT ;  /* 0x000000ff4600720c */ /* 0x010fe40003fc6270 */
[----:B------:R-:W3:Y:S09]  /*10e40*/  LDL.LU R70, [R1+0x454] ;  /* 0x0004540001467983 */ /* 0x000ef20000300800 */
[----:B------:R-:W-:Y:S01]  /*10e50*/  @!P0 IMAD.MOV R49, RZ, RZ, -R49 ;  /* 0x000000ffff318224 */ /* 0x000fe200078e0a31 */
[----:B------:R-:W-:-:S02]  /*10e60*/  ISETP.GE.AND P0, PT, R72, RZ, PT ;  /* 0x000000ff4800720c */ /* 0x000fc40003f06270 */
[----:B------:R-:W4:Y:S01]  /*10e70*/  LDL.LU R72, [R1+0x458] ;  /* 0x0004580001487983 */ /* 0x000f220000300800 */
[----:B------:R-:W-:-:S03]  /*10e80*/  ISETP.GE.AND P4, PT, R87, RZ, PT ;  /* 0x000000ff5700720c */ /* 0x000fc60003f86270 */
[----:B------:R0:W-:Y:S01]  /*10e90*/  STL [R1+0x64c], R10 ;  /* 0x00064c0a01007387 */ /* 0x0001e20000100800 */
[----:B--2---:R-:W-:-:S03]  /*10ea0*/  ISETP.GE.AND P5, PT, R73, RZ, PT ;  /* 0x000000ff4900720c */ /* 0x004fc60003fa6270 */
[----:B------:R1:W-:Y:S04]  /*10eb0*/  STL [R1+0x648], R11 ;  /* 0x0006480b01007387 */ /* 0x0003e80000100800 */
[----:B------:R-:W2:Y:S04]  /*10ec0*/  LDL.LU R87, [R1+0x460] ;  /* 0x0004600001577983 */ /* 0x000ea80000300800 */
[----:B------:R-:W2:Y:S01]  /*10ed0*/  LDL.LU R73, [R1+0x45c] ;  /* 0x00045c0001497983 */ /* 0x000ea20000300800 */
[----:B------:R-:W-:Y:S01]  /*10ee0*/  PRMT R77, RZ, 0x7610, R77 ;  /* 0x00007610ff4d7816 */ /* 0x000fe2000000004d */
[----:B------:R-:W-:Y:S01]  /*10ef0*/  @!P5 IMAD.MOV R51, RZ, RZ, -R51 ;  /* 0x000000ffff33d224 */ /* 0x000fe200078e0a33 */
[----:B------:R-:W-:Y:S01]  /*10f00*/  UIMAD UR4, UR12, 0x37, URZ ;  /* 0x000000370c0478a4 */ /* 0x000fe2000f8e02ff */
[----:B------:R-:W2:Y:S04]  /*10f10*/  LDL.LU R84, [R1+0x464] ;  /* 0x0004640001547983 */ /* 0x000ea80000300800 */
[----:B------:R0:W2:Y:S01]  /*10f20*/  @P3 LDG.E.U8 R77, desc[UR24][R10.64] ;  /* 0x000000180a4d3981 */ /* 0x0000a2000c1e1100 */
[----:B------:R-:W-:Y:S01]  /*10f30*/  @!P0 IMAD.MOV R52, RZ, RZ, -R52 ;  /* 0x000000ffff348224 */ /* 0x000fe200078e0a34 */
[----:B------:R-:W-:Y:S01]  /*10f40*/  USHF.R.S32.HI UR5, URZ, 0x1f, UR4 ;  /* 0x0000001fff057899 */ /* 0x000fe20008011404 */
[----:B------:R-:W-:Y:S01]  /*10f50*/  @!P6 IMAD.MOV R54, RZ, RZ, -R54 ;  /* 0x000000ffff36e224 */ /* 0x000fe200078e0a36 */
[----:B0-----:R-:W-:-:S02]  /*10f60*/  SHF.R.U64 R10, R9, 0x8, RZ ;  /* 0x00000008090a7819 */ /* 0x001fc400000012ff */
[----:B------:R-:W-:Y:S02]  /*10f70*/  ISETP.GE.AND P3, PT, R85, RZ, PT ;  /* 0x000000ff5500720c */ /* 0x000fe40003f66270 */
[----:B------:R-:W2:Y:S01]  /*10f80*/  LDL.LU R85, [R1+0x46c] ;  /* 0x00046c0001557983 */ /* 0x000ea20000300800 */
[----:B------:R-:W-:Y:S02]  /*10f90*/  LOP3.LUT P0, RZ, R10, 0x1, RZ, 0xc0, !PT ;  /* 0x000000010aff7812 */ /* 0x000fe4000780c0ff */
[----:B------:R-:W-:-:S04]  /*10fa0*/  IADD3 R10, P6, PT, R0, UR4, RZ ;  /* 0x00000004000a7c10 */ /* 0x000fc8000ffde0ff */
[----:B-1----:R-:W-:Y:S01]  /*10fb0*/  IADD3.X R11, PT, PT, R2, UR5, RZ, P6, !PT ;  /* 0x00000005020b7c10 */ /* 0x002fe2000b7fe4ff */
[----:B------:R-:W-:Y:S01]  /*10fc0*/  @!P4 IMAD.MOV R53, RZ, RZ, -R53 ;  /* 0x000000ffff35c224 */ /* 0x000fe200078e0a35 */
[----:B------:R-:W-:Y:S02]  /*10fd0*/  ISETP.GE.AND P4, PT, R86, RZ, PT ;  /* 0x000000ff5600720c */ /* 0x000fe40003f86270 */
[----:B------:R-:W-:Y:S01]  /*10fe0*/  @!P3 IMAD.MOV R57, RZ, RZ, -R57 ;  /* 0x000000ffff39b224 */ /* 0x000fe200078e0a39 */
[----:B---3--:R-:W-:Y:S02]  /*10ff0*/  ISETP.GE.AND P5, PT, R70, RZ, PT ;  /* 0x000000ff4600720c */ /* 0x008fe40003fa6270 */
[----:B------:R-:W3:Y:S04]  /*11000*/  LDL.LU R70, [R1+0x468] ;  /* 0x0004680001467983 */ /* 0x000ee80000300800 */
[----:B------:R0:W-:Y:S04]  /*11010*/  STL [R1+0x654], R10 ;  /* 0x0006540a01007387 */ /* 0x0001e80000100800 */
[----:B------:R1:W-:Y:S04]  /*11020*/  STL [R1+0x650], R11 ;  /* 0x0006500b01007387 */ /* 0x0003e80000100800 */
[----:B------:R-:W3:Y:S01]  /*11030*/  LDL.LU R86, [R1+0x474] ;  /* 0x0004740001567983 */ /* 0x000ee20000300800 */
[----:B----4-:R-:W-:-:S03]  /*11040*/  ISETP.GE.AND P3, PT, R72, RZ, PT ;  /* 0x000000ff4800720c */ /* 0x010fc60003f66270 */
[----:B------:R-:W4:Y:S01]  /*11050*/  LDL.LU R72, [R1+0x470] ;  /* 0x0004700001487983 */ /* 0x000f220000300800 */
[----:B------:R-:W-:Y:S01]  /*11060*/  @!P5 IMAD.MOV R55, RZ, RZ, -R55 ;  /* 0x000000ffff37d224 */ /* 0x000fe200078e0a37 */
[----:B--2---:R-:W-:Y:S02]  /*11070*/  ISETP.GE.AND P5, PT, R73, RZ, PT ;  /* 0x000000ff4900720c */ /* 0x004fe40003fa6270 */
[----:B------:R-:W2:Y:S01]  /*11080*/  LDL.LU R73, [R1+0x478] ;  /* 0x0004780001497983 */ /* 0x000ea20000300800 */
[----:B------:R-:W-:Y:S01]  /*11090*/  PRMT R76, RZ, 0x7610, R76 ;  /* 0x00007610ff4c7816 */ /* 0x000fe2000000004c */
[----:B------:R-:W-:Y:S01]  /*110a0*/  @!P4 IMAD.MOV R56, RZ, RZ, -R56 ;  /* 0x000000ffff38c224 */ /* 0x000fe200078e0a38 */
[----:B------:R-:W-:-:S04]  /*110b0*/  PRMT R75, RZ, 0x7610, R75 ;  /* 0x00007610ff4b7816 */ /* 0x000fc8000000004b */
[----:B------:R0:W2:Y:S01]  /*110c0*/  @P0 LDG.E.U8 R76, desc[UR24][R10.64] ;  /* 0x000000180a4c0981 */ /* 0x0000a2000c1e1100 */
[----:B------:R-:W-:Y:S02]  /*110d0*/  ISETP.GE.AND P4, PT, R87, RZ, PT ;  /* 0x000000ff5700720c */ /* 0x000fe40003f86270 */
[----:B0-----:R-:W-:-:S04]  /*110e0*/  IADD3 R10, P6, PT, R3, UR4, RZ ;  /* 0x00000004030a7c10 */ /* 0x001fc8000ffde0ff */
[----:B-1----:R-:W-:Y:S01]  /*110f0*/  IADD3.X R11, PT, PT, R4, UR5, RZ, P6, !PT ;  /* 0x00000005040b7c10 */ /* 0x002fe2000b7fe4ff */
[----:B------:R0:W-:Y:S04]  /*11100*/  STL [R1+0x65c], R10 ;  /* 0x00065c0a01007387 */ /* 0x0001e80000100800 */
[----:B------:R0:W2:Y:S01]  /*11110*/  @P0 LDG.E.U8 R75, desc[UR24][R10.64] ;  /* 0x000000180a4b0981 */ /* 0x0000a2000c1e1100 */
[----:B------:R-:W-:-:S03]  /*11120*/  PRMT R17, RZ, 0x7610, R17 ;  /* 0x00007610ff117816 */ /* 0x000fc60000000011 */
[----:B------:R1:W-:Y:S01]  /*11130*/  STL [R1+0x658], R11 ;  /* 0x0006580b01007387 */ /* 0x0003e20000100800 */
[----:B------:R-:W-:Y:S02]  /*11140*/  @!P5 IMAD.MOV R58, RZ, RZ, -R58 ;  /* 0x000000ffff3ad224 */ /* 0x000fe400078e0a3a */
[----:B------:R-:W-:Y:S01]  /*11150*/  @!P3 IMAD.MOV R60, RZ, RZ, -R60 ;  /* 0x000000ffff3cb224 */ /* 0x000fe200078e0a3c */
[----:B------:R-:W2:Y:S01]  /*11160*/  LDL.LU R87, [R1+0x47c] ;  /* 0x00047c0001577983 */ /* 0x000ea20000300800 */
[----:B0-----:R-:W-:-:S04]  /*11170*/  IADD3 R10, P6, PT, R5, UR4, RZ ;  /* 0x00000004050a7c10 */ /* 0x001fc8000ffde0ff */
[----:B-1----:R-:W-:Y:S01]  /*11180*/  IADD3.X R11, PT, PT, R6, UR5, RZ, P6, !PT ;  /* 0x00000005060b7c10 */ /* 0x002fe2000b7fe4ff */
[----:B------:R-:W-:Y:S01]  /*11190*/  @!P4 IMAD.MOV R59, RZ, RZ, -R59 ;  /* 0x000000ffff3bc224 */ /* 0x000fe200078e0a3b */
[----:B------:R-:W-:Y:S02]  /*111a0*/  ISETP.GE.AND P3, PT, R84, RZ, PT ;  /* 0x000000ff5400720c */ /* 0x000fe40003f66270 */
[----:B------:R-:W-:Y:S01]  /*111b0*/  ISETP.GE.AND P4, PT, R85, RZ, PT ;  /* 0x000000ff5500720c */ /* 0x000fe20003f86270 */
[----:B------:R0:W2:Y:S01]  /*111c0*/  @P0 LDG.E.U8 R17, desc[UR24][R10.64] ;  /* 0x000000180a110981 */ /* 0x0000a2000c1e1100 */
[----:B------:R-:W-:-:S09]  /*111d0*/  PRMT R16, RZ, 0x7610, R16 ;  /* 0x00007610ff107816 */ /* 0x000fd20000000010 */
[----:B------:R-:W-:Y:S02]  /*111e0*/  @!P3 IMAD.MOV R62, RZ, RZ, -R62 ;  /* 0x000000ffff3eb224 */ /* 0x000fe400078e0a3e */
[----:B------:R-:W-:Y:S01]  /*111f0*/  @!P4 IMAD.MOV R61, RZ, RZ, -R61 ;  /* 0x000000ffff3dc224 */ /* 0x000fe200078e0a3d */
[----:B---3--:R-:W-:Y:S02]  /*11200*/  ISETP.GE.AND P5, PT, R70, RZ, PT ;  /* 0x000000ff4600720c */ /* 0x008fe40003fa6270 */
[----:B------:R-:W3:Y:S04]  /*11210*/  LDL.LU R70, [R1+0x480] ;  /* 0x0004800001467983 */ /* 0x000ee80000300800 */
[----:B------:R0:W-:Y:S04]  /*11220*/  STL [R1+0x664], R10 ;  /* 0x0006640a01007387 */ /* 0x0001e80000100800 */
[----:B------:R1:W-:Y:S01]  /*11230*/  STL [R1+0x660], R11 ;  /* 0x0006600b01007387 */ /* 0x0003e20000100800 */
[----:B0-----:R-:W-:-:S04]  /*11240*/  IADD3 R10, P6, PT, R7, UR4, RZ ;  /* 0x00000004070a7c10 */ /* 0x001fc8000ffde0ff */
[----:B-1----:R-:W-:Y:S02]  /*11250*/  IADD3.X R11, PT, PT, R8, UR5, RZ, P6, !PT ;  /* 0x00000005080b7c10 */ /* 0x002fe4000b7fe4ff */
[----:B------:R-:W-:Y:S02]  /*11260*/  ISETP.GE.AND P3, PT, R86, RZ, PT ;  /* 0x000000ff5600720c */ /* 0x000fe40003f66270 */
[----:B----4-:R-:W-:Y:S01]  /*11270*/  ISETP.GE.AND P4, PT, R72, RZ, PT ;  /* 0x000000ff4800720c */ /* 0x010fe20003f86270 */
[----:B------:R0:W4:Y:S04]  /*11280*/  @P0 LDG.E.U8 R16, desc[UR24][R10.64] ;  /* 0x000000180a100981 */ /* 0x000128000c1e1100 */
[----:B------:R-:W4:Y:S04]  /*11290*/  LDL.LU R86, [R1+0x484] ;  /* 0x0004840001567983 */ /* 0x000f280000300800 */
[----:B------:R-:W4:Y:S01]  /*112a0*/  LDL.LU R72, [R1+0x48c] ;  /* 0x00048c0001487983 */ /* 0x000f220000300800 */
[----:B--2---:R-:W-:-:S03]  /*112b0*/  ISETP.GE.AND P6, PT, R73, RZ, PT ;  /* 0x000000ff4900720c */ /* 0x004fc60003fc6270 */
[----:B------:R0:W-:Y:S04]  /*112c0*/  STL [R1+0x66c], R10 ;  /* 0x00066c0a01007387 */ /* 0x0001e80000100800 */
[----:B------:R1:W-:Y:S04]  /*112d0*/  STL [R1+0x668], R11 ;  /* 0x0006680b01007387 */ /* 0x0003e80000100800 */
[----:B------:R-:W2:Y:S01]  /*112e0*/  LDL.LU R73, [R1+0x488] ;  /* 0x0004880001497983 */ /* 0x000ea20000300800 */
[----:B------:R-:W-:Y:S01]  /*112f0*/  UIMAD UR4, UR12, 0x3e, URZ ;  /* 0x0000003e0c0478a4 */ /* 0x000fe2000f8e02ff */
[----:B------:R-:W-:-:S02]  /*11300*/  @!P5 IMAD.MOV R65, RZ, RZ, -R65 ;  /* 0x000000ffff41d224 */ /* 0x000fc400078e0a41 */
[----:B------:R-:W-:Y:S01]  /*11310*/  @!P4 IMAD.MOV R63, RZ, RZ, -R63 ;  /* 0x000000ffff3fc224 */ /* 0x000fe200078e0a3f */
[----:B------:R-:W-:Y:S02]  /*11320*/  USHF.R.S32.HI UR5, URZ, 0x1f, UR4 ;  /* 0x0000001fff057899 */ /* 0x000fe40008011404 */
[----:B0-----:R-:W-:-:S04]  /*11330*/  IADD3 R10, P5, PT, R0, UR4, RZ ;  /* 0x00000004000a7c10 */ /* 0x001fc8000ffbe0ff */
[----:B-1----:R-:W-:Y:S02]  /*11340*/  IADD3.X R11, PT, PT, R2, UR5, RZ, P5, !PT ;  /* 0x00000005020b7c10 */ /* 0x002fe4000affe4ff */
[----:B------:R-:W-:Y:S02]  /*11350*/  ISETP.GE.AND P0, PT, R87, RZ, PT ;  /* 0x000000ff5700720c */ /* 0x000fe40003f06270 */
[----:B------:R-:W2:Y:S11]  /*11360*/  LDL.LU R87, [R1+0x490] ;  /* 0x0004900001577983 */ /* 0x000eb60000300800 */
[----:B------:R-:W-:Y:S01]  /*11370*/  @!P0 IMAD.MOV R67, RZ, RZ, -R67 ;  /* 0x000000ffff438224 */ /* 0x000fe200078e0a43 */
[----:B---3--:R-:W-:-:S02]  /*11380*/  ISETP.GE.AND P4, PT, R70, RZ, PT ;  /* 0x000000ff4600720c */ /* 0x008fc40003f86270 */
[----:B------:R-:W3:Y:S04]  /*11390*/  LDL.LU R70, [R1+0x498] ;  /* 0x0004980001467983 */ /* 0x000ee80000300800 */
[----:B----4-:R0:W-:Y:S04]  /*113a0*/  STL [R1+0x98], R16 ;  /* 0x0000981001007387 */ /* 0x0101e80000100800 */
[----:B------:R1:W-:Y:S04]  /*113b0*/  STL [R1+0x9c], R17 ;  /* 0x00009c1101007387 */ /* 0x0003e80000100800 */
[----:B0-----:R-:W4:Y:S01]  /*113c0*/  LDL.LU R16, [R1+0x494] ;  /* 0x0004940001107983 */ /* 0x001f220000300800 */
[----:B------:R-:W-:-:S03]  /*113d0*/  ISETP.GE.AND P0, PT, R72, RZ, PT ;  /* 0x000000ff4800720c */ /* 0x000fc60003f06270 */
[----:B------:R0:W-:Y:S04]  /*113e0*/  STL [R1+0x408], R10 ;  /* 0x0004080a01007387 */ /* 0x0001e80000100800 */
[----:B------:R0:W-:Y:S04]  /*113f0*/  STL [R1+0x404], R11 ;  /* 0x0004040b01007387 */ /* 0x0001e80000100800 */
[----:B-1----:R-:W4:Y:S04]  /*11400*/  LDL.LU R17, [R1+0x4a0] ;  /* 0x0004a00001117983 */ /* 0x002f280000300800 */
[----:B------:R-:W4:Y:S01]  /*11410*/  LDL.LU R72, [R1+0x49c] ;  /* 0x00049c0001487983 */ /* 0x000f220000300800 */
[----:B------:R-:W-:Y:S01]  /*11420*/  @!P4 IMAD.MOV R66, RZ, RZ, -R66 ;  /* 0x000000ffff42c224 */ /* 0x000fe200078e0a42 */
[----:B--2---:R-:W-:-:S02]  /*11430*/  ISETP.GE.AND P4, PT, R73, RZ, PT ;  /* 0x000000ff4900720c */ /* 0x004fc40003f86270 */
[----:B------:R-:W2:Y:S01]  /*11440*/  LDL.LU R73, [R1+0x4a4] ;  /* 0x0004a40001497983 */ /* 0x000ea20000300800 */
[----:B------:R-:W-:Y:S01]  /*11450*/  SHF.R.U64 R9, R9, 0x1, RZ ;  /* 0x0000000109097819 */ /* 0x000fe200000012ff */
[----:B------:R-:W-:-:S03]  /*11460*/  @!P3 IMAD.MOV R64, RZ, RZ, -R64 ;  /* 0x000000ffff40b224 */ /* 0x000fc600078e0a40 */
[----:B------:R-:W-:Y:S02]  /*11470*/  LOP3.LUT P3, RZ, R9, 0x1, RZ, 0xc0, !PT ;  /* 0x0000000109ff7812 */ /* 0x000fe4000786c0ff */
[----:B------:R-:W-:Y:S01]  /*11480*/  PRMT R74, RZ, 0x7610, R74 ;  /* 0x00007610ff4a7816 */ /* 0x000fe2000000004a */
[----:B------:R-:W-:Y:S01]  /*11490*/  @!P6 IMAD.MOV R68, RZ, RZ, -R68 ;  /* 0x000000ffff44e224 */ /* 0x000fe200078e0a44 */
[----:B------:R-:W-:Y:S02]  /*114a0*/  ISETP.GE.AND P5, PT, R86, RZ, PT ;  /* 0x000000ff5600720c */ /* 0x000fe40003fa6270 */
[----:B------:R-:W-:Y:S01]  /*114b0*/  PRMT R71, RZ, 0x7610, R71 ;  /* 0x00007610ff477816 */ /* 0x000fe20000000047 */
[----:B------:R-:W-:-:S06]  /*114c0*/  @!P0 IMAD.MOV R88, RZ, RZ, -R88 ;  /* 0x000000ffff588224 */ /* 0x000fcc00078e0a58 */
[----:B------:R0:W2:Y:S02]  /*114d0*/  @P3 LDG.E.U8 R74, desc[UR24][R10.64] ;  /* 0x000000180a4a3981 */ /* 0x0000a4000c1e1100 */
[----:B0-----:R-:W-:-:S04]  /*114e0*/  IADD3 R10, P6, PT, R3, UR4, RZ ;  /* 0x00000004030a7c10 */ /* 0x001fc8000ffde0ff */
[----:B------:R-:W-:Y:S01]  /*114f0*/  IADD3.X R11, PT, PT, R4, UR5, RZ, P6, !PT ;  /* 0x00000005040b7c10 */ /* 0x000fe2000b7fe4ff */
[----:B------:R0:W-:Y:S01]  /*11500*/  STL [R1+0x410], R10 ;  /* 0x0004100a01007387 */ /* 0x0001e20000100800 */
[----:B------:R-:W-:-:S03]  /*11510*/  @!P5 IMAD.MOV R89, RZ, RZ, -R89 ;  /* 0x000000ffff59d224 */ /* 0x000fc600078e0a59 */
[----:B------:R0:W2:Y:S01]  /*11520*/  @P3 LDG.E.U8 R71, desc[UR24][R10.64] ;  /* 0x000000180a473981 */ /* 0x0000a2000c1e1100 */
[----:B------:R-:W-:Y:S02]  /*11530*/  ISETP.GE.AND P5, PT, R87, RZ, PT ;  /* 0x000000ff5700720c */ /* 0x000fe40003fa6270 */
[----:B------:R-:W-:Y:S01]  /*11540*/  PRMT R18, RZ, 0x7610, R18 ;  /* 0x00007610ff127816 */ /* 0x000fe20000000012 */
[----:B------:R1:W-:Y:S04]  /*11550*/  STL [R1+0x40c], R11 ;  /* 0x00040c0b01007387 */ /* 0x0003e80000100800 */
[----:B------:R-:W2:Y:S01]  /*11560*/  LDL.LU R86, [R1+0x4a8] ;  /* 0x0004a80001567983 */ /* 0x000ea20000300800 */
[----:B0-----:R-:W-:-:S03]  /*11570*/  IADD3 R10, P6, PT, R5, UR4, RZ ;  /* 0x00000004050a7c10 */ /* 0x001fc6000ffde0ff */
[----:B------:R-:W2:Y:S01]  /*11580*/  LDL.LU R87, [R1+0x424] ;  /* 0x0004240001577983 */ /* 0x000ea20000300800 */
[----:B-1----:R-:W-:-:S05]  /*11590*/  IADD3.X R11, PT, PT, R6, UR5, RZ, P6, !PT ;  /* 0x00000005060b7c10 */ /* 0x002fca000b7fe4ff */
[----:B------:R0:W2:Y:S01]  /*115a0*/  @P3 LDG.E.U8 R18, desc[UR24][R10.64] ;  /* 0x000000180a123981 */ /* 0x0000a2000c1e1100 */
[----:B------:R-:W-:Y:S01]  /*115b0*/  PRMT R12, RZ, 0x7610, R12 ;  /* 0x00007610ff0c7816 */ /* 0x000fe2000000000c */
[----:B------:R-:W-:Y:S02]  /*115c0*/  @!P5 IMAD.MOV R91, RZ, RZ, -R91 ;  /* 0x000000ffff5bd224 */ /* 0x000fe400078e0a5b */
[----:B------:R-:W-:Y:S01]  /*115d0*/  @!P4 IMAD.MOV R69, RZ, RZ, -R69 ;  /* 0x000000ffff45c224 */ /* 0x000fe200078e0a45 */
[----:B------:R-:W-:Y:S02]  /*115e0*/  PRMT R9, RZ, 0x7610, R9 ;  /* 0x00007610ff097816 */ /* 0x000fe40000000009 */
[----:B---3--:R-:W-:Y:S02]  /*115f0*/  ISETP.GE.AND P0, PT, R70, RZ, PT ;  /* 0x000000ff4600720c */ /* 0x008fe40003f06270 */
[----:B------:R-:W3:Y:S04]  /*11600*/  LDL.LU R70, [R1+0x3f8] ;  /* 0x0003f80001467983 */ /* 0x000ee80000300800 */
[----:B------:R0:W-:Y:S07]  /*11610*/  STL [R1+0x418], R10 ;  /* 0x0004180a01007387 */ /* 0x0001ee0000100800 */
[----:B------:R-:W-:Y:S01]  /*11620*/  @!P0 IMAD.MOV R90, RZ, RZ, -R90 ;  /* 0x000000ffff5a8224 */ /* 0x000fe200078e0a5a */
[----:B0-----:R-:W-:Y:S01]  /*11630*/  IADD3 R10, P0, PT, R7, UR4, RZ ;  /* 0x00000004070a7c10 */ /* 0x001fe2000ff1e0ff */
[----:B------:R0:W-:Y:S01]  /*11640*/  STL [R1+0x414], R11 ;  /* 0x0004140b01007387 */ /* 0x0001e20000100800 */
[----:B------:R-:W-:-:S02]  /*11650*/  UIMAD UR4, UR12, 0x3f, URZ ;  /* 0x0000003f0c0478a4 */ /* 0x000fc4000f8e02ff */
[----:B0-----:R-:W-:Y:S02]  /*11660*/  IADD3.X R11, PT, PT, R8, UR5, RZ, P0, !PT ;  /* 0x00000005080b7c10 */ /* 0x001fe400087fe4ff */
[----:B------:R-:W-:-:S03]  /*11670*/  USHF.R.S32.HI UR5, URZ, 0x1f, UR4 ;  /* 0x0000001fff057899 */ /* 0x000fc60008011404 */
[----:B------:R0:W3:Y:S01]  /*11680*/  @P3 LDG.E.U8 R12, desc[UR24][R10.64] ;  /* 0x000000180a0c3981 */ /* 0x0000e2000c1e1100 */
[----:B----4-:R-:W-:Y:S02]  /*11690*/  ISETP.GE.AND P6, PT, R72, RZ, PT ;  /* 0x000000ff4800720c */ /* 0x010fe40003fc6270 */
[----:B------:R-:W-:Y:S02]  /*116a0*/  ISETP.GE.AND P5, PT, R17, RZ, PT ;  /* 0x000000ff1100720c */ /* 0x000fe40003fa6270 */
[----:B------:R-:W4:Y:S04]  /*116b0*/  LDL.LU R17, [R1+0x42c] ;  /* 0x00042c0001117983 */ /* 0x000f280000300800 */
[----:B------:R-:W4:Y:S01]  /*116c0*/  LDL.LU R72, [R1+0x430] ;  /* 0x0004300001487983 */ /* 0x000f220000300800 */
[----:B--2---:R-:W-:-:S03]  /*116d0*/  ISETP.GE.AND P0, PT, R73, RZ, PT ;  /* 0x000000ff4900720c */ /* 0x004fc60003f06270 */
[----:B------:R0:W-:Y:S01]  /*116e0*/  STL [R1+0x420], R10 ;  /* 0x0004200a01007387 */ /* 0x0001e20000100800 */
[----:B------:R-:W-:Y:S01]  /*116f0*/  @!P6 IMAD.MOV R92, RZ, RZ, -R92 ;  /* 0x000000ffff5ce224 */ /* 0x000fe200078e0a5c */
[----:B------:R-:W-:Y:S02]  /*11700*/  ISETP.GE.AND P4, PT, R16, RZ, PT ;  /* 0x000000ff1000720c */ /* 0x000fe40003f86270 */
[----:B------:R1:W-:Y:S04]  /*11710*/  STL [R1+0x41c], R11 ;  /* 0x00041c0b01007387 */ /* 0x0003e80000100800 */
[----:B------:R-:W2:Y:S01]  /*11720*/  LDL.LU R73, [R1+0x3e4] ;  /* 0x0003e40001497983 */ /* 0x000ea20000300800 */
[----:B0-----:R-:W-:-:S03]  /*11730*/  IADD3 R10, P6, PT, R0, UR4, RZ ;  /* 0x00000004000a7c10 */ /* 0x001fc6000ffde0ff */
[----:B-1----:R-:W2:Y:S01]  /*11740*/  LDL.LU R11, [R1] ;  /* 0x00000000010b7983 */ /* 0x002ea20000300800 */
[----:B------:R-:W-:Y:S01]  /*11750*/  IADD3.X R16, PT, PT, R2, UR5, RZ, P6, !PT ;  /* 0x0000000502107c10 */ /* 0x000fe2000b7fe4ff */
[----:B------:R-:W-:-:S04]  /*11760*/  @!P1 IMAD.MOV.U32 R84, RZ, RZ, R10 ;  /* 0x000000ffff549224 */ /* 0x000fc800078e000a */
[----:B------:R-:W-:-:S05]  /*11770*/  @!P1 IMAD.MOV.U32 R85, RZ, RZ, R16 ;  /* 0x000000ffff559224 */ /* 0x000fca00078e0010 */
[----:B------:R-:W4:Y:S01]  /*11780*/  @!P1 LDG.E.U8 R9, desc[UR24][R84.64] ;  /* 0x0000001854099981 */ /* 0x000f22000c1e1100 */
[----:B------:R-:W-:Y:S01]  /*11790*/  @!P5 IMAD.MOV R93, RZ, RZ, -R93 ;  /* 0x000000ffff5dd224 */ /* 0x000fe200078e0a5d */
[----:B------:R-:W-:Y:S02]  /*117a0*/  ISETP.GE.AND P3, PT, R86, RZ, PT ;  /* 0x000000ff5600720c */ /* 0x000fe40003f66270 */
[----:B------:R-:W4:Y:S01]  /*117b0*/  LDL.LU R86, [R1+0x3f0] ;  /* 0x0003f00001567983 */ /* 0x000f220000300800 */
[----:B---3--:R-:W-:Y:S01]  /*117c0*/  ISETP.GE.AND P5, PT, R70, RZ, PT ;  /* 0x000000ff4600720c */ /* 0x008fe20003fa6270 */
[----:B--2---:R-:W-:Y:S01]  /*117d0*/  @!P4 IMAD.MOV R11, RZ, RZ, -R11 ;  /* 0x000000ffff0bc224 */ /* 0x004fe200078e0a0b */
[----:B------:R-:W-:Y:S02]  /*117e0*/  ISETP.GE.AND P4, PT, R87, RZ, PT ;  /* 0x000000ff5700720c */ /* 0x000fe40003f86270 */
[----:B------:R-:W2:Y:S04]  /*117f0*/  LDL.LU R87, [R1+0x3f4] ;  /* 0x0003f40001577983 */ /* 0x000ea80000300800 */
[----:B------:R-:W3:Y:S04]  /*11800*/  LDL.LU R70, [R1+0x2c0] ;  /* 0x0002c00001467983 */ /* 0x000ee80000300800 */
[----:B------:R-:W-:Y:S04]  /*11810*/  STL [R1+0xcd8], R0 ;  /* 0x000cd80001007387 */ /* 0x000fe80000100800 */
[----:B------:R-:W-:Y:S04]  /*11820*/  STL [R1+0xcdc], R2 ;  /* 0x000cdc0201007387 */ /* 0x000fe80000100800 */
[----:B------:R0:W-:Y:S04]  /*11830*/  STL [R1+0x428], R10 ;  /* 0x0004280a01007387 */ /* 0x0001e80000100800 */
[----:B------:R-:W-:Y:S04]  /*11840*/  STL [R1+0x424], R16 ;  /* 0x0004241001007387 */ /* 0x000fe80000100800 */
[----:B------:R-:W2:Y:S04]  /*11850*/  LDL.LU.64 R84, [R1+0xd70] ;  /* 0x000d700001547983 */ /* 0x000ea80000300a00 */
[----:B0-----:R-:W2:Y:S04]  /*11860*/  LDL.LU R10, [R1+0x8] ;  /* 0x00000800010a7983 */ /* 0x001ea80000300800 */
[----:B----4-:R0:W-:Y:S04]  /*11870*/  STL [R1+0x94], R9 ;  /* 0x0000940901007387 */ /* 0x0101e80000100800 */
[----:B0-----:R-:W4:Y:S01]  /*11880*/  LDL.LU R9, [R1+0x4] ;  /* 0x0000040001097983 */ /* 0x001f220000300800 */
[----:B------:R-:W-:Y:S01]  /*11890*/  IADD3 R2, P6, PT, R3, UR4, RZ ;  /* 0x0000000403027c10 */ /* 0x000fe2000ffde0ff */
[----:B------:R-:W-:Y:S01]  /*118a0*/  @!P4 IMAD.MOV R14, RZ, RZ, -R14 ;  /* 0x000000ffff0ec224 */ /* 0x000fe200078e0a0e */
[----:B------:R-:W-:-:S02]  /*118b0*/  ISETP.GE.AND P4, PT, R73, RZ, PT ;  /* 0x000000ff4900720c */ /* 0x000fc40003f86270 */
[----:B------:R-:W-:Y:S02]  /*118c0*/  IADD3.X R16, PT, PT, R4, UR5, RZ, P6, !PT ;  /* 0x0000000504107c10 */ /* 0x000fe4000b7fe4ff */
[----:B------:R-:W-:Y:S01]  /*118d0*/  PRMT R0, RZ, 0x7610, R0 ;  /* 0x00007610ff007816 */ /* 0x000fe20000000000 */
[----:B--2---:R-:W-:Y:S01]  /*118e0*/  @!P0 IMAD.MOV R10, RZ, RZ, -R10 ;  /* 0x000000ffff0a8224 */ /* 0x004fe200078e0a0a */
[----:B------:R-:W-:Y:S01]  /*118f0*/  ISETP.GE.AND P0, PT, R17, RZ, PT ;  /* 0x000000ff1100720c */ /* 0x000fe20003f06270 */
[----:B------:R-:W-:Y:S02]  /*11900*/  @!P1 IMAD.MOV.U32 R17, RZ, RZ, R16 ;  /* 0x000000ffff119224 */ /* 0x000fe400078e0010 */
[----:B----4-:R-:W-:Y:S01]  /*11910*/  @!P3 IMAD.MOV R9, RZ, RZ, -R9 ;  /* 0x000000ffff09b224 */ /* 0x010fe200078e0a09 */
[----:B------:R-:W-:Y:S02]  /*11920*/  ISETP.GE.AND P3, PT, R72, RZ, PT ;  /* 0x000000ff4800720c */ /* 0x000fe40003f66270 */
[----:B------:R-:W2:Y:S04]  /*11930*/  LDL.LU R72, [R1+0x3ec] ;  /* 0x0003ec0001487983 */ /* 0x000ea80000300800 */
[----:B------:R-:W4:Y:S04]  /*11940*/  LDL.LU R73, [R1+0x3e8] ;  /* 0x0003e80001497983 */ /* 0x000f280000300800 */
[----:B------:R-:W-:Y:S04]  /*11950*/  STL [R1+0xce0], R3 ;  /* 0x000ce00301007387 */ /* 0x000fe80000100800 */
[----:B------:R-:W-:Y:S04]  /*11960*/  STL [R1+0xce4], R4 ;  /* 0x000ce40401007387 */ /* 0x000fe80000100800 */
[----:B------:R-:W-:Y:S04]  /*11970*/  STL [R1+0x430], R2 ;  /* 0x0004300201007387 */ /* 0x000fe80000100800 */
[----:B------:R0:W-:Y:S02]  /*11980*/  STL [R1+0x42c], R16 ;  /* 0x00042c1001007387 */ /* 0x0001e40000100800 */
[----:B0-----:R-:W-:-:S05]  /*11990*/  @!P1 IMAD.MOV.U32 R16, RZ, RZ, R2 ;  /* 0x000000ffff109224 */ /* 0x001fca00078e0002 */
[----:B------:R-:W2:Y:S04]  /*119a0*/  @!P1 LDG.E.U8 R0, desc[UR24][R16.64] ;  /* 0x0000001810009981 */ /* 0x000ea8000c1e1100 */
[----:B------:R-:W4:Y:S01]  /*119b0*/  LDL.LU.64 R16, [R1+0xd68] ;  /* 0x000d680001107983 */ /* 0x000f220000300a00 */
[----:B------:R-:W-:Y:S01]  /*119c0*/  @!P3 IMAD.MOV R15, RZ, RZ, -R15 ;  /* 0x000000ffff0fb224 */ /* 0x000fe200078e0a0f */
[----:B---3--:R-:W-:Y:S02]  /*119d0*/  ISETP.GE.AND P3, PT, R70, RZ, PT ;  /* 0x000000ff4600720c */ /* 0x008fe40003f66270 */
[----:B------:R-:W-:Y:S01]  /*119e0*/  IADD3 R70, P6, PT, R5, UR4, RZ ;  /* 0x0000000405467c10 */ /* 0x000fe2000ffde0ff */
[----:B------:R-:W-:Y:S01]  /*119f0*/  @!P5 IMAD.MOV R19, RZ, RZ, -R19 ;  /* 0x000000ffff13d224 */ /* 0x000fe200078e0a13 */
[----:B------:R-:W3:Y:S01]  /*11a00*/  LDL.LU R2, [R1+0x2c4] ;  /* 0x0002c40001027983 */ /* 0x000ee20000300800 */
[----:B------:R-:W-:-:S02]  /*11a10*/  ISETP.GE.AND P5, PT, R86, RZ, PT ;  /* 0x000000ff5600720c */ /* 0x000fc40003fa6270 */
[----:B------:R-:W-:Y:S02]  /*11a20*/  IADD3.X R86, PT, PT, R6, UR5, RZ, P6, !PT ;  /* 0x0000000506567c10 */ /* 0x000fe4000b7fe4ff */
[----:B------:R-:W-:Y:S01]  /*11a30*/  PRMT R4, RZ, 0x7610, R4 ;  /* 0x00007610ff047816 */ /* 0x000fe20000000004 */
[----:B--2---:R0:W-:Y:S04]  /*11a40*/  STL [R1+0x8], R0 ;  /* 0x0000080001007387 */ /* 0x0041e80000100800 */
[----:B0-----:R-:W2:Y:S01]  /*11a50*/  LDL.LU R0, [R1+0x3e0] ;  /* 0x0003e00001007983 */ /* 0x001ea20000300800 */
[----:B----4-:R-:W-:-:S03]  /*11a60*/  @!P0 IMAD.MOV R16, RZ, RZ, -R16 ;  /* 0x000000ffff108224 */ /* 0x010fc600078e0a10 */
[----:B------:R-:W-:Y:S01]  /*11a70*/  STL [R1+0xce8], R5 ;  /* 0x000ce80501007387 */ /* 0x000fe20000100800 */
[----:B------:R-:W-:-:S03]  /*11a80*/  ISETP.GE.AND P0, PT, R87, RZ, PT ;  /* 0x000000ff5700720c */ /* 0x000fc60003f06270 */
[----:B------:R0:W-:Y:S01]  /*11a90*/  STL [R1+0xcec], R6 ;  /* 0x000cec0601007387 */ /* 0x0001e20000100800 */
[----:B------:R-:W-:-:S03]  /*11aa0*/  @!P1 IMAD.MOV.U32 R87, RZ, RZ, R86 ;  /* 0x000000ffff579224 */ /* 0x000fc600078e0056 */
[----:B------:R-:W-:Y:S04]  /*11ab0*/  STL [R1+0x438], R70 ;  /* 0x0004384601007387 */ /* 0x000fe80000100800 */
[----:B0-----:R-:W4:Y:S04]  /*11ac0*/  LDL.LU R6, [R1+0x2bc] ;  /* 0x0002bc0001067983 */ /* 0x001f280000300800 */
[----:B------:R0:W-:Y:S02]  /*11ad0*/  STL [R1+0x434], R86 ;  /* 0x0004345601007387 */ /* 0x0001e40000100800 */
[----:B0-----:R-:W-:-:S05]  /*11ae0*/  @!P1 IMAD.MOV.U32 R86, RZ, RZ, R70 ;  /* 0x000000ffff569224 */ /* 0x001fca00078e0046 */
[----:B------:R-:W2:Y:S01]  /*11af0*/  @!P1 LDG.E.U8 R4, desc[UR24][R86.64] ;  /* 0x0000001856049981 */ /* 0x000ea2000c1e1100 */
[----:B------:R-:W-:Y:S01]  /*11b00*/  @!P4 IMAD.MOV R21, RZ, RZ, -R21 ;  /* 0x000000ffff15c224 */ /* 0x000fe200078e0a15 */
[----:B------:R-:W-:Y:S01]  /*11b10*/  ISETP.GE.AND P4, PT, R72, RZ, PT ;  /* 0x000000ff4800720c */ /* 0x000fe20003f86270 */
[----:B------:R-:W-:Y:S01]  /*11b20*/  @!P5 IMAD.MOV R20, RZ, RZ, -R20 ;  /* 0x000000ffff14d224 */ /* 0x000fe200078e0a14 */
[----:B------:R-:W-:Y:S01]  /*11b30*/  ISETP.GE.AND P5, PT, R73, RZ, PT ;  /* 0x000000ff4900720c */ /* 0x000fe20003fa6270 */
[----:B------:R-:W3:Y:S04]  /*11b40*/  LDL.LU.64 R86, [R1+0xd60] ;  /* 0x000d600001567983 */ /* 0x000ee80000300a00 */
[----:B------:R-:W3:Y:S04]  /*11b50*/  LDL.LU R70, [R1+0x2a0] ;  /* 0x0002a00001467983 */ /* 0x000ee80000300800 */
[----:B------:R-:W3:Y:S04]  /*11b60*/  LDL.LU R72, [R1+0x2a8] ;  /* 0x0002a80001487983 */ /* 0x000ee80000300800 */
[----:B------:R-:W4:Y:S01]  /*11b70*/  LDL.LU R73, [R1+0x2b8] ;  /* 0x0002b80001497983 */ /* 0x000f220000300800 */
[----:B------:R-:W-:-:S03]  /*11b80*/  PRMT R3, RZ, 0x7610, R3 ;  /* 0x00007610ff037816 */ /* 0x000fc60000000003 */
[----:B--2---:R0:W-:Y:S02]  /*11b90*/  STL [R1+0x4], R4 ;  /* 0x0000040401007387 */ /* 0x0041e40000100800 */
[----:B0-----:R-:W-:Y:S02]  /*11ba0*/  IADD3 R4, P6, PT, R7, UR4, RZ ;  /* 0x0000000407047c10 */ /* 0x001fe4000ffde0ff */
[----:B------:R-:W-:Y:S01]  /*11bb0*/  STL [R1+0xcf0], R7 ;  /* 0x000cf00701007387 */ /* 0x000fe20000100800 */
[----:B------:R-:W-:Y:S01]  /*11bc0*/  @!P0 IMAD.MOV R37, RZ, RZ, -R37 ;  /* 0x000000ffff258224 */ /* 0x000fe200078e0a25 */
[----:B------:R-:W0:Y:S01]  /*11bd0*/  LDCU UR4, c[0x0][0x3b0] ;  /* 0x00007600ff0477ac */ /* 0x000e220008000800 */
[----:B------:R-:W-:Y:S01]  /*11be0*/  IADD3.X R5, PT, PT, R8, UR5, RZ, P6, !PT ;  /* 0x0000000508057c10 */ /* 0x000fe2000b7fe4ff */
[----:B------:R-:W-:Y:S01]  /*11bf0*/  STL [R1+0xcf4], R8 ;  /* 0x000cf40801007387 */ /* 0x000fe20000100800 */
[----:B------:R-:W-:Y:S01]  /*11c00*/  @!P5 IMAD.MOV R34, RZ, RZ, -R34 ;  /* 0x000000ffff22d224 */ /* 0x000fe200078e0a22 */
[----:B---3--:R-:W-:Y:S01]  /*11c10*/  ISETP.GE.AND P0, PT, R2, RZ, PT ;  /* 0x000000ff0200720c */ /* 0x008fe20003f06270 */
[----:B------:R-:W-:Y:S01]  /*11c20*/  @!P3 IMAD.MOV R36, RZ, RZ, -R36 ;  /* 0x000000ffff24b224 */ /* 0x000fe200078e0a24 */
[----:B------:R-:W2:Y:S01]  /*11c30*/  @!P1 LDG.E.U8 R3, desc[UR24][R4.64] ;  /* 0x0000001804039981 */ /* 0x000ea2000c1e1100 */
[----:B------:R-:W-:Y:S01]  /*11c40*/  @!P4 IMAD.MOV R35, RZ, RZ, -R35 ;  /* 0x000000ffff23c224 */ /* 0x000fe200078e0a23 */
[----:B------:R-:W1:Y:S02]  /*11c50*/  LDCU UR5, c[0x0][0x3b0] ;  /* 0x00007600ff0577ac */ /* 0x000e640008000800 */
[----:B------:R-:W-:Y:S01]  /*11c60*/  STL [R1+0x440], R4 ;  /* 0x0004400401007387 */ /* 0x000fe20000100800 */
[----:B----4-:R-:W-:-:S03]  /*11c70*/  ISETP.GE.AND P5, PT, R73, RZ, PT ;  /* 0x000000ff4900720c */ /* 0x010fc60003fa6270 */
[----:B------:R-:W-:Y:S01]  /*11c80*/  STL [R1+0x43c], R5 ;  /* 0x00043c0501007387 */ /* 0x000fe20000100800 */
[----:B------:R-:W-:Y:S02]  /*11c90*/  ISETP.GE.AND P1, PT, R0, RZ, PT ;  /* 0x000000ff0000720c */ /* 0x000fe40003f26270 */
[----:B------:R-:W-:Y:S02]  /*11ca0*/  ISETP.GE.AND P3, PT, R70, RZ, PT ;  /* 0x000000ff4600720c */ /* 0x000fe40003f66270 */
[----:B------:R-:W-:-:S05]  /*11cb0*/  ISETP.GE.AND P4, PT, R72, RZ, PT ;  /* 0x000000ff4800720c */ /* 0x000fca0003f86270 */
[----:B------:R-:W-:Y:S01]  /*11cc0*/  @!P5 IMAD.MOV R27, RZ, RZ, -R27 ;  /* 0x000000ffff1bd224 */ /* 0x000fe200078e0a1b */
[----:B------:R-:W-:Y:S01]  /*11cd0*/  ISETP.GE.AND P5, PT, R17, RZ, PT ;  /* 0x000000ff1100720c */ /* 0x000fe20003fa6270 */
[----:B--2---:R2:W-:Y:S04]  /*11ce0*/  STL [R1], R3 ;  /* 0x0000000301007387 */ /* 0x0045e80000100800 */
[----:B--2---:R-:W2:Y:S04]  /*11cf0*/  LDL.LU R3, [R1+0x294] ;  /* 0x0002940001037983 */ /* 0x004ea80000300800 */
[----:B------:R-:W3:Y:S04]  /*11d00*/  LDL.LU R2, [R1+0x298] ;  /* 0x0002980001027983 */ /* 0x000ee80000300800 */
[----:B------:R-:W4:Y:S04]  /*11d10*/  LDL.LU R0, [R1+0x29c] ;  /* 0x00029c0001007983 */ /* 0x000f280000300800 */
[----:B------:R-:W2:Y:S04]  /*11d20*/  LDL.LU R70, [R1+0x288] ;  /* 0x0002880001467983 */ /* 0x000ea80000300800 */
[----:B------:R-:W2:Y:S04]  /*11d30*/  LDL.LU R72, [R1+0x290] ;  /* 0x0002900001487983 */ /* 0x000ea80000300800 */
[----:B------:R-:W2:Y:S04]  /*11d40*/  LDL.LU R73, [R1+0x284] ;  /* 0x0002840001497983 */ /* 0x000ea80000300800 */
[----:B------:R-:W2:Y:S01]  /*11d50*/  LDL.LU R17, [R1+0xd58] ;  /* 0x000d580001117983 */ /* 0x000ea20000300800 */
[----:B------:R-:W-:-:S02]  /*11d60*/  @!P1 IMAD.MOV R31, RZ, RZ, -R31 ;  /* 0x000000ffff1f9224 */ /* 0x000fc400078e0a1f */
[----:B------:R-:W-:Y:S02]  /*11d70*/  @!P3 IMAD.MOV R30, RZ, RZ, -R30 ;  /* 0x000000ffff1eb224 */ /* 0x000fe400078e0a1e */
[----:B------:R-:W-:Y:S01]  /*11d80*/  @!P0 IMAD.MOV R32, RZ, RZ, -R32 ;  /* 0x000000ffff208224 */ /* 0x000fe200078e0a20 */
[----:B------:R-:W-:Y:S01]  /*11d90*/  ISETP.GE.AND P6, PT, R6, RZ, PT ;  /* 0x000000ff0600720c */ /* 0x000fe20003fc6270 */
[----:B------:R-:W-:-:S12]  /*11da0*/  @!P4 IMAD.MOV R28, RZ, RZ, -R28 ;  /* 0x000000ffff1cc224 */ /* 0x000fd800078e0a1c */
[----:B------:R-:W-:Y:S01]  /*11db0*/  @!P6 IMAD.MOV R33, RZ, RZ, -R33 ;  /* 0x000000ffff21e224 */ /* 0x000fe200078e0a21 */
[----:B---3--:R-:W-:Y:S02]  /*11dc0*/  ISETP.GE.AND P1, PT, R2, RZ, PT ;  /* 0x000000ff0200720c */ /* 0x008fe40003f26270 */
[----:B----4-:R-:W-:-:S11]  /*11dd0*/  ISETP.GE.AND P3, PT, R0, RZ, PT ;  /* 0x000000ff0000720c */ /* 0x010fd60003f66270 */
[----:B------:R-:W-:Y:S01]  /*11de0*/  @!P1 IMAD.MOV R25, RZ, RZ, -R25 ;  /* 0x000000ffff199224 */ /* 0x000fe200078e0a19 */
[----:B--2---:R-:W-:Y:S02]  /*11df0*/  ISETP.NE.AND P1, PT, R17, RZ, PT ;  /* 0x000000ff1100720c */ /* 0x004fe40003f25270 */
[----:B------:R-:W-:Y:S02]  /*11e00*/  LOP3.LUT R17, RZ, R17, RZ, 0x33, !PT ;  /* 0x00000011ff117212 */ /* 0x000fe400078e33ff */
[----:B------:R-:W-:Y:S02]  /*11e10*/  ISETP.GE.AND P0, PT, R3, RZ, PT ;  /* 0x000000ff0300720c */ /* 0x000fe40003f06270 */
[C---:B------:R-:W-:Y:S02]  /*11e20*/  SEL R0, R17.reuse, R38, !P1 ;  /* 0x0000002611007207 */ /* 0x040fe40004800000 */
[C---:B------:R-:W-:Y:S02]  /*11e30*/  SEL R3, R17.reuse, R42, !P1 ;  /* 0x0000002a11037207 */ /* 0x040fe40004800000 */
[C---:B------:R-:W-:Y:S01]  /*11e40*/  SEL R2, R17.reuse, R41, !P1 ;  /* 0x0000002911027207 */ /* 0x040fe20004800000 */
[----:B------:R2:W-:Y:S04]  /*11e50*/  STL [R1+0xe4], R0 ;  /* 0x0000e40001007387 */ /* 0x0005e80000100800 */
[----:B------:R3:W-:Y:S01]  /*11e60*/  STL [R1+0xe0], R3 ;  /* 0x0000e00301007387 */ /* 0x0007e20000100800 */
[----:B--2---:R-:W-:-:S03]  /*11e70*/  SEL R0, R17, R40, !P1 ;  /* 0x0000002811007207 */ /* 0x004fc60004800000 */
[----:B------:R2:W-:Y:S01]  /*11e80*/  STL [R1+0xdc], R2 ;  /* 0x0000dc0201007387 */ /* 0x0005e20000100800 */
[----:B---3--:R-:W-:-:S03]  /*11e90*/  SEL R3, R17, R39, !P1 ;  /* 0x0000002711037207 */ /* 0x008fc60004800000 */
[----:B------:R3:W-:Y:S01]  /*11ea0*/  STL [R1+0xd8], R0 ;  /* 0x0000d80001007387 */ /* 0x0007e20000100800 */
[----:B--2---:R-:W-:-:S03]  /*11eb0*/  SEL R2, R17, R45, !P1 ;  /* 0x0000002d11027207 */ /* 0x004fc60004800000 */
[----:B------:R2:W-:Y:S01]  /*11ec0*/  STL [R1+0xd4], R3 ;  /* 0x0000d40301007387 */ /* 0x0005e20000100800 */
[C---:B---3--:R-:W-:Y:S02]  /*11ed0*/  SEL R0, R17.reuse, R44, !P1 ;  /* 0x0000002c11007207 */ /* 0x048fe40004800000 */
[C---:B------:R-:W-:Y:S02]  /*11ee0*/  SEL R44, R17.reuse, R59, !P1 ;  /* 0x0000003b112c7207 */ /* 0x040fe40004800000 */
[C---:B------:R-:W-:Y:S01]  /*11ef0*/  SEL R59, R17.reuse, R65, !P1 ;  /* 0x00000041113b7207 */ /* 0x040fe20004800000 */
[----:B------:R-:W-:Y:S01]  /*11f00*/  STL [R1+0xd0], R2 ;  /* 0x0000d00201007387 */ /* 0x000fe20000100800 */
[C---:B------:R-:W-:Y:S02]  /*11f10*/  SEL R65, R17.reuse, R68, !P1 ;  /* 0x0000004411417207 */ /* 0x040fe40004800000 */
[C---:B--2---:R-:W-:Y:S01]  /*11f20*/  SEL R3, R17.reuse, R52, !P1 ;  /* 0x0000003411037207 */ /* 0x044fe20004800000 */
[----:B------:R2:W-:Y:S01]  /*11f30*/  STL [R1+0xcc], R0 ;  /* 0x0000cc0001007387 */ /* 0x0005e20000100800 */
[----:B------:R-:W-:-:S02]  /*11f40*/  SEL R52, R17, R62, !P1 ;  /* 0x0000003e11347207 */ /* 0x000fc40004800000 */
[----:B------:R-:W-:Y:S02]  /*11f50*/  SEL R68, R17, R67, !P1 ;  /* 0x0000004311447207 */ /* 0x000fe40004800000 */
[----:B------:R-:W-:Y:S02]  /*11f60*/  ISETP.GE.AND P6, PT, R73, RZ, PT ;  /* 0x000000ff4900720c */ /* 0x000fe40003fc6270 */
[C---:B------:R-:W-:Y:S02]  /*11f70*/  SEL R5, R17.reuse, R54, !P1 ;  /* 0x0000003611057207 */ /* 0x040fe40004800000 */
[C---:B------:R-:W-:Y:S02]  /*11f80*/  SEL R62, R17.reuse, R64, !P1 ;  /* 0x00000040113e7207 */ /* 0x040fe40004800000 */
[C---:B------:R-:W-:Y:S02]  /*11f90*/  SEL R67, R17.reuse, R66, !P1 ;  /* 0x0000004211437207 */ /* 0x040fe40004800000 */
[C---:B------:R-:W-:Y:S01]  /*11fa0*/  SEL R73, R17.reuse, R43, !P1 ;  /* 0x0000002b11497207 */ /* 0x040fe20004800000 */
[----:B------:R-:W3:Y:S01]  /*11fb0*/  LDL.LU R66, [R1+0xc] ;  /* 0x00000c0001427983 */ /* 0x000ee20000300800 */
[----:B------:R-:W-:-:S02]  /*11fc0*/  SEL R54, R17, R61, !P1 ;  /* 0x0000003d11367207 */ /* 0x000fc40004800000 */
[C---:B------:R-:W-:Y:S02]  /*11fd0*/  SEL R64, R17.reuse, R11, !P1 ;  /* 0x0000000b11407207 */ /* 0x040fe40004800000 */
[C---:B------:R-:W-:Y:S01]  /*11fe0*/  SEL R43, R17.reuse, R60, !P1 ;  /* 0x0000003c112b7207 */ /* 0x040fe20004800000 */
[----:B------:R-:W4:Y:S01]  /*11ff0*/  LDL.LU R11, [R1+0x10] ;  /* 0x00001000010b7983 */ /* 0x000f220000300800 */
[C---:B------:R-:W-:Y:S02]  /*12000*/  SEL R61, R17.reuse, R10, !P1 ;  /* 0x0000000a113d7207 */ /* 0x040fe40004800000 */
[C---:B--2---:R-:W-:Y:S01]  /*12010*/  SEL R0, R17.reuse, R57, !P1 ;  /* 0x0000003911007207 */ /* 0x044fe20004800000 */
[----:B------:R-:W2:Y:S01]  /*12020*/  LDL.LU R10, [R1+0x14] ;  /* 0x00001400010a7983 */ /* 0x000ea20000300800 */
[C---:B------:R-:W-:Y:S02]  /*12030*/  SEL R60, R17.reuse, R9, !P1 ;  /* 0x00000009113c7207 */ /* 0x040fe40004800000 */
[C---:B------:R-:W-:Y:S01]  /*12040*/  SEL R39, R17.reuse, R56, !P1 ;  /* 0x0000003811277207 */ /* 0x040fe20004800000 */
[----:B------:R-:W2:Y:S01]  /*12050*/  LDL.LU R9, [R1+0x18] ;  /* 0x0000180001097983 */ /* 0x000ea20000300800 */
[----:B------:R-:W-:-:S02]  /*12060*/  SEL R57, R17, R19, !P1 ;  /* 0x0000001311397207 */ /* 0x000fc40004800000 */
[C---:B------:R-:W-:Y:S01]  /*12070*/  SEL R40, R17.reuse, R55, !P1 ;  /* 0x0000003711287207 */ /* 0x040fe20004800000 */
[----:B------:R-:W2:Y:S01]  /*12080*/  LDL.LU R19, [R1+0x1c] ;  /* 0x00001c0001137983 */ /* 0x000ea20000300800 */
[C---:B------:R-:W-:Y:S02]  /*12090*/  SEL R56, R17.reuse, R16, !P1 ;  /* 0x0000001011387207 */ /* 0x040fe40004800000 */
[C---:B------:R-:W-:Y:S01]  /*120a0*/  SEL R4, R17.reuse, R53, !P1 ;  /* 0x0000003511047207 */ /* 0x040fe20004800000 */
[----:B------:R-:W2:Y:S01]  /*120b0*/  LDL.LU R16, [R1+0x20] ;  /* 0x0000200001107983 */ /* 0x000ea20000300800 */
[C---:B------:R-:W-:Y:S02]  /*120c0*/  SEL R55, R17.reuse, R15, !P1 ;  /* 0x0000000f11377207 */ /* 0x040fe40004800000 */
[----:B------:R-:W-:Y:S01]  /*120d0*/  ISETP.GE.AND P4, PT, R70, RZ, PT ;  /* 0x000000ff4600720c */ /* 0x000fe20003f86270 */
[----:B------:R-:W2:Y:S01]  /*120e0*/  LDL.LU R15, [R1+0x24] ;  /* 0x00002400010f7983 */ /* 0x000ea20000300800 */
[----:B------:R-:W-:-:S02]  /*120f0*/  SEL R2, R17, R51, !P1 ;  /* 0x0000003311027207 */ /* 0x000fc40004800000 */
[C---:B------:R-:W-:Y:S02]  /*12100*/  SEL R53, R17.reuse, R21, !P1 ;  /* 0x0000001511357207 */ /* 0x040fe40004800000 */
[C---:B------:R-:W-:Y:S01]  /*12110*/  SEL R70, R17.reuse, R47, !P1 ;  /* 0x0000002f11467207 */ /* 0x040fe20004800000 */
[----:B------:R-:W2:Y:S01]  /*12120*/  LDL.LU R21, [R1+0x28] ;  /* 0x0000280001157983 */ /* 0x000ea20000300800 */
[C---:B------:R-:W-:Y:S02]  /*12130*/  SEL R51, R17.reuse, R20, !P1 ;  /* 0x0000001411337207 */ /* 0x040fe40004800000 */
[C---:B------:R-:W-:Y:S01]  /*12140*/  SEL R47, R17.reuse, R35, !P1 ;  /* 0x00000023112f7207 */ /* 0x040fe20004800000 */
[----:B------:R-:W2:Y:S01]  /*12150*/  LDL.LU R20, [R1+0x2c] ;  /* 0x00002c0001147983 */ /* 0x000ea20000300800 */
[----:B------:R-:W-:-:S03]  /*12160*/  SEL R45, R17, R33, !P1 ;  /* 0x00000021112d7207 */ /* 0x000fc60004800000 */
[----:B------:R-:W2:Y:S04]  /*12170*/  LDL.LU R35, [R1+0x30] ;  /* 0x0000300001237983 */ /* 0x000ea80000300800 */
[----:B------:R-:W2:Y:S01]  /*12180*/  LDL.LU R33, [R1+0x38] ;  /* 0x0000380001217983 */ /* 0x000ea20000300800 */
[C---:B------:R-:W-:Y:S02]  /*12190*/  SEL R7, R17.reuse, R50, !P1 ;  /* 0x0000003211077207 */ /* 0x040fe40004800000 */
[C---:B------:R-:W-:Y:S02]  /*121a0*/  SEL R50, R17.reuse, R58, !P1 ;  /* 0x0000003a11327207 */ /* 0x040fe40004800000 */
[----:B------:R-:W-:Y:S02]  /*121b0*/  SEL R58, R17, R14, !P1 ;  /* 0x0000000e113a7207 */ /* 0x000fe40004800000 */
[----:B------:R-:W0:Y:S02]  /*121c0*/  S2R R14, SR_TID.X ;  /* 0x00000000000e7919 */ /* 0x000e240000002100 */
[----:B0-----:R-:W-:-:S04]  /*121d0*/  LOP3.LUT R14, R14, 0x7f, RZ, 0xc0, !PT ;  /* 0x0000007f0e0e7812 */ /* 0x001fc800078ec0ff */
[----:B------:R-:W-:-:S05]  /*121e0*/  LOP3.LUT R14, R14, 0x60, RZ, 0x3c, !PT ;  /* 0x000000600e0e7812 */ /* 0x000fca00078e3cff */
[----:B--2---:R-:W-:Y:S04]  /*121f0*/  STS.U8 [R14+UR9+0x6700], R33 ;  /* 0x006700210e007988 */ /* 0x004fe80008000009 */
[----:B------:R-:W-:Y:S04]  /*12200*/  STS.U8 [R14+UR9+0xb00], R35 ;  /* 0x000b00230e007988 */ /* 0x000fe80008000009 */
[----:B------:R-:W-:Y:S04]  /*12210*/  STS.U8 [R14+UR9+0x2b00], R20 ;  /* 0x002b00140e007988 */ /* 0x000fe80008000009 */
[----:B------:R-:W-:Y:S04]  /*12220*/  STS.U8 [R14+UR9+0x4b00], R21 ;  /* 0x004b00150e007988 */ /* 0x000fe80008000009 */
[----:B------:R-:W-:Y:S04]  /*12230*/  STS.U8 [R14+UR9+0x6b00], R15 ;  /* 0x006b000f0e007988 */ /* 0x000fe80008000009 */
[----:B------:R-:W-:Y:S04]  /*12240*/  STS.U8 [R14+UR9+0xf00], R16 ;  /* 0x000f00100e007988 */ /* 0x000fe80008000009 */
[----:B------:R-:W-:Y:S04]  /*12250*/  STS.U8 [R14+UR9+0x2f00], R19 ;  /* 0x002f00130e007988 */ /* 0x000fe80008000009 */
[----:B------:R-:W-:Y:S04]  /*12260*/  STS.U8 [R14+UR9+0x4f00], R9 ;  /* 0x004f00090e007988 */ /* 0x000fe80008000009 */
[----:B------:R-:W-:Y:S04]  /*12270*/  STS.U8 [R14+UR9+0x6f00], R10 ;  /* 0x006f000a0e007988 */ /* 0x000fe80008000009 */
[----:B----4-:R0:W-:Y:S04]  /*12280*/  STS.U8 [R14+UR9+0x1300], R11 ;  /* 0x0013000b0e007988 */ /* 0x0101e80008000009 */
[----:B0-----:R-:W2:Y:S04]  /*12290*/  LDL.LU R11, [R1+0x48] ;  /* 0x00004800010b7983 */ /* 0x001ea80000300800 */
[----:B---3--:R0:W-:Y:S04]  /*122a0*/  STS.U8 [R14+UR9+0x3300], R66 ;  /* 0x003300420e007988 */ /* 0x0081e80008000009 */
[----:B0-----:R-:W3:Y:S01]  /*122b0*/  LDL.LU R66, [R1+0x44] ;  /* 0x0000440001427983 */ /* 0x001ee20000300800 */
[----:B------:R-:W0:Y:S01]  /*122c0*/  S2R R9, SR_TID.X ;  /* 0x0000000000097919 */ /* 0x000e220000002100 */
[----:B------:R-:W-:-:S02]  /*122d0*/  @!P6 IMAD.MOV R13, RZ, RZ, -R13 ;  /* 0x000000ffff0de224 */ /* 0x000fc400078e0a0d */
[----:B------:R-:W-:Y:S04]  /*122e0*/  STS.U8 [R14+UR9+0x5300], R87 ;  /* 0x005300570e007988 */ /* 0x000fe80008000009 */
[----:B------:R-:W-:Y:S04]  /*122f0*/  STS.U8 [R14+UR9+0x7300], R86 ;  /* 0x007300560e007988 */ /* 0x000fe80008000009 */
[----:B------:R-:W-:Y:S01]  /*12300*/  STS.U8 [R14+UR9+0x1700], R85 ;  /* 0x001700550e007988 */ /* 0x000fe20008000009 */
[----:B------:R-:W-:-:S03]  /*12310*/  SEL R42, R17, R32, !P1 ;  /* 0x00000020112a7207 */ /* 0x000fc60004800000 */
[----:B------:R-:W-:Y:S01]  /*12320*/  STS.U8 [R14+UR9+0x3700], R84 ;  /* 0x003700540e007988 */ /* 0x000fe20008000009 */
[----:B------:R-:W-:-:S03]  /*12330*/  SEL R32, R17, R25, !P1 ;  /* 0x0000001911207207 */ /* 0x000fc60004800000 */
[----:B------:R-:W-:Y:S01]  /*12340*/  STS.U8 [R14+UR9+0x5700], R83 ;  /* 0x005700530e007988 */ /* 0x000fe20008000009 */
[----:B------:R-:W-:-:S03]  /*12350*/  SEL R25, R17, R13, !P1 ;  /* 0x0000000d11197207 */ /* 0x000fc60004800000 */
[----:B------:R-:W-:Y:S04]  /*12360*/  STS.U8 [R14+UR9+0x7700], R82 ;  /* 0x007700520e007988 */ /* 0x000fe80008000009 */
[----:B------:R-:W-:Y:S01]  /*12370*/  STS.U8 [R14+UR9+0x1b00], R80 ;  /* 0x001b00500e007988 */ /* 0x000fe20008000009 */
[----:B0-----:R-:W-:-:S03]  /*12380*/  LOP3.LUT R9, R9, 0x7f, RZ, 0xc0, !PT ;  /* 0x0000007f09097812 */ /* 0x001fc600078ec0ff */
[----:B------:R-:W-:Y:S01]  /*12390*/  STS.U8 [R14+UR9+0x3b00], R79 ;  /* 0x003b004f0e007988 */ /* 0x000fe20008000009 */
[----:B------:R-:W-:-:S03]  /*123a0*/  LOP3.LUT R13, R9, 0x70, RZ, 0x3c, !PT ;  /* 0x00000070090d7812 */ /* 0x000fc600078e3cff */
[----:B------:R-:W-:Y:S04]  /*123b0*/  STS.U8 [R14+UR9+0x5b00], R78 ;  /* 0x005b004e0e007988 */ /* 0x000fe80008000009 */
[----:B------:R-:W-:Y:S04]  /*123c0*/  STS.U8 [R14+UR9+0x7b00], R77 ;  /* 0x007b004d0e007988 */ /* 0x000fe80008000009 */
[----:B------:R-:W-:Y:S04]  /*123d0*/  STS.U8 [R14+UR9+0x1f00], R74 ;  /* 0x001f004a0e007988 */ /* 0x000fe80008000009 */
[----:B------:R-:W4:Y:S04]  /*123e0*/  LDL.LU R16, [R1+0x40] ;  /* 0x0000400001107983 */ /* 0x000f280000300800 */
[----:B------:R-:W-:Y:S04]  /*123f0*/  STS.U8 [R14+UR9+0x3f00], R71 ;  /* 0x003f00470e007988 */ /* 0x000fe80008000009 */
[----:B------:R-:W4:Y:S04]  /*12400*/  LDL.LU R10, [R1+0x3c] ;  /* 0x00003c00010a7983 */ /* 0x000f280000300800 */
[----:B------:R-:W-:Y:S04]  /*12410*/  STS.U8 [R14+UR9+0x5f00], R18 ;  /* 0x005f00120e007988 */ /* 0x000fe80008000009 */
[----:B------:R-:W4:Y:S04]  /*12420*/  LDL.LU R19, [R1+0x84] ;  /* 0x0000840001137983 */ /* 0x000f280000300800 */
[----:B------:R0:W-:Y:S04]  /*12430*/  STS.U8 [R14+UR9+0x7f00], R12 ;  /* 0x007f000c0e007988 */ /* 0x0001e80008000009 */
[----:B0-----:R-:W4:Y:S04]  /*12440*/  LDL.LU R14, [R1+0x90] ;  /* 0x00009000010e7983 */ /* 0x001f280000300800 */
[----:B--2---:R0:W-:Y:S04]  /*12450*/  STS.U8 [R13+UR9+0x380], R11 ;  /* 0x0003800b0d007988 */ /* 0x0041e80008000009 */
[----:B0-----:R-:W2:Y:S04]  /*12460*/  LDL.LU R11, [R1+0x8c] ;  /* 0x00008c00010b7983 */ /* 0x001ea80000300800 */
[----:B---3--:R0:W-:Y:S04]  /*12470*/  STS.U8 [R13+UR9+0x2380], R66 ;  /* 0x002380420d007988 */ /* 0x0081e80008000009 */
[----:B0-----:R-:W3:Y:S01]  /*12480*/  LDL.LU R66, [R1+0x88] ;  /* 0x0000880001427983 */ /* 0x001ee20000300800 */
[----:B------:R-:W-:Y:S01]  /*12490*/  @!P0 IMAD.MOV R26, RZ, RZ, -R26 ;  /* 0x000000ffff1a8224 */ /* 0x000fe200078e0a1a */
[----:B------:R-:W-:Y:S01]  /*124a0*/  ISETP.GE.AND P0, PT, R72, RZ, PT ;  /* 0x000000ff4800720c */ /* 0x000fe20003f06270 */
[----:B------:R-:W-:Y:S01]  /*124b0*/  @!P3 IMAD.MOV R24, RZ, RZ, -R24 ;  /* 0x000000ffff18b224 */ /* 0x000fe200078e0a18 */
[----:B------:R-:W3:Y:S01]  /*124c0*/  LDL.LU R82, [R1+0x80] ;  /* 0x0000800001527983 */ /* 0x000ee20000300800 */
[----:B------:R-:W-:-:S02]  /*124d0*/  @!P4 IMAD.MOV R23, RZ, RZ, -R23 ;  /* 0x000000ffff17c224 */ /* 0x000fc400078e0a17 */
[----:B------:R-:W-:Y:S01]  /*124e0*/  @!P5 IMAD.MOV R22, RZ, RZ, -R22 ;  /* 0x000000ffff16d224 */ /* 0x000fe200078e0a16 */
[----:B------:R-:W3:Y:S01]  /*124f0*/  LDL.LU R83, [R1+0x7c] ;  /* 0x00007c0001537983 */ /* 0x000ee20000300800 */
[C---:B------:R-:W-:Y:S02]  /*12500*/  SEL R72, R17.reuse, R48, !P1 ;  /* 0x0000003011487207 */ /* 0x040fe40004800000 */
[C---:B------:R-:W-:Y:S01]  /*12510*/  SEL R6, R17.reuse, R49, !P1 ;  /* 0x0000003111067207 */ /* 0x040fe20004800000 */
[----:B------:R-:W3:Y:S03]  /*12520*/  LDL.LU R84, [R1+0x78] ;  /* 0x0000780001547983 */ /* 0x000ee60000300800 */
[----:B------:R-:W-:Y:S01]  /*12530*/  @!P0 IMAD.MOV R29, RZ, RZ, -R29 ;  /* 0x000000ffff1d8224 */ /* 0x000fe200078e0a1d */
[C---:B------:R-:W-:Y:S01]  /*12540*/  SEL R8, R17.reuse, R46, !P1 ;  /* 0x0000002e11087207 */ /* 0x040fe20004800000 */
[----:B------:R-:W3:Y:S01]  /*12550*/  LDL.LU R85, [R1+0x74] ;  /* 0x0000740001557983 */ /* 0x000ee20000300800 */
[----:B------:R-:W-:-:S02]  /*12560*/  SEL R49, R17, R37, !P1 ;  /* 0x0000002511317207 */ /* 0x000fc40004800000 */
[C---:B------:R-:W-:Y:S01]  /*12570*/  SEL R48, R17.reuse, R36, !P1 ;  /* 0x0000002411307207 */ /* 0x040fe20004800000 */
[----:B------:R-:W3:Y:S01]  /*12580*/  LDL.LU R86, [R1+0x70] ;  /* 0x0000700001567983 */ /* 0x000ee20000300800 */
[C---:B------:R-:W-:Y:S02]  /*12590*/  SEL R46, R17.reuse, R34, !P1 ;  /* 0x00000022112e7207 */ /* 0x040fe40004800000 */
[C---:B------:R-:W-:Y:S01]  /*125a0*/  SEL R38, R17.reuse, R30, !P1 ;  /* 0x0000001e11267207 */ /* 0x040fe20004800000 */
[----:B------:R-:W3:Y:S01]  /*125b0*/  LDL.LU R87, [R1+0x6c] ;  /* 0x00006c0001577983 */ /* 0x000ee20000300800 */
[C---:B------:R-:W-:Y:S02]  /*125c0*/  SEL R37, R17.reuse, R28, !P1 ;  /* 0x0000001c11257207 */ /* 0x040fe40004800000 */
[C---:B------:R-:W-:Y:S02]  /*125d0*/  SEL R36, R17.reuse, R27, !P1 ;  /* 0x0000001b11247207 */ /* 0x040fe40004800000 */
[----:B------:R-:W-:-:S02]  /*125e0*/  SEL R63, R17, R63, !P1 ;  /* 0x0000003f113f7207 */ /* 0x000fc40004800000 */
[C---:B------:R-:W-:Y:S02]  /*125f0*/  SEL R89, R17.reuse, R89, !P1 ;  /* 0x0000005911597207 */ /* 0x040fe40004800000 */
[C---:B------:R-:W-:Y:S02]  /*12600*/  SEL R88, R17.reuse, R88, !P1 ;  /* 0x0000005811587207 */ /* 0x040fe40004800000 */
[C---:B------:R-:W-:Y:S02]  /*12610*/  SEL R69, R17.reuse, R69, !P1 ;  /* 0x0000004511457207 */ /* 0x040fe40004800000 */
        /* <DEDUP_REMOVED lines=9> */
[----:B------:R-:W-:Y:S02]  /*126b0*/  SEL R29, R17, R29, !P1 ;  /* 0x0000001d111d7207 */ /* 0x000fe40004800000 */
[----:B------:R-:W3:Y:S04]  /*126c0*/  LDL.LU R17, [R1+0x68] ;  /* 0x0000680001117983 */ /* 0x000ee80000300800 */
[----:B------:R-:W3:Y:S04]  /*126d0*/  LDL.LU R22, [R1+0x64] ;  /* 0x0000640001167983 */ /* 0x000ee80000300800 */
[----:B------:R-:W3:Y:S04]  /*126e0*/  LDL.LU R23, [R1+0x60] ;  /* 0x0000600001177983 */ /* 0x000ee80000300800 */
[----:B------:R-:W3:Y:S04]  /*126f0*/  LDL.LU R24, [R1+0x5c] ;  /* 0x00005c0001187983 */ /* 0x000ee80000300800 */
[----:B----4-:R-:W-:Y:S04]  /*12700*/  STS.U8 [R13+UR9+0x4380], R16 ;  /* 0x004380100d007988 */ /* 0x010fe80008000009 */
[----:B------:R-:W4:Y:S04]  /*12710*/  LDL.LU R26, [R1+0x58] ;  /* 0x00005800011a7983 */ /* 0x000f280000300800 */
[----:B------:R-:W-:Y:S04]  /*12720*/  STS.U8 [R13+UR9+0x6380], R10 ;  /* 0x0063800a0d007988 */ /* 0x000fe80008000009 */
[----:B------:R-:W4:Y:S04]  /*12730*/  LDL.LU R31, [R1+0x54] ;  /* 0x00005400011f7983 */ /* 0x000f280000300800 */
[----:B------:R-:W-:Y:S04]  /*12740*/  STS.U8 [R13+UR9+0x780], R19 ;  /* 0x000780130d007988 */ /* 0x000fe80008000009 */
[----:B------:R-:W4:Y:S04]  /*12750*/  LDL.LU R33, [R1+0x50] ;  /* 0x0000500001217983 */ /* 0x000f280000300800 */
[----:B------:R-:W4:Y:S04]  /*12760*/  LDL.LU R35, [R1+0x4c] ;  /* 0x00004c0001237983 */ /* 0x000f280000300800 */
[----:B------:R-:W-:Y:S04]  /*12770*/  STS.U8 [R13+UR9+0x2780], R14 ;  /* 0x0027800e0d007988 */ /* 0x000fe80008000009 */
[----:B------:R-:W4:Y:S04]  /*12780*/  LDL.LU R20, [R1+0x34] ;  /* 0x0000340001147983 */ /* 0x000f280000300800 */
[----:B--2---:R0:W-:Y:S04]  /*12790*/  STS.U8 [R13+UR9+0x4780], R11 ;  /* 0x0047800b0d007988 */ /* 0x0041e80008000009 */
[----:B0-----:R-:W2:Y:S04]  /*127a0*/  LDL.LU R11, [R1+0xe4] ;  /* 0x0000e400010b7983 */ /* 0x001ea80000300800 */
[----:B------:R-:W2:Y:S04]  /*127b0*/  LDL.LU R21, [R1+0xe0] ;  /* 0x0000e00001157983 */ /* 0x000ea80000300800 */
[----:B------:R-:W2:Y:S04]  /*127c0*/  LDL.LU R15, [R1+0xdc] ;  /* 0x0000dc00010f7983 */ /* 0x000ea80000300800 */
[----:B------:R-:W2:Y:S04]  /*127d0*/  LDL.LU R14, [R1+0xd8] ;  /* 0x0000d800010e7983 */ /* 0x000ea80000300800 */
[----:B------:R-:W2:Y:S04]  /*127e0*/  LDL.LU R16, [R1+0xd4] ;  /* 0x0000d40001107983 */ /* 0x000ea80000300800 */
[----:B------:R-:W2:Y:S04]  /*127f0*/  LDL.LU R19, [R1+0xd0] ;  /* 0x0000d00001137983 */ /* 0x000ea80000300800 */
[----:B---3--:R0:W-:Y:S04]  /*12800*/  STS.U8 [R13+UR9+0x6780], R66 ;  /* 0x006780420d007988 */ /* 0x0081e80008000009 */
[----:B0-----:R-:W3:Y:S01]  /*12810*/  LDL.LU R66, [R1+0xcc] ;  /* 0x0000cc0001427983 */ /* 0x001ee20000300800 */
[----:B------:R-:W0:Y:S03]  /*12820*/  S2R R9, SR_TID.X ;  /* 0x0000000000097919 */ /* 0x000e260000002100 */
[----:B------:R-:W-:Y:S04]  /*12830*/  STS.U8 [R13+UR9+0xb80], R82 ;  /* 0x000b80520d007988 */ /* 0x000fe80008000009 */
[----:B------:R-:W-:Y:S04]  /*12840*/  STS.U8 [R13+UR9+0x2b80], R83 ;  /* 0x002b80530d007988 */ /* 0x000fe80008000009 */
[----:B------:R-:W-:Y:S04]  /*12850*/  STS.U8 [R13+UR9+0x4b80], R84 ;  /* 0x004b80540d007988 */ /* 0x000fe80008000009 */
[----:B------:R-:W-:Y:S04]  /*12860*/  STS.U8 [R13+UR9+0x6b80], R85 ;  /* 0x006b80550d007988 */ /* 0x000fe80008000009 */
[----:B------:R-:W-:Y:S04]  /*12870*/  STS.U8 [R13+UR9+0xf80], R86 ;  /* 0x000f80560d007988 */ /* 0x000fe80008000009 */
[----:B------:R-:W-:Y:S01]  /*12880*/  STS.U8 [R13+UR9+0x2f80], R87 ;  /* 0x002f80570d007988 */ /* 0x000fe20008000009 */
[----:B0-----:R-:W-:-:S03]  /*12890*/  LOP3.LUT R9, R9, 0x3f, RZ, 0xc0, !PT ;  /* 0x0000003f09097812 */ /* 0x001fc600078ec0ff */
[----:B------:R-:W-:Y:S02]  /*128a0*/  STS.U8 [R13+UR9+0x4f80], R17 ;  /* 0x004f80110d007988 */ /* 0x000fe40008000009 */
[----:B------:R-:W-:Y:S02]  /*128b0*/  IMAD R9, R9, UR13, RZ ;  /* 0x0000000d09097c24 */ /* 0x000fe4000f8e02ff */
[----:B------:R-:W-:Y:S04]  /*128c0*/  STS.U8 [R13+UR9+0x6f80], R22 ;  /* 0x006f80160d007988 */ /* 0x000fe80008000009 */
[----:B------:R0:W-:Y:S01]  /*128d0*/  STS.U8 [R13+UR9+0x1380], R23 ;  /* 0x001380170d007988 */ /* 0x0001e20008000009 */
[----:B------:R-:W-:Y:S01]  /*128e0*/  IADD3 R10, P0, PT, R9, UR18, RZ ;  /* 0x00000012090a7c10 */ /* 0x000fe2000ff1e0ff */
[----:B------:R-:W-:Y:S01]  /*128f0*/  IMAD R18, R73, UR63, RZ ;  /* 0x0000003f49127c24 */ /* 0x000fe2000f8e02ff */
[----:B------:R-:W1:Y:S01]  /*12900*/  LDCU UR18, c[0x0][0x3b0] ;  /* 0x00007600ff1277ac */ /* 0x000e620008000800 */
[----:B------:R-:W-:Y:S04]  /*12910*/  STS.U8 [R13+UR9+0x3380], R24 ;  /* 0x003380180d007988 */ /* 0x000fe80008000009 */
[----:B----4-:R-:W-:Y:S01]  /*12920*/  STS.U8 [R13+UR9+0x5380], R26 ;  /* 0x0053801a0d007988 */ /* 0x010fe20008000009 */
[----:B------:R-:W-:Y:S01]  /*12930*/  LEA.HI.X.SX32 R9, R9, UR19, 0x1, P0 ;  /* 0x0000001309097c11 */ /* 0x000fe200080f0eff */
[----:B0-----:R-:W-:Y:S01]  /*12940*/  IMAD R23, R6, UR58, RZ ;  /* 0x0000003a06177c24 */ /* 0x001fe2000f8e02ff */
[----:B------:R-:W0:Y:S01]  /*12950*/  LDCU UR19, c[0x0][0x3b0] ;  /* 0x00007600ff1377ac */ /* 0x000e220008000800 */
[----:B------:R4:W-:Y:S04]  /*12960*/  STS.U8 [R13+UR9+0x7380], R31 ;  /* 0x0073801f0d007988 */ /* 0x0009e80008000009 */
[----:B------:R-:W-:Y:S04]  /*12970*/  STS.U8 [R13+UR9+0x1780], R33 ;  /* 0x001780210d007988 */ /* 0x000fe80008000009 */
[----:B------:R0:W-:Y:S01]  /*12980*/  STS.U8 [R13+UR9+0x3780], R35 ;  /* 0x003780230d007988 */ /* 0x0001e20008000009 */
[----:B----4-:R-:W-:-:S03]  /*12990*/  IMAD R31, R3, UR55, RZ ;  /* 0x00000037031f7c24 */ /* 0x010fc6000f8e02ff */
[----:B------:R4:W-:Y:S01]  /*129a0*/  STS.U8 [R13+UR9+0x5780], R20 ;  /* 0x005780140d007988 */ /* 0x0009e20008000009 */
[----:B0-----:R-:W-:-:S03]  /*129b0*/  IMAD R35, R0, UR53, RZ ;  /* 0x0000003500237c24 */ /* 0x001fc6000f8e02ff */
[----:B------:R-:W-:Y:S04]  /*129c0*/  STS.U8 [R13+UR9+0x7780], R81 ;  /* 0x007780510d007988 */ /* 0x000fe80008000009 */
[----:B------:R-:W-:Y:S01]  /*129d0*/  STS.U8 [R13+UR9+0x1b80], R76 ;  /* 0x001b804c0d007988 */ /* 0x000fe20008000009 */
[----:B------:R-:W-:-:S03]  /*129e0*/  IMAD R33, R2, UR54, RZ ;  /* 0x0000003602217c24 */ /* 0x000fc6000f8e02ff */
[----:B------:R0:W-:Y:S01]  /*129f0*/  STS.U8 [R13+UR9+0x3b80], R75 ;  /* 0x003b804b0d007988 */ /* 0x0001e20008000009 */
[----:B------:R-:W-:Y:S02]  /*12a00*/  IMAD R24, R5, UR57, RZ ;  /* 0x0000003905187c24 */ /* 0x000fe4000f8e02ff */
[----:B----4-:R-:W-:Y:S02]  /*12a10*/  IMAD R20, R70, UR61, RZ ;  /* 0x0000003d46147c24 */ /* 0x010fe4000f8e02ff */
[----:B------:R-:W-:Y:S02]  /*12a20*/  IMAD R22, R7, UR59, RZ ;  /* 0x0000003b07167c24 */ /* 0x000fe4000f8e02ff */
[----:B------:R-:W-:Y:S02]  /*12a30*/  IMAD R26, R4, UR56, RZ ;  /* 0x00000038041a7c24 */ /* 0x000fe4000f8e02ff */
[----:B------:R-:W-:Y:S02]  /*12a40*/  IMAD R39, R39, UR52, RZ ;  /* 0x0000003427277c24 */ /* 0x000fe4000f8e02ff */
[----:B------:R-:W-:-:S02]  /*12a50*/  IMAD R43, R43, UR50, RZ ;  /* 0x000000322b2b7c24 */ /* 0x000fc4000f8e02ff */
[----:B------:R-:W-:Y:S02]  /*12a60*/  IMAD R40, R40, UR51, RZ ;  /* 0x0000003328287c24 */ /* 0x000fe4000f8e02ff */
[----:B------:R-:W-:Y:S02]  /*12a70*/  IMAD R44, R44, UR49, RZ ;  /* 0x000000312c2c7c24 */ /* 0x000fe4000f8e02ff */
        /* <DEDUP_REMOVED lines=12> */
[----:B--2---:R-:W-:Y:S02]  /*12b40*/  IMAD R11, R11, UR4, RZ ;  /* 0x000000040b0b7c24 */ /* 0x004fe4000f8e02ff */
[----:B------:R-:W-:-:S03]  /*12b50*/  IMAD R12, R21, UR69, RZ ;  /* 0x00000045150c7c24 */ /* 0x000fc6000f8e02ff */
[----:B------:R-:W-:Y:S01]  /*12b60*/  IADD3 R0, P0, PT, R11, R10, RZ ;  /* 0x0000000a0b007210 */ /* 0x000fe20007f1e0ff */
[----:B0-----:R-:W-:-:S03]  /*12b70*/  IMAD R13, R15, UR68, RZ ;  /* 0x000000440f0d7c24 */ /* 0x001fc6000f8e02ff */
[----:B------:R-:W-:Y:S01]  /*12b80*/  LEA.HI.X.SX32 R3, R11, R9, 0x1, P0 ;  /* 0x000000090b037211 */ /* 0x000fe200000f0eff */
[----:B------:R0:W-:Y:S01]  /*12b90*/  STL [R1+0x448], R0 ;  /* 0x0004480001007387 */ /* 0x0001e20000100800 */
[-C--:B------:R-:W-:Y:S01]  /*12ba0*/  IADD3 R2, P0, PT, R12, R10.reuse, RZ ;  /* 0x0000000a0c027210 */ /* 0x080fe20007f1e0ff */
[----:B------:R-:W-:Y:S02]  /*12bb0*/  IMAD R14, R14, UR67, RZ ;  /* 0x000000430e0e7c24 */ /* 0x000fe4000f8e02ff */
[----:B------:R-:W-:Y:S01]  /*12bc0*/  IMAD R15, R16, UR66, RZ ;  /* 0x00000042100f7c24 */ /* 0x000fe2000f8e02ff */
[----:B------:R2:W-:Y:S01]  /*12bd0*/  STL [R1+0x444], R3 ;  /* 0x0004440301007387 */ /* 0x0005e20000100800 */
[----:B------:R-:W-:Y:S01]  /*12be0*/  IMAD R16, R19, UR65, RZ ;  /* 0x0000004113107c24 */ /* 0x000fe2000f8e02ff */
[-C--:B0-----:R-:W-:Y:S02]  /*12bf0*/  IADD3 R0, P6, PT, R13, R10.reuse, RZ ;  /* 0x0000000a0d007210 */ /* 0x081fe40007fde0ff */
[----:B------:R0:W-:Y:S01]  /*12c00*/  STL [R1+0x450], R2 ;  /* 0x0004500201007387 */ /* 0x0001e20000100800 */
[----:B------:R-:W-:-:S02]  /*12c10*/  IADD3 R5, P5, PT, R14, R10, RZ ;  /* 0x0000000a0e057210 */ /* 0x000fc40007fbe0ff */
[-C--:B--2---:R-:W-:Y:S01]  /*12c20*/  IADD3 R3, P1, PT, R15, R10.reuse, RZ ;  /* 0x0000000a0f037210 */ /* 0x084fe20007f3e0ff */
[----:B------:R2:W-:Y:S01]  /*12c30*/  STL [R1+0x458], R0 ;  /* 0x0004580001007387 */ /* 0x0005e20000100800 */
[----:B---3--:R-:W-:Y:S01]  /*12c40*/  IMAD R17, R66, UR64, RZ ;  /* 0x0000004042117c24 */ /* 0x008fe2000f8e02ff */
[-C--:B0-----:R-:W-:Y:S02]  /*12c50*/  IADD3 R2, P4, PT, R16, R10.reuse, RZ ;  /* 0x0000000a10027210 */ /* 0x081fe40007f9e0ff */
[----:B------:R-:W-:Y:S02]  /*12c60*/  STL [R1+0x468], R3 ;  /* 0x0004680301007387 */ /* 0x000fe40000100800 */
[----:B--2---:R-:W-:Y:S02]  /*12c70*/  IADD3 R0, P3, PT, R17, R10, RZ ;  /* 0x0000000a11007210 */ /* 0x004fe40007f7e0ff */
[----:B------:R-:W-:Y:S04]  /*12c80*/  STL [R1+0x460], R5 ;  /* 0x0004600501007387 */ /* 0x000fe80000100800 */
[----:B------:R0:W-:Y:S01]  /*12c90*/  STL [R1+0x470], R2 ;  /* 0x0004700201007387 */ /* 0x0001e20000100800 */
[----:B------:R-:W-:-:S03]  /*12ca0*/  IMAD R19, R72, UR62, RZ ;  /* 0x0000003e48137c24 */ /* 0x000fc6000f8e02ff */
[----:B------:R-:W-:Y:S04]  /*12cb0*/  STL [R1+0xcf8], R5 ;  /* 0x000cf80501007387 */ /* 0x000fe80000100800 */
[----:B------:R2:W-:Y:S01]  /*12cc0*/  STL [R1+0x478], R0 ;  /* 0x0004780001007387 */ /* 0x0005e20000100800 */
[-C--:B0-----:R-:W-:Y:S02]  /*12cd0*/  LEA.HI.X.SX32 R2, R13, R9.reuse, 0x1, P6 ;  /* 0x000000090d027211 */ /* 0x081fe400030f0eff */
[----:B--2---:R-:W-:Y:S02]  /*12ce0*/  LEA.HI.X.SX32 R0, R12, R9, 0x1, P0 ;  /* 0x000000090c007211 */ /* 0x004fe400000f0eff */
[----:B------:R-:W-:-:S03]  /*12cf0*/  IADD3 R3, P0, PT, R18, R10, RZ ;  /* 0x0000000a12037210 */ /* 0x000fc60007f1e0ff */
[----:B------:R0:W-:Y:S01]  /*12d00*/  STL [R1+0x44c], R0 ;  /* 0x00044c0001007387 */ /* 0x0001e20000100800 */
[----:B------:R-:W-:-:S03]  /*12d10*/  LEA.HI.X.SX32 R6, R14, R9, 0x1, P5 ;  /* 0x000000090e067211 */ /* 0x000fc600028f0eff */
[----:B------:R-:W-:Y:S01]  /*12d20*/  STL [R1+0x454], R2 ;  /* 0x0004540201007387 */ /* 0x000fe20000100800 */
[----:B0-----:R-:W-:-:S03]  /*12d30*/  IADD3 R0, P6, PT, R19, R10, RZ ;  /* 0x0000000a13007210 */ /* 0x001fc60007fde0ff */
[----:B------:R-:W-:Y:S01]  /*12d40*/  STL [R1+0x480], R3 ;  /* 0x0004800301007387 */ /* 0x000fe20000100800 */
[----:B------:R-:W-:-:S03]  /*12d50*/  IMAD R21, R8, UR60, RZ ;  /* 0x0000003c08157c24 */ /* 0x000fc6000f8e02ff */
[----:B------:R0:W-:Y:S01]  /*12d60*/  STL [R1+0x488], R0 ;  /* 0x0004880001007387 */ /* 0x0001e20000100800 */
[----:B------:R-:W-:-:S03]  /*12d70*/  LEA.HI.X.SX32 R13, R15, R9, 0x1, P1 ;  /* 0x000000090f0d7211 */ /* 0x000fc600008f0eff */
[----:B------:R2:W-:Y:S01]  /*12d80*/  STL [R1+0xcfc], R3 ;  /* 0x000cfc0301007387 */ /* 0x0005e20000100800 */
[----:B0-----:R-:W-:-:S03]  /*12d90*/  IADD3 R0, P5, PT, R20, R10, RZ ;  /* 0x0000000a14007210 */ /* 0x001fc60007fbe0ff */
[----:B------:R-:W-:Y:S01]  /*12da0*/  STL [R1+0x45c], R6 ;  /* 0x00045c0601007387 */ /* 0x000fe20000100800 */
[----:B------:R-:W-:-:S03]  /*12db0*/  LEA.HI.X.SX32 R2, R16, R9, 0x1, P4 ;  /* 0x0000000910027211 */ /* 0x000fc600020f0eff */
[----:B------:R0:W-:Y:S01]  /*12dc0*/  STL [R1+0x490], R0 ;  /* 0x0004900001007387 */ /* 0x0001e20000100800 */
[----:B--2---:R-:W-:-:S03]  /*12dd0*/  LEA.HI.X.SX32 R3, R17, R9, 0x1, P3 ;  /* 0x0000000911037211 */ /* 0x004fc600018f0eff */
[----:B------:R-:W-:Y:S01]  /*12de0*/  STL [R1+0xd00], R6 ;  /* 0x000d000601007387 */ /* 0x000fe20000100800 */
[----:B0-----:R-:W-:-:S03]  /*12df0*/  IADD3 R0, P1, PT, R21, R10, RZ ;  /* 0x0000000a15007210 */ /* 0x001fc60007f3e0ff */
[----:B------:R-:W-:Y:S04]  /*12e00*/  STL [R1+0x464], R13 ;  /* 0x0004640d01007387 */ /* 0x000fe80000100800 */
[----:B------:R0:W-:Y:S01]  /*12e10*/  STL [R1+0x498], R0 ;  /* 0x0004980001007387 */ /* 0x0001e20000100800 */
[----:B------:R-:W-:-:S03]  /*12e20*/  LEA.HI.X.SX32 R4, R18, R9, 0x1, P0 ;  /* 0x0000000912047211 */ /* 0x000fc600000f0eff */
[----:B------:R2:W-:Y:S01]  /*12e30*/  STL [R1+0x46c], R2 ;  /* 0x00046c0201007387 */ /* 0x0005e20000100800 */
[-C--:B------:R-:W-:Y:S02]  /*12e40*/  IADD3 R73, P0, PT, R24, R10.reuse, RZ ;  /* 0x0000000a18497210 */ /* 0x080fe40007f1e0ff */
[-C--:B0-----:R-:W-:Y:S01]  /*12e50*/  IADD3 R0, P4, PT, R22, R10.reuse, RZ ;  /* 0x0000000a16007210 */ /* 0x081fe20007f9e0ff */
[----:B------:R-:W-:Y:S01]  /*12e60*/  STL [R1+0x474], R3 ;  /* 0x0004740301007387 */ /* 0x000fe20000100800 */
[----:B--2---:R-:W-:-:S03]  /*12e70*/  IADD3 R2, P3, PT, R23, R10, RZ ;  /* 0x0000000a17027210 */ /* 0x004fc60007f7e0ff */
[----:B------:R-:W-:Y:S01]  /*12e80*/  STL [R1+0x4a0], R0 ;  /* 0x0004a00001007387 */ /* 0x000fe20000100800 */
[----:B------:R-:W-:-:S03]  /*12e90*/  LEA.HI.X.SX32 R17, R19, R9, 0x1, P6 ;  /* 0x0000000913117211 */ /* 0x000fc600030f0eff */
[----:B------:R0:W-:Y:S01]  /*12ea0*/  STL [R1+0x4a8], R2 ;  /* 0x0004a80201007387 */ /* 0x0001e20000100800 */
[----:B------:R-:W-:-:S03]  /*12eb0*/  IADD3 R72, P6, PT, R26, R10, RZ ;  /* 0x0000000a1a487210 */ /* 0x000fc60007fde0ff */
[----:B------:R2:W-:Y:S04]  /*12ec0*/  STL [R1+0xd04], R0 ;  /* 0x000d040001007387 */ /* 0x0005e80000100800 */
[----:B------:R-:W-:Y:S01]  /*12ed0*/  STL [R1+0x47c], R4 ;  /* 0x00047c0401007387 */ /* 0x000fe20000100800 */
[----:B0-----:R-:W-:-:S03]  /*12ee0*/  LEA.HI.X.SX32 R2, R20, R9, 0x1, P5 ;  /* 0x0000000914027211 */ /* 0x001fc600028f0eff */
[----:B------:R-:W-:Y:S01]  /*12ef0*/  STL [R1+0xd08], R4 ;  /* 0x000d080401007387 */ /* 0x000fe20000100800 */
[----:B--2---:R-:W-:-:S03]  /*12f00*/  LEA.HI.X.SX32 R0, R21, R9, 0x1, P1 ;  /* 0x0000000915007211 */ /* 0x004fc600008f0eff */
[----:B------:R-:W-:Y:S04]  /*12f10*/  STL [R1+0x4b0], R73 ;  /* 0x0004b04901007387 */ /* 0x000fe80000100800 */
[----:B------:R-:W-:Y:S04]  /*12f20*/  STL [R1+0x484], R17 ;  /* 0x0004841101007387 */ /* 0x000fe80000100800 */
[----:B------:R-:W-:Y:S01]  /*12f30*/  STL [R1+0xd2c], R73 ;  /* 0x000d2c4901007387 */ /* 0x000fe20000100800 */
[----:B------:R-:W-:-:S03]  /*12f40*/  IADD3 R70, P5, PT, R31, R10, RZ ;  /* 0x0000000a1f467210 */ /* 0x000fc60007fbe0ff */
[----:B------:R0:W-:Y:S04]  /*12f50*/  STL [R1+0x48c], R2 ;  /* 0x00048c0201007387 */ /* 0x0001e80000100800 */
[----:B------:R-:W-:Y:S04]  /*12f60*/  STL [R1+0x4b8], R72 ;  /* 0x0004b84801007387 */ /* 0x000fe80000100800 */
[----:B------:R-:W-:Y:S04]  /*12f70*/  STL [R1+0xd10], R72 ;  /* 0x000d104801007387 */ /* 0x000fe80000100800 */
[----:B------:R2:W-:Y:S01]  /*12f80*/  STL [R1+0x494], R0 ;  /* 0x0004940001007387 */ /* 0x0005e20000100800 */
[----:B0-----:R-:W-:-:S02]  /*12f90*/  LEA.HI.X.SX32 R2, R22, R9, 0x1, P4 ;  /* 0x0000000916027211 */ /* 0x001fc400020f0eff */
[-C--:B------:R-:W-:Y:S01]  /*12fa0*/  IADD3 R3, P4, PT, R35, R10.reuse, RZ ;  /* 0x0000000a23037210 */ /* 0x080fe20007f9e0ff */
[----:B------:R-:W-:Y:S01]  /*12fb0*/  STL [R1+0x4c0], R70 ;  /* 0x0004c04601007387 */ /* 0x000fe20000100800 */
[----:B--2---:R-:W-:-:S05]  /*12fc0*/  IADD3 R0, P1, PT, R33, R10, RZ ;  /* 0x0000000a21007210 */ /* 0x004fca0007f3e0ff */
[----:B------:R0:W-:Y:S04]  /*12fd0*/  STL [R1+0x4c8], R0 ;  /* 0x0004c80001007387 */ /* 0x0001e80000100800 */
[----:B------:R-:W-:Y:S04]  /*12fe0*/  STL [R1+0xd0c], R70 ;  /* 0x000d0c4601007387 */ /* 0x000fe80000100800 */
[----:B------:R-:W-:Y:S01]  /*12ff0*/  STL [R1+0x49c], R2 ;  /* 0x00049c0201007387 */ /* 0x000fe20000100800 */
[----:B0-----:R-:W-:-:S03]  /*13000*/  LEA.HI.X.SX32 R0, R23, R9, 0x1, P3 ;  /* 0x0000000917007211 */ /* 0x001fc600018f0eff */
[----:B------:R-:W-:Y:S04]  /*13010*/  STL [R1+0x4d0], R3 ;  /* 0x0004d00301007387 */ /* 0x000fe80000100800 */
[----:B------:R0:W-:Y:S04]  /*13020*/  STL [R1+0xd14], R2 ;  /* 0x000d140201007387 */ /* 0x0001e80000100800 */
[----:B------:R2:W-:Y:S01]  /*13030*/  STL [R1+0x4a4], R0 ;  /* 0x0004a40001007387 */ /* 0x0005e20000100800 */
[----:B0-----:R-:W-:Y:S02]  /*13040*/  LEA.HI.X.SX32 R2, R24, R9, 0x1, P0 ;  /* 0x0000000918027211 */ /* 0x001fe400000f0eff */
[----:B--2---:R-:W-:-:S03]  /*13050*/  IADD3 R0, P3, PT, R39, R10, RZ ;  /* 0x0000000a27007210 */ /* 0x004fc60007f7e0ff */
[----:B------:R0:W-:Y:S01]  /*13060*/  STL [R1+0x4ac], R2 ;  /* 0x0004ac0201007387 */ /* 0x0001e20000100800 */
[----:B------:R-:W-:-:S03]  /*13070*/  LEA.HI.X.SX32 R70, R26, R9, 0x1, P6 ;  /* 0x000000091a467211 */ /* 0x000fc600030f0eff */
[----:B------:R-:W-:Y:S01]  /*13080*/  STL [R1+0x4d8], R0 ;  /* 0x0004d80001007387 */ /* 0x000fe20000100800 */
[----:B------:R-:W-:-:S03]  /*13090*/  IADD3 R15, P0, PT, R40, R10, RZ ;  /* 0x0000000a280f7210 */ /* 0x000fc60007f1e0ff */
[----:B------:R2:W-:Y:S01]  /*130a0*/  STL [R1+0xd18], R0 ;  /* 0x000d180001007387 */ /* 0x0005e20000100800 */
[-C--:B------:R-:W-:Y:S02]  /*130b0*/  LEA.HI.X.SX32 R31, R31, R9.reuse, 0x1, P5 ;  /* 0x000000091f1f7211 */ /* 0x080fe400028f0eff */
[----:B0-----:R-:W-:Y:S01]  /*130c0*/  LEA.HI.X.SX32 R2, R33, R9, 0x1, P1 ;  /* 0x0000000921027211 */ /* 0x001fe200008f0eff */
[----:B------:R-:W-:Y:S01]  /*130d0*/  STL [R1+0x4b4], R70 ;  /* 0x0004b44601007387 */ /* 0x000fe20000100800 */
[----:B--2---:R-:W-:-:S05]  /*130e0*/  IADD3 R0, P6, PT, R43, R10, RZ ;  /* 0x0000000a2b007210 */ /* 0x004fca0007fde0ff */
[----:B------:R0:W-:Y:S04]  /*130f0*/  STL [R1+0x4e8], R0 ;  /* 0x0004e80001007387 */ /* 0x0001e80000100800 */
[----:B------:R-:W-:Y:S04]  /*13100*/  STL [R1+0xd1c], R70 ;  /* 0x000d1c4601007387 */ /* 0x000fe80000100800 */
[----:B------:R-:W-:Y:S01]  /*13110*/  STL [R1+0x4e0], R15 ;  /* 0x0004e00f01007387 */ /* 0x000fe20000100800 */
[----:B0-----:R-:W-:-:S03]  /*13120*/  LEA.HI.X.SX32 R0, R35, R9, 0x1, P4 ;  /* 0x0000000923007211 */ /* 0x001fc600020f0eff */
[----:B------:R-:W-:Y:S04]  /*13130*/  STL [R1+0xd20], R15 ;  /* 0x000d200f01007387 */ /* 0x000fe80000100800 */
[----:B------:R-:W-:Y:S04]  /*13140*/  STL [R1+0x4bc], R31 ;  /* 0x0004bc1f01007387 */ /* 0x000fe80000100800 */
[----:B------:R0:W-:Y:S04]  /*13150*/  STL [R1+0x4c4], R2 ;  /* 0x0004c40201007387 */ /* 0x0001e80000100800 */
[----:B------:R-:W-:Y:S04]  /*13160*/  STL [R1+0xd24], R31 ;  /* 0x000d241f01007387 */ /* 0x000fe80000100800 */
[----:B------:R2:W-:Y:S01]  /*13170*/  STL [R1+0x4cc], R0 ;  /* 0x0004cc0001007387 */ /* 0x0005e20000100800 */
[----:B------:R-:W-:-:S02]  /*13180*/  LEA.HI.X.SX32 R4, R39, R9, 0x1, P3 ;  /* 0x0000000927047211 */ /* 0x000fc400018f0eff */
[-C--:B0-----:R-:W-:Y:S02]  /*13190*/  LEA.HI.X.SX32 R2, R43, R9.reuse, 0x1, P6 ;  /* 0x000000092b027211 */ /* 0x081fe400030f0eff */
[----:B--2---:R-:W-:Y:S02]  /*131a0*/  IADD3 R0, P1, PT, R44, R10, RZ ;  /* 0x0000000a2c007210 */ /* 0x004fe40007f3e0ff */
[----:B------:R-:W-:-:S03]  /*131b0*/  LEA.HI.X.SX32 R23, R40, R9, 0x1, P0 ;  /* 0x0000000928177211 */ /* 0x000fc600000f0eff */
[----:B------:R0:W-:Y:S01]  /*131c0*/  STL [R1+0x4f0], R0 ;  /* 0x0004f00001007387 */ /* 0x0001e20000100800 */
[----:B------:R-:W-:-:S03]  /*131d0*/  IADD3 R3, P0, PT, R50, R10, RZ ;  /* 0x0000000a32037210 */ /* 0x000fc60007f1e0ff */
[----:B------:R-:W-:Y:S01]  /*131e0*/  STL [R1+0x4d4], R4 ;  /* 0x0004d40401007387 */ /* 0x000fe20000100800 */
[----:B0-----:R-:W-:-:S03]  /*131f0*/  LEA.HI.X.SX32 R0, R44, R9, 0x1, P1 ;  /* 0x000000092c007211 */ /* 0x001fc600008f0eff */
[----:B------:R-:W-:Y:S04]  /*13200*/  STL [R1+0x4e4], R2 ;  /* 0x0004e40201007387 */ /* 0x000fe80000100800 */
[----:B------:R-:W-:Y:S01]  /*13210*/  STL [R1+0xd28], R4 ;  /* 0x000d280401007387 */ /* 0x000fe20000100800 */
[----:B------:R-:W-:-:S03]  /*13220*/  IADD3 R21, P1, PT, R52, R10, RZ ;  /* 0x0000000a34157210 */ /* 0x000fc60007f3e0ff */
[----:B------:R0:W-:Y:S01]  /*13230*/  STL [R1+0x4ec], R0 ;  /* 0x0004ec0001007387 */ /* 0x0001e20000100800 */
[----:B------:R-:W-:-:S03]  /*13240*/  LEA.HI.X.SX32 R6, R50, R9, 0x1, P0 ;  /* 0x0000000932067211 */ /* 0x000fc600000f0eff */
[----:B------:R-:W-:Y:S04]  /*13250*/  STL [R1+0x4dc], R23 ;  /* 0x0004dc1701007387 */ /* 0x000fe80000100800 */
[----:B------:R-:W-:Y:S01]  /*13260*/  STL [R1+0xd30], R23 ;  /* 0x000d301701007387 */ /* 0x000fe20000100800 */
[----:B0-----:R-:W-:-:S03]  /*13270*/  IADD3 R0, P3, PT, R54, R10, RZ ;  /* 0x0000000a36007210 */ /* 0x001fc60007f7e0ff */
[----:B------:R-:W-:Y:S01]  /*13280*/  STL [R1+0x4f8], R3 ;  /* 0x0004f80301007387 */ /* 0x000fe20000100800 */
[----:B------:R-:W-:-:S03]  /*13290*/  LEA.HI.X.SX32 R22, R52, R9, 0x1, P1 ;  /* 0x0000000934167211 */ /* 0x000fc600008f0eff */
[----:B------:R-:W-:Y:S04]  /*132a0*/  STL [R1+0xd34], R3 ;  /* 0x000d340301007387 */ /* 0x000fe80000100800 */
[----:B------:R0:W-:Y:S01]  /*132b0*/  STL [R1+0x508], R0 ;  /* 0x0005080001007387 */ /* 0x0001e20000100800 */
[----:B------:R-:W-:-:S03]  /*132c0*/  IADD3 R31, P0, PT, R59, R10, RZ ;  /* 0x0000000a3b1f7210 */ /* 0x000fc60007f1e0ff */
[----:B------:R-:W-:Y:S01]  /*132d0*/  STL [R1+0x500], R21 ;  /* 0x0005001501007387 */ /* 0x000fe20000100800 */
[----:B------:R-:W-:-:S03]  /*132e0*/  IADD3 R8, P1, PT, R62, R10, RZ ;  /* 0x0000000a3e087210 */ /* 0x000fc60007f3e0ff */
[----:B------:R-:W-:Y:S01]  /*132f0*/  STL [R1+0xd38], R21 ;  /* 0x000d381501007387 */ /* 0x000fe20000100800 */
[----:B0-----:R-:W-:-:S03]  /*13300*/  LEA.HI.X.SX32 R0, R54, R9, 0x1, P3 ;  /* 0x0000000936007211 */ /* 0x001fc600018f0eff */
[----:B------:R-:W-:Y:S01]  /*13310*/  STL [R1+0x4f4], R6 ;  /* 0x0004f40601007387 */ /* 0x000fe20000100800 */
[----:B------:R-:W-:-:S03]  /*13320*/  LEA.HI.X.SX32 R4, R59, R9, 0x1, P0 ;  /* 0x000000093b047211 */ /* 0x000fc600000f0eff */
[----:B------:R-:W-:Y:S04]  /*13330*/  STL [R1+0xd3c], R6 ;  /* 0x000d3c0601007387 */ /* 0x000fe80000100800 */
[----:B------:R0:W-:Y:S01]  /*13340*/  STL [R1+0x504], R0 ;  /* 0x0005040001007387 */ /* 0x0001e20000100800 */
[----:B------:R-:W-:-:S03]  /*13350*/  IADD3 R19, P3, PT, R63, R10, RZ ;  /* 0x0000000a3f137210 */ /* 0x000fc60007f7e0ff */
[----:B------:R-:W-:Y:S04]  /*13360*/  STL [R1+0x4fc], R22 ;  /* 0x0004fc1601007387 */ /* 0x000fe80000100800 */
[----:B------:R-:W-:Y:S01]  /*13370*/  STL [R1+0xd40], R22 ;  /* 0x000d401601007387 */ /* 0x000fe20000100800 */
[----:B------:R-:W-:-:S03]  /*13380*/  LEA.HI.X.SX32 R5, R62, R9, 0x1, P1 ;  /* 0x000000093e057211 */ /* 0x000fc600008f0eff */
[----:B------:R-:W-:Y:S04]  /*13390*/  STL [R1+0x510], R31 ;  /* 0x0005101f01007387 */ /* 0x000fe80000100800 */
[----:B------:R-:W-:Y:S01]  /*133a0*/  STL [R1+0xd44], R31 ;  /* 0x000d441f01007387 */ /* 0x000fe20000100800 */
[----:B------:R-:W-:-:S03]  /*133b0*/  LEA.HI.X.SX32 R20, R63, R9, 0x1, P3 ;  /* 0x000000093f147211 */ /* 0x000fc600018f0eff */
[----:B------:R-:W-:Y:S01]  /*133c0*/  STL [R1+0x518], R8 ;  /* 0x0005180801007387 */ /* 0x000fe20000100800 */
[----:B0-----:R-:W-:-:S03]  /*133d0*/  IADD3 R0, P0, PT, R65, R10, RZ ;  /* 0x0000000a41007210 */ /* 0x001fc60007f1e0ff */
[----:B------:R-:W-:Y:S01]  /*133e0*/  STL [R1+0xd48], R8 ;  /* 0x000d480801007387 */ /* 0x000fe20000100800 */
[----:B------:R-:W-:-:S03]  /*133f0*/  IMAD R66, R68, UR41, RZ ;  /* 0x0000002944427c24 */ /* 0x000fc6000f8e02ff */
[----:B------:R-:W-:Y:S04]  /*13400*/  STL [R1+0x50c], R4 ;  /* 0x00050c0401007387 */ /* 0x000fe80000100800 */
[----:B------:R-:W-:Y:S04]  /*13410*/  STL [R1+0xd4c], R4 ;  /* 0x000d4c0401007387 */ /* 0x000fe80000100800 */
[----:B------:R-:W-:Y:S04]  /*13420*/  STL [R1+0x520], R19 ;  /* 0x0005201301007387 */ /* 0x000fe80000100800 */
[----:B------:R0:W-:Y:S04]  /*13430*/  STL [R1+0xd50], R19 ;  /* 0x000d501301007387 */ /* 0x0001e80000100800 */
[----:B------:R-:W-:Y:S01]  /*13440*/  STL [R1+0x514], R5 ;  /* 0x0005140501007387 */ /* 0x000fe20000100800 */
[----:B------:R-:W-:-:S03]  /*13450*/  IADD3 R70, P1, PT, R66, R10, RZ ;  /* 0x0000000a42467210 */ /* 0x000fc60007f3e0ff */
[----:B------:R-:W-:Y:S01]  /*13460*/  STL [R1+0xd54], R5 ;  /* 0x000d540501007387 */ /* 0x000fe20000100800 */
[----:B------:R-:W-:-:S03]  /*13470*/  IADD3 R7, P3, PT, R67, R10, RZ ;  /* 0x0000000a43077210 */ /* 0x000fc60007f7e0ff */
[----:B------:R-:W-:Y:S04]  /*13480*/  STL [R1+0x51c], R20 ;  /* 0x00051c1401007387 */ /* 0x000fe80000100800 */
[----:B------:R2:W-:Y:S01]  /*13490*/  STL [R1+0x528], R0 ;  /* 0x0005280001007387 */ /* 0x0005e20000100800 */
[-C--:B------:R-:W-:Y:S01]  /*134a0*/  LEA.HI.X.SX32 R15, R66, R9.reuse, 0x1, P1 ;  /* 0x00000009420f7211 */ /* 0x080fe200008f0eff */
[----:B------:R-:W-:Y:S01]  /*134b0*/  IMAD R90, R90, UR35, RZ ;  /* 0x000000235a5a7c24 */ /* 0x000fe2000f8e02ff */
[-C--:B------:R-:W-:Y:S01]  /*134c0*/  LEA.HI.X.SX32 R67, R67, R9.reuse, 0x1, P3 ;  /* 0x0000000943437211 */ /* 0x080fe200018f0eff */
[----:B------:R-:W-:Y:S01]  /*134d0*/  IMAD R93, R93, UR33, RZ ;  /* 0x000000215d5d7c24 */ /* 0x000fe2000f8e02ff */
[----:B0-----:R-:W-:Y:S01]  /*134e0*/  IADD3 R19, P1, PT, R88, R10, RZ ;  /* 0x0000000a58137210 */ /* 0x001fe20007f3e0ff */
[----:B------:R-:W3:Y:S01]  /*134f0*/  LDL R12, [R1+0x468] ;  /* 0x00046800010c7983 */ /* 0x000ee20000100800 */
[----:B--2---:R-:W-:-:S03]  /*13500*/  LEA.HI.X.SX32 R0, R65, R9, 0x1, P0 ;  /* 0x0000000941007211 */ /* 0x004fc600000f0eff */
[----:B------:R-:W2:Y:S01]  /*13510*/  LDL R16, [R1+0x488] ;  /* 0x0004880001107983 */ /* 0x000ea20000100800 */
[-C--:B------:R-:W-:Y:S02]  /*13520*/  IADD3 R68, P0, PT, R89, R10.reuse, RZ ;  /* 0x0000000a59447210 */ /* 0x080fe40007f1e0ff */
[-C--:B------:R-:W-:Y:S02]  /*13530*/  IADD3 R2, P3, PT, R69, R10.reuse, RZ ;  /* 0x0000000a45027210 */ /* 0x080fe40007f7e0ff */
[-C--:B------:R-:W-:Y:S02]  /*13540*/  LEA.HI.X.SX32 R18, R89, R9.reuse, 0x1, P0 ;  /* 0x0000000959127211 */ /* 0x080fe400000f0eff */
[CC--:B------:R-:W-:Y:S01]  /*13550*/  IADD3 R65, P0, PT, R91.reuse, R10.reuse, RZ ;  /* 0x0000000a5b417210 */ /* 0x0c0fe20007f1e0ff */
[----:B------:R0:W-:Y:S01]  /*13560*/  STL [R1+0x524], R0 ;  /* 0x0005240001007387 */ /* 0x0001e20000100800 */
[-C--:B------:R-:W-:Y:S01]  /*13570*/  LEA.HI.X.SX32 R5, R88, R9.reuse, 0x1, P1 ;  /* 0x0000000958057211 */ /* 0x080fe200008f0eff */
[----:B------:R-:W-:Y:S01]  /*13580*/  IMAD R92, R92, UR32, RZ ;  /* 0x000000205c5c7c24 */ /* 0x000fe2000f8e02ff */
[----:B------:R-:W-:Y:S01]  /*13590*/  IADD3 R86, P1, PT, R90, R10, RZ ;  /* 0x0000000a5a567210 */ /* 0x000fe20007f3e0ff */
[----:B------:R-:W-:Y:S01]  /*135a0*/  IMAD R60, R60, UR30, RZ ;  /* 0x0000001e3c3c7c24 */ /* 0x000fe2000f8e02ff */
[----:B------:R-:W-:-:S02]  /*135b0*/  LEA.HI.X.SX32 R66, R91, R9, 0x1, P0 ;  /* 0x000000095b427211 */ /* 0x000fc400000f0eff */
[-C--:B0-----:R-:W-:Y:S02]  /*135c0*/  LEA.HI.X.SX32 R0, R69, R9.reuse, 0x1, P3 ;  /* 0x0000000945007211 */ /* 0x081fe400018f0eff */
[CC--:B------:R-:W-:Y:S01]  /*135d0*/  IADD3 R69, P0, PT, R93.reuse, R10.reuse, RZ ;  /* 0x0000000a5d457210 */ /* 0x0c0fe20007f1e0ff */
[----:B------:R-:W-:Y:S01]  /*135e0*/  IMAD R58, R58, UR29, RZ ;  /* 0x0000001d3a3a7c24 */ /* 0x000fe2000f8e02ff */
[-C--:B------:R-:W-:Y:S01]  /*135f0*/  LEA.HI.X.SX32 R87, R90, R9.reuse, 0x1, P1 ;  /* 0x000000095a577211 */ /* 0x080fe200008f0eff */
[----:B------:R-:W-:Y:S01]  /*13600*/  IMAD R56, R56, UR27, RZ ;  /* 0x0000001b38387c24 */ /* 0x000fe2000f8e02ff */
[-C--:B------:R-:W-:Y:S02]  /*13610*/  IADD3 R62, P1, PT, R92, R10.reuse, RZ ;  /* 0x0000000a5c3e7210 */ /* 0x080fe40007f3e0ff */
[-C--:B------:R-:W-:Y:S02]  /*13620*/  LEA.HI.X.SX32 R91, R93, R9.reuse, 0x1, P0 ;  /* 0x000000095d5b7211 */ /* 0x080fe400000f0eff */
[-C--:B------:R-:W-:Y:S01]  /*13630*/  IADD3 R22, P0, PT, R60, R10.reuse, RZ ;  /* 0x0000000a3c167210 */ /* 0x080fe20007f1e0ff */
[----:B------:R-:W-:Y:S01]  /*13640*/  STL [R1+0x530], R70 ;  /* 0x0005304601007387 */ /* 0x000fe20000100800 */
[----:B------:R-:W-:Y:S01]  /*13650*/  IMAD R64, R64, UR34, RZ ;  /* 0x0000002240407c24 */ /* 0x000fe2000f8e02ff */
[-C--:B------:R-:W-:Y:S01]  /*13660*/  LEA.HI.X.SX32 R63, R92, R9.reuse, 0x1, P1 ;  /* 0x000000095c3f7211 */ /* 0x080fe200008f0eff */
[----:B------:R-:W-:Y:S01]  /*13670*/  IMAD R55, R55, UR26, RZ ;  /* 0x0000001a37377c24 */ /* 0x000fe2000f8e02ff */
[----:B------:R-:W-:Y:S01]  /*13680*/  STL [R1+0x538], R7 ;  /* 0x0005380701007387 */ /* 0x000fe20000100800 */
[-C--:B------:R-:W-:Y:S01]  /*13690*/  IADD3 R89, P1, PT, R58, R10.reuse, RZ ;  /* 0x0000000a3a597210 */ /* 0x080fe20007f3e0ff */
[----:B------:R-:W-:Y:S01]  /*136a0*/  IMAD R51, R51, UR22, RZ ;  /* 0x0000001633337c24 */ /* 0x000fe2000f8e02ff */
[----:B------:R-:W-:Y:S01]  /*136b0*/  LEA.HI.X.SX32 R31, R60, R9, 0x1, P0 ;  /* 0x000000093c1f7211 */ /* 0x000fe200000f0eff */
[----:B------:R-:W-:Y:S01]  /*136c0*/  STL [R1+0x52c], R15 ;  /* 0x00052c0f01007387 */ /* 0x000fe20000100800 */
[----:B------:R-:W-:-:S03]  /*136d0*/  IADD3 R82, P0, PT, R56, R10, RZ ;  /* 0x0000000a38527210 */ /* 0x000fc60007f1e0ff */
[----:B------:R-:W-:Y:S01]  /*136e0*/  STL [R1+0x534], R67 ;  /* 0x0005344301007387 */ /* 0x000fe20000100800 */
[----:B------:R-:W-:-:S03]  /*136f0*/  IADD3 R8, P3, PT, R64, R10, RZ ;  /* 0x0000000a40087210 */ /* 0x000fc60007f7e0ff */
[----:B------:R-:W-:Y:S01]  /*13700*/  STL [R1+0x548], R19 ;  /* 0x0005481301007387 */ /* 0x000fe20000100800 */
[-C--:B------:R-:W-:Y:S01]  /*13710*/  LEA.HI.X.SX32 R88, R58, R9.reuse, 0x1, P1 ;  /* 0x000000093a587211 */ /* 0x080fe200008f0eff */
[----:B------:R-:W-:Y:S02]  /*13720*/  IMAD R61, R61, UR31, RZ ;  /* 0x0000001f3d3d7c24 */ /* 0x000fe4000f8e02ff */
[----:B------:R-:W-:Y:S01]  /*13730*/  STL [R1+0x540], R68 ;  /* 0x0005404401007387 */ /* 0x000fe20000100800 */
[----:B------:R-:W-:Y:S01]  /*13740*/  IMAD R49, R49, UR21, RZ ;  /* 0x0000001531317c24 */ /* 0x000fe2000f8e02ff */
[-C--:B------:R-:W-:Y:S02]  /*13750*/  IADD3 R21, P1, PT, R55, R10.reuse, RZ ;  /* 0x0000000a37157210 */ /* 0x080fe40007f3e0ff */
[----:B------:R-:W-:Y:S01]  /*13760*/  STL [R1+0x550], R2 ;  /* 0x0005500201007387 */ /* 0x000fe20000100800 */
[-C--:B------:R-:W-:Y:S01]  /*13770*/  LEA.HI.X.SX32 R83, R56, R9.reuse, 0x1, P0 ;  /* 0x0000000938537211 */ /* 0x080fe200000f0eff */
[----:B------:R-:W-:Y:S01]  /*13780*/  IMAD R47, R47, UR17, RZ ;  /* 0x000000112f2f7c24 */ /* 0x000fe2000f8e02ff */
[----:B------:R-:W-:Y:S01]  /*13790*/  IADD3 R50, P0, PT, R51, R10, RZ ;  /* 0x0000000a33327210 */ /* 0x000fe20007f1e0ff */
[----:B------:R-:W-:Y:S01]  /*137a0*/  STL [R1+0x53c], R18 ;  /* 0x00053c1201007387 */ /* 0x000fe20000100800 */
[----:B------:R-:W-:-:S03]  /*137b0*/  LEA.HI.X.SX32 R4, R64, R9, 0x1, P3 ;  /* 0x0000000940047211 */ /* 0x000fc600018f0eff */
[----:B------:R-:W-:Y:S01]  /*137c0*/  STL [R1+0x544], R5 ;  /* 0x0005440501007387 */ /* 0x000fe20000100800 */
[----:B------:R-:W-:-:S03]  /*137d0*/  LEA.HI.X.SX32 R6, R55, R9, 0x1, P1 ;  /* 0x0000000937067211 */ /* 0x000fc600008f0eff */
[----:B------:R-:W-:Y:S01]  /*137e0*/  STL [R1+0x54c], R0 ;  /* 0x00054c0001007387 */ /* 0x000fe20000100800 */
[----:B------:R-:W-:Y:S01]  /*137f0*/  IMAD R46, R46, UR16, RZ ;  /* 0x000000102e2e7c24 */ /* 0x000fe2000f8e02ff */
[-C--:B------:R-:W-:Y:S02]  /*13800*/  IADD3 R84, P3, PT, R61, R10.reuse, RZ ;  /* 0x0000000a3d547210 */ /* 0x080fe40007f7e0ff */
[----:B------:R-:W-:Y:S01]  /*13810*/  STL [R1+0x558], R65 ;  /* 0x0005584101007387 */ /* 0x000fe20000100800 */
[-C--:B------:R-:W-:Y:S01]  /*13820*/  IADD3 R80, P1, PT, R49, R10.reuse, RZ ;  /* 0x0000000a31507210 */ /* 0x080fe20007f3e0ff */
[----:B------:R-:W-:Y:S01]  /*13830*/  IMAD R57, R57, UR28, RZ ;  /* 0x0000001c39397c24 */ /* 0x000fe2000f8e02ff */
[----:B------:R-:W-:Y:S01]  /*13840*/  LEA.HI.X.SX32 R52, R51, R9, 0x1, P0 ;  /* 0x0000000933347211 */ /* 0x000fe200000f0eff */
[----:B------:R-:W-:Y:S01]  /*13850*/  STL [R1+0x568], R8 ;  /* 0x0005680801007387 */ /* 0x000fe20000100800 */
[----:B------:R-:W-:Y:S01]  /*13860*/  IMAD R42, R42, UR14, RZ ;  /* 0x0000000e2a2a7c24 */ /* 0x000fe2000f8e02ff */
[----:B------:R-:W-:-:S02]  /*13870*/  IADD3 R56, P0, PT, R47, R10, RZ ;  /* 0x0000000a2f387210 */ /* 0x000fc40007f1e0ff */
[----:B------:R-:W-:Y:S01]  /*13880*/  STL [R1+0x560], R86 ;  /* 0x0005605601007387 */ /* 0x000fe20000100800 */
[----:B------:R-:W-:-:S03]  /*13890*/  LEA.HI.X.SX32 R85, R61, R9, 0x1, P3 ;  /* 0x000000093d557211 */ /* 0x000fc600018f0eff */
[----:B------:R-:W-:Y:S01]  /*138a0*/  STL [R1+0x554], R66 ;  /* 0x0005544201007387 */ /* 0x000fe20000100800 */
[----:B------:R-:W-:-:S03]  /*138b0*/  LEA.HI.X.SX32 R81, R49, R9, 0x1, P1 ;  /* 0x0000000931517211 */ /* 0x000fc600008f0eff */
[----:B------:R-:W-:Y:S01]  /*138c0*/  STL [R1+0x55c], R87 ;  /* 0x00055c5701007387 */ /* 0x000fe20000100800 */
[----:B------:R-:W-:Y:S01]  /*138d0*/  IMAD R41, R41, UR6, RZ ;  /* 0x0000000629297c24 */ /* 0x000fe2000f8e02ff */
[----:B------:R-:W-:Y:S02]  /*138e0*/  IADD3 R43, P1, PT, R46, R10, RZ ;  /* 0x0000000a2e2b7210 */ /* 0x000fe40007f3e0ff */
[----:B------:R-:W-:Y:S01]  /*138f0*/  STL [R1+0x564], R4 ;  /* 0x0005640401007387 */ /* 0x000fe20000100800 */
[----:B------:R-:W-:-:S03]  /*13900*/  LEA.HI.X.SX32 R55, R47, R9, 0x1, P0 ;  /* 0x000000092f377211 */ /* 0x000fc600000f0eff */
[----:B------:R-:W-:Y:S01]  /*13910*/  STL [R1+0x570], R69 ;  /* 0x0005704501007387 */ /* 0x000fe20000100800 */
[-C--:B------:R-:W-:Y:S01]  /*13920*/  IADD3 R54, P3, PT, R57, R10.reuse, RZ ;  /* 0x0000000a39367210 */ /* 0x080fe20007f7e0ff */
[----:B------:R-:W-:Y:S01]  /*13930*/  IMAD R53, R53, UR23, RZ ;  /* 0x0000001735357c24 */ /* 0x000fe2000f8e02ff */
[----:B------:R-:W-:Y:S01]  /*13940*/  IADD3 R90, P0, PT, R42, R10, RZ ;  /* 0x0000000a2a5a7210 */ /* 0x000fe20007f1e0ff */
[----:B------:R-:W-:Y:S01]  /*13950*/  STL [R1+0x578], R62 ;  /* 0x0005783e01007387 */ /* 0x000fe20000100800 */
[----:B------:R-:W-:-:S03]  /*13960*/  LEA.HI.X.SX32 R44, R46, R9, 0x1, P1 ;  /* 0x000000092e2c7211 */ /* 0x000fc600008f0eff */
[----:B------:R-:W-:Y:S01]  /*13970*/  STL [R1+0x56c], R91 ;  /* 0x00056c5b01007387 */ /* 0x000fe20000100800 */
[----:B------:R-:W-:-:S03]  /*13980*/  LEA.HI.X.SX32 R59, R57, R9, 0x1, P3 ;  /* 0x00000009393b7211 */ /* 0x000fc600018f0eff */
[----:B------:R-:W-:Y:S01]  /*13990*/  STL [R1+0x580], R84 ;  /* 0x0005805401007387 */ /* 0x000fe20000100800 */
[----:B------:R-:W-:-:S03]  /*139a0*/  IADD3 R58, P1, PT, R41, R10, RZ ;  /* 0x0000000a293a7210 */ /* 0x000fc60007f3e0ff */
[----:B------:R-:W-:Y:S01]  /*139b0*/  STL [R1+0x574], R63 ;  /* 0x0005743f01007387 */ /* 0x000fe20000100800 */
[----:B------:R-:W-:-:S03]  /*139c0*/  LEA.HI.X.SX32 R64, R42, R9, 0x1, P0 ;  /* 0x000000092a407211 */ /* 0x000fc600000f0eff */
[----:B------:R-:W-:Y:S01]  /*139d0*/  STL [R1+0x57c], R85 ;  /* 0x00057c5501007387 */ /* 0x000fe20000100800 */
[----:B------:R-:W-:-:S03]  /*139e0*/  IADD3 R72, P3, PT, R53, R10, RZ ;  /* 0x0000000a35487210 */ /* 0x000fc60007f7e0ff */
[----:B------:R-:W-:Y:S01]  /*139f0*/  STL [R1+0x588], R22 ;  /* 0x0005881601007387 */ /* 0x000fe20000100800 */
[----:B------:R-:W-:-:S03]  /*13a00*/  IMAD R48, R48, UR20, RZ ;  /* 0x0000001430307c24 */ /* 0x000fc6000f8e02ff */
[----:B------:R-:W-:Y:S01]  /*13a10*/  STL [R1+0x590], R89 ;  /* 0x0005905901007387 */ /* 0x000fe20000100800 */
[-C--:B------:R-:W-:Y:S02]  /*13a20*/  LEA.HI.X.SX32 R57, R41, R9.reuse, 0x1, P1 ;  /* 0x0000000929397211 */ /* 0x080fe400008f0eff */
[----:B------:R-:W0:Y:S01]  /*13a30*/  LDC R41, c[0x0][0x3a0] ;  /* 0x0000e800ff297b82 */ /* 0x000e220000000800 */
[----:B------:R-:W4:Y:S01]  /*13a40*/  S2R R42, SR_TID.X ;  /* 0x00000000002a7919 */ /* 0x000f220000002100 */
[----:B------:R-:W-:Y:S01]  /*13a50*/  STL [R1+0x584], R31 ;  /* 0x0005841f01007387 */ /* 0x000fe20000100800 */
[----:B------:R-:W-:-:S03]  /*13a60*/  LEA.HI.X.SX32 R53, R53, R9, 0x1, P3 ;  /* 0x0000000935357211 */ /* 0x000fc600018f0eff */
[----:B------:R-:W-:Y:S04]  /*13a70*/  STL [R1+0x598], R54 ;  /* 0x0005983601007387 */ /* 0x000fe80000100800 */
[----:B------:R-:W-:Y:S04]  /*13a80*/  STL [R1+0x58c], R88 ;  /* 0x00058c5801007387 */ /* 0x000fe80000100800 */
[----:B------:R-:W-:Y:S01]  /*13a90*/  STL [R1+0x594], R59 ;  /* 0x0005943b01007387 */ /* 0x000fe20000100800 */
[----:B------:R-:W-:-:S03]  /*13aa0*/  IADD3 R3, P3, PT, R48, R10, RZ ;  /* 0x0000000a30037210 */ /* 0x000fc60007f7e0ff */
[----:B------:R-:W-:Y:S04]  /*13ab0*/  STL [R1+0x5a8], R21 ;  /* 0x0005a81501007387 */ /* 0x000fe80000100800 */
[----:B------:R-:W-:Y:S04]  /*13ac0*/  STL [R1+0x5a0], R82 ;  /* 0x0005a05201007387 */ /* 0x000fe80000100800 */
[----:B------:R-:W-:Y:S04]  /*13ad0*/  STL [R1+0x5b0], R72 ;  /* 0x0005b04801007387 */ /* 0x000fe80000100800 */
[----:B------:R-:W-:Y:S01]  /*13ae0*/  STL [R1+0x59c], R83 ;  /* 0x00059c5301007387 */ /* 0x000fe20000100800 */
[----:B------:R-:W-:-:S03]  /*13af0*/  IMAD R45, R45, UR15, RZ ;  /* 0x0000000f2d2d7c24 */ /* 0x000fc6000f8e02ff */
[----:B------:R-:W-:Y:S01]  /*13b00*/  STL [R1+0x5a4], R6 ;  /* 0x0005a40601007387 */ /* 0x000fe20000100800 */
[----:B------:R-:W-:-:S03]  /*13b10*/  LEA.HI.X.SX32 R48, R48, R9, 0x1, P3 ;  /* 0x0000000930307211 */ /* 0x000fc600018f0eff */
[----:B------:R-:W-:Y:S04]  /*13b20*/  STL [R1+0x5ac], R53 ;  /* 0x0005ac3501007387 */ /* 0x000fe80000100800 */
[----:B------:R-:W2:Y:S04]  /*13b30*/  LDL.LU R51, [R1+0x94] ;  /* 0x0000940001337983 */ /* 0x000ea80000300800 */
[----:B------:R-:W-:Y:S04]  /*13b40*/  STL [R1+0x5b8], R50 ;  /* 0x0005b83201007387 */ /* 0x000fe80000100800 */
[----:B------:R-:W-:Y:S01]  /*13b50*/  STL [R1+0x5c8], R3 ;  /* 0x0005c80301007387 */ /* 0x000fe20000100800 */
[----:B------:R-:W-:-:S03]  /*13b60*/  IADD3 R78, P3, PT, R45, R10, RZ ;  /* 0x0000000a2d4e7210 */ /* 0x000fc60007f7e0ff */
[----:B------:R-:W-:Y:S01]  /*13b70*/  STL [R1+0x5c0], R80 ;  /* 0x0005c05001007387 */ /* 0x000fe20000100800 */
[----:B-1----:R-:W-:-:S03]  /*13b80*/  IMAD R38, R38, UR5, RZ ;  /* 0x0000000526267c24 */ /* 0x002fc6000f8e02ff */
[----:B------:R-:W-:Y:S01]  /*13b90*/  STL [R1+0x5b4], R52 ;  /* 0x0005b43401007387 */ /* 0x000fe20000100800 */
[----:B------:R-:W-:-:S03]  /*13ba0*/  IMAD R29, R29, UR18, RZ ;  /* 0x000000121d1d7c24 */ /* 0x000fc6000f8e02ff */
[----:B------:R-:W-:Y:S04]  /*13bb0*/  STL [R1+0x5bc], R81 ;  /* 0x0005bc5101007387 */ /* 0x000fe80000100800 */
[----:B------:R-:W-:Y:S01]  /*13bc0*/  STL [R1+0x5c4], R48 ;  /* 0x0005c43001007387 */ /* 0x000fe20000100800 */
[----:B------:R-:W-:-:S03]  /*13bd0*/  LEA.HI.X.SX32 R79, R45, R9, 0x1, P3 ;  /* 0x000000092d4f7211 */ /* 0x000fc600018f0eff */
[----:B------:R-:W-:Y:S04]  /*13be0*/  STL [R1+0x5d0], R56 ;  /* 0x0005d03801007387 */ /* 0x000fe80000100800 */
[----:B------:R-:W2:Y:S01]  /*13bf0*/  LDL.LU R47, [R1+0x4] ;  /* 0x00000400012f7983 */ /* 0x000ea20000300800 */
[----:B------:R-:W-:-:S03]  /*13c00*/  IMAD R37, R37, UR19, RZ ;  /* 0x0000001325257c24 */ /* 0x000fc6000f8e02ff */
[----:B------:R-:W2:Y:S01]  /*13c10*/  LDL.LU R46, [R1+0x98] ;  /* 0x00009800012e7983 */ /* 0x000ea20000300800 */
[----:B------:R-:W-:Y:S01]  /*13c20*/  IMAD R34, R34, UR71, RZ ;  /* 0x0000004722227c24 */ /* 0x000fe2000f8e02ff */
[-C--:B------:R-:W-:Y:S02]  /*13c30*/  IADD3 R39, P3, PT, R38, R10.reuse, RZ ;  /* 0x0000000a26277210 */ /* 0x080fe40007f7e0ff */
[----:B------:R-:W-:Y:S01]  /*13c40*/  STL [R1+0x5d8], R43 ;  /* 0x0005d82b01007387 */ /* 0x000fe20000100800 */
[----:B------:R-:W-:Y:S01]  /*13c50*/  IADD3 R76, P0, PT, R29, R10, RZ ;  /* 0x0000000a1d4c7210 */ /* 0x000fe20007f1e0ff */
[----:B------:R-:W-:Y:S02]  /*13c60*/  IMAD R36, R36, UR70, RZ ;  /* 0x0000004624247c24 */ /* 0x000fe4000f8e02ff */
[----:B------:R-:W2:Y:S04]  /*13c70*/  LDL.LU R45, [R1+0x9c] ;  /* 0x00009c00012d7983 */ /* 0x000ea80000300800 */
[----:B------:R-:W-:Y:S01]  /*13c80*/  STL [R1+0x5cc], R55 ;  /* 0x0005cc3701007387 */ /* 0x000fe20000100800 */
[----:B------:R-:W-:-:S03]  /*13c90*/  LEA.HI.X.SX32 R40, R38, R9, 0x1, P3 ;  /* 0x0000000926287211 */ /* 0x000fc600018f0eff */
[----:B------:R-:W-:Y:S01]  /*13ca0*/  STL [R1+0x5e0], R78 ;  /* 0x0005e04e01007387 */ /* 0x000fe20000100800 */
[----:B------:R-:W-:-:S03]  /*13cb0*/  LEA.HI.X.SX32 R77, R29, R9, 0x1, P0 ;  /* 0x000000091d4d7211 */ /* 0x000fc600000f0eff */
[----:B------:R-:W-:Y:S01]  /*13cc0*/  STL [R1+0x5d4], R44 ;  /* 0x0005d42c01007387 */ /* 0x000fe20000100800 */
[-C--:B------:R-:W-:Y:S01]  /*13cd0*/  IADD3 R73, P1, PT, R37, R10.reuse, RZ ;  /* 0x0000000a25497210 */ /* 0x080fe20007f3e0ff */
[----:B0-----:R-:W-:Y:S02]  /*13ce0*/  VIADD R71, R41, 0x3f ;  /* 0x0000003f29477836 */ /* 0x001fe40000000000 */
[----:B------:R-:W-:Y:S01]  /*13cf0*/  STL [R1+0x5dc], R79 ;  /* 0x0005dc4f01007387 */ /* 0x000fe20000100800 */
[----:B------:R-:W-:-:S03]  /*13d00*/  IADD3 R33, P0, PT, R34, R10, RZ ;  /* 0x0000000a22217210 */ /* 0x000fc60007f1e0ff */
[----:B------:R-:W-:Y:S01]  /*13d10*/  STL [R1+0x5e8], R90 ;  /* 0x0005e85a01007387 */ /* 0x000fe20000100800 */
[----:B------:R-:W-:Y:S01]  /*13d20*/  IADD3 R61, P3, PT, R36, R10, RZ ;  /* 0x0000000a243d7210 */ /* 0x000fe20007f7e0ff */
[----:B------:R-:W-:Y:S02]  /*13d30*/  IMAD R30, R30, UR73, RZ ;  /* 0x000000491e1e7c24 */ /* 0x000fe4000f8e02ff */
[----:B------:R-:W-:Y:S01]  /*13d40*/  STL [R1+0x5f0], R58 ;  /* 0x0005f03a01007387 */ /* 0x000fe20000100800 */
[----:B------:R-:W-:-:S03]  /*13d50*/  IMAD R32, R32, UR72, RZ ;  /* 0x0000004820207c24 */ /* 0x000fc6000f8e02ff */
[----:B------:R-:W-:Y:S01]  /*13d60*/  STL [R1+0x5e4], R64 ;  /* 0x0005e44001007387 */ /* 0x000fe20000100800 */
[----:B------:R-:W-:Y:S01]  /*13d70*/  IMAD R28, R28, UR74, RZ ;  /* 0x0000004a1c1c7c24 */ /* 0x000fe2000f8e02ff */
[-C--:B------:R-:W-:Y:S02]  /*13d80*/  LEA.HI.X.SX32 R23, R37, R9.reuse, 0x1, P1 ;  /* 0x0000000925177211 */ /* 0x080fe400008f0eff */
[----:B------:R-:W-:Y:S01]  /*13d90*/  STL [R1+0x5f8], R39 ;  /* 0x0005f82701007387 */ /* 0x000fe20000100800 */
[-C--:B------:R-:W-:Y:S02]  /*13da0*/  LEA.HI.X.SX32 R35, R34, R9.reuse, 0x1, P0 ;  /* 0x0000000922237211 */ /* 0x080fe400000f0eff */
[----:B----4-:R-:W-:Y:S01]  /*13db0*/  LOP3.LUT R38, R42, 0x7f, RZ, 0xc0, !PT ;  /* 0x0000007f2a267812 */ /* 0x010fe200078ec0ff */
[----:B------:R-:W-:Y:S01]  /*13dc0*/  STL [R1+0x5ec], R57 ;  /* 0x0005ec3901007387 */ /* 0x000fe20000100800 */
[----:B------:R-:W-:Y:S01]  /*13dd0*/  LEA.HI.X.SX32 R60, R36, R9, 0x1, P3 ;  /* 0x00000009243c7211 */ /* 0x000fe200018f0eff */
[----:B------:R-:W-:Y:S01]  /*13de0*/  IMAD R27, R27, UR75, RZ ;  /* 0x0000004b1b1b7c24 */ /* 0x000fe2000f8e02ff */
[----:B------:R-:W-:Y:S01]  /*13df0*/  LOP3.LUT R42, R42, 0x3f, RZ, 0xc0, !PT ;  /* 0x0000003f2a2a7812 */ /* 0x000fe200078ec0ff */
[----:B------:R-:W-:Y:S01]  /*13e00*/  STL [R1+0x5f4], R40 ;  /* 0x0005f42801007387 */ /* 0x000fe20000100800 */
[----:B------:R-:W-:Y:S01]  /*13e10*/  ISETP.GT.AND P0, PT, R71, 0x3f, PT ;  /* 0x0000003f4700780c */ /* 0x000fe20003f04270 */
[----:B------:R-:W-:-:S02]  /*13e20*/  IMAD R25, R25, UR76, RZ ;  /* 0x0000004c19197c24 */ /* 0x000fc4000f8e02ff */
[----:B------:R-:W-:Y:S01]  /*13e30*/  STL [R1+0x608], R73 ;  /* 0x0006084901007387 */ /* 0x000fe20000100800 */
[----:B------:R-:W-:-:S03]  /*13e40*/  IADD3 R37, P3, PT, R30, R10, RZ ;  /* 0x0000000a1e257210 */ /* 0x000fc60007f7e0ff */
[----:B------:R-:W-:Y:S01]  /*13e50*/  STL [R1+0x600], R76 ;  /* 0x0006004c01007387 */ /* 0x000fe20000100800 */
[----:B------:R-:W-:-:S03]  /*13e60*/  IADD3 R74, P1, PT, R32, R10, RZ ;  /* 0x0000000a204a7210 */ /* 0x000fc60007f3e0ff */
[----:B------:R-:W-:Y:S01]  /*13e70*/  STL [R1+0x610], R61 ;  /* 0x0006103d01007387 */ /* 0x000fe20000100800 */
[-C--:B------:R-:W-:Y:S02]  /*13e80*/  IADD3 R93, P4, PT, R28, R10.reuse, RZ ;  /* 0x0000000a1c5d7210 */ /* 0x080fe40007f9e0ff */
[----:B------:R-:W-:Y:S01]  /*13e90*/  ISETP.LT.AND P0, PT, R42, R41, P0 ;  /* 0x000000292a00720c */ /* 0x000fe20000701270 */
[----:B------:R-:W-:Y:S01]  /*13ea0*/  STL [R1+0x5fc], R77 ;  /* 0x0005fc4d01007387 */ /* 0x000fe20000100800 */
[----:B------:R-:W-:-:S03]  /*13eb0*/  IADD3 R24, P5, PT, R27, R10, RZ ;  /* 0x0000000a1b187210 */ /* 0x000fc60007fbe0ff */
[----:B------:R-:W-:Y:S01]  /*13ec0*/  STL [R1+0x604], R23 ;  /* 0x0006041701007387 */ /* 0x000fe20000100800 */
[----:B------:R-:W-:-:S03]  /*13ed0*/  IADD3 R11, P6, PT, R25, R10, RZ ;  /* 0x0000000a190b7210 */ /* 0x000fc60007fde0ff */
[----:B------:R-:W-:Y:S04]  /*13ee0*/  STL [R1+0x60c], R60 ;  /* 0x00060c3c01007387 */ /* 0x000fe80000100800 */
[----:B------:R-:W-:Y:S04]  /*13ef0*/  STL [R1+0x614], R33 ;  /* 0x0006142101007387 */ /* 0x000fe80000100800 */
[----:B------:R-:W-:Y:S04]  /*13f00*/  STL [R1+0x61c], R37 ;  /* 0x00061c2501007387 */ /* 0x000fe80000100800 */
[----:B------:R-:W-:Y:S01]  /*13f10*/  STL [R1+0x618], R74 ;  /* 0x0006184a01007387 */ /* 0x000fe20000100800 */
[----:B------:R-:W-:-:S03]  /*13f20*/  LEA.HI.X.SX32 R75, R32, R9, 0x1, P1 ;  /* 0x00000009204b7211 */ /* 0x000fc600008f0eff */
[----:B------:R-:W-:Y:S01]  /*13f30*/  STL [R1+0x620], R93 ;  /* 0x0006205d01007387 */ /* 0x000fe20000100800 */
[----:B------:R-:W-:-:S03]  /*13f40*/  LEA.HI.X.SX32 R36, R30, R9, 0x1, P3 ;  /* 0x000000091e247211 */ /* 0x000fc600018f0eff */
[----:B------:R-:W4:Y:S01]  /*13f50*/  LDL R34, [R1+0x4a8] ;  /* 0x0004a80001227983 */ /* 0x000f220000100800 */
[----:B------:R-:W-:-:S03]  /*13f60*/  LEA.HI.X.SX32 R49, R25, R9, 0x1, P6 ;  /* 0x0000000919317211 */ /* 0x000fc600030f0eff */
[----:B------:R-:W-:Y:S01]  /*13f70*/  STL [R1+0x624], R24 ;  /* 0x0006241801007387 */ /* 0x000fe20000100800 */
[----:B------:R-:W-:-:S03]  /*13f80*/  LEA.HI.X.SX32 R26, R27, R9, 0x1, P5 ;  /* 0x000000091b1a7211 */ /* 0x000fc600028f0eff */
[----:B------:R0:W-:Y:S01]  /*13f90*/  STL [R1+0x3f8], R11 ;  /* 0x0003f80b01007387 */ /* 0x0001e20000100800 */
[----:B------:R-:W-:-:S03]  /*13fa0*/  LEA.HI.X.SX32 R92, R28, R9, 0x1, P4 ;  /* 0x000000091c5c7211 */ /* 0x000fc600020f0eff */
[----:B------:R-:W2:Y:S01]  /*13fb0*/  LDL R32, [R1+0x4a4] ;  /* 0x0004a40001207983 */ /* 0x000ea20000100800 */
[----:B------:R-:W-:-:S03]  /*13fc0*/  PRMT R14, RZ, 0x7610, R14 ;  /* 0x00007610ff0e7816 */ /* 0x000fc6000000000e */
[----:B------:R-:W2:Y:S01]  /*13fd0*/  LDL.LU R30, [R1] ;  /* 0x00000000011e7983 */ /* 0x000ea20000300800 */
[----:B------:R-:W-:-:S03]  /*13fe0*/  @P0 IMAD.MOV.U32 R10, RZ, RZ, R11 ;  /* 0x000000ffff0a0224 */ /* 0x000fc600078e000b */
[----:B------:R-:W-:Y:S01]  /*13ff0*/  STL [R1+0x3e0], R35 ;  /* 0x0003e02301007387 */ /* 0x000fe20000100800 */
[----:B0-----:R-:W-:-:S03]  /*14000*/  @P0 IMAD.MOV.U32 R11, RZ, RZ, R49 ;  /* 0x000000ffff0b0224 */ /* 0x001fc600078e0031 */
[----:B------:R-:W2:Y:S04]  /*14010*/  LDL.LU R27, [R1+0x8] ;  /* 0x00000800011b7983 */ /* 0x000ea80000300800 */
[----:B------:R-:W-:Y:S04]  /*14020*/  STL [R1+0x3ec], R36 ;  /* 0x0003ec2401007387 */ /* 0x000fe80000100800 */
[----:B------:R-:W-:Y:S04]  /*14030*/  STL [R1+0x3e8], R75 ;  /* 0x0003e84b01007387 */ /* 0x000fe80000100800 */
[----:B------:R-:W2:Y:S04]  /*14040*/  LDL R25, [R1+0x448] ;  /* 0x0004480001197983 */ /* 0x000ea80000100800 */
[----:B------:R-:W-:Y:S04]  /*14050*/  STL [R1+0x3f0], R92 ;  /* 0x0003f05c01007387 */ /* 0x000fe80000100800 */
[----:B------:R0:W-:Y:S04]  /*14060*/  STL [R1+0x3e4], R49 ;  /* 0x0003e43101007387 */ /* 0x0001e80000100800 */
[----:B------:R-:W-:Y:S04]  /*14070*/  STL [R1+0x3f4], R26 ;  /* 0x0003f41a01007387 */ /* 0x000fe80000100800 */
[----:B------:R2:W3:Y:S01]  /*14080*/  @P0 LDG.E.U8 R14, desc[UR24][R10.64] ;  /* 0x000000180a0e0981 */ /* 0x0004e2000c1e1100 */
[----:B------:R-:W-:-:S02]  /*14090*/  PRMT R9, RZ, 0x7610, R9 ;  /* 0x00007610ff097816 */ /* 0x000fc40000000009 */
[----:B------:R-:W-:Y:S01]  /*140a0*/  LOP3.LUT R28, R38, 0x70, RZ, 0x3c, !PT ;  /* 0x00000070261c7812 */ /* 0x000fe200078e3cff */
[----:B------:R-:W3:Y:S04]  /*140b0*/  LDL R29, [R1+0x4c4] ;  /* 0x0004c400011d7983 */ /* 0x000ee80000100800 */
[----:B------:R-:W3:Y:S04]  /*140c0*/  LDL R38, [R1+0x4c8] ;  /* 0x0004c80001267983 */ /* 0x000ee80000100800 */
[----:B------:R-:W3:Y:S04]  /*140d0*/  LDL R11, [R1+0x444] ;  /* 0x00044400010b7983 */ /* 0x000ee80000100800 */
[----:B------:R-:W4:Y:S04]  /*140e0*/  LDL R41, [R1+0x4e4] ;  /* 0x0004e40001297983 */ /* 0x000f280000100800 */
[----:B------:R-:W4:Y:S04]  /*140f0*/  LDL R42, [R1+0x4e8] ;  /* 0x0004e800012a7983 */ /* 0x000f280000100800 */
[----:B0-----:R-:W4:Y:S01]  /*14100*/  LDL R49, [R1+0x524] ;  /* 0x0005240001317983 */ /* 0x001f220000100800 */
[----:B--2---:R-:W-:-:S05]  /*14110*/  @P0 IMAD.MOV.U32 R10, RZ, RZ, R25 ;  /* 0x000000ffff0a0224 */ /* 0x004fca00078e0019 */
[----:B---3--:R0:W2:Y:S04]  /*14120*/  @P0 LDG.E.U8 R9, desc[UR24][R10.64] ;  /* 0x000000180a090981 */ /* 0x0080a8000c1e1100 */
[----:B------:R1:W-:Y:S04]  /*14130*/  STS.U8 [R28+UR9+0x5b80], R45 ;  /* 0x005b802d1c007988 */ /* 0x0003e80008000009 */
[----:B------:R-:W-:Y:S04]  /*14140*/  STS.U8 [R28+UR9+0x7b80], R46 ;  /* 0x007b802e1c007988 */ /* 0x000fe80008000009 */
[----:B------:R-:W-:Y:S01]  /*14150*/  STS.U8 [R28+UR9+0x1f80], R51 ;  /* 0x001f80331c007988 */ /* 0x000fe20008000009 */
[----:B0-----:R-:W-:-:S03]  /*14160*/  PRMT R11, RZ, 0x7610, R11 ;  /* 0x00007610ff0b7816 */ /* 0x001fc6000000000b */
[----:B------:R-:W-:Y:S04]  /*14170*/  STS.U8 [R28+UR9+0x3f80], R27 ;  /* 0x003f801b1c007988 */ /* 0x000fe80008000009 */
[----:B------:R0:W-:Y:S04]  /*14180*/  STS.U8 [R28+UR9+0x5f80], R47 ;  /* 0x005f802f1c007988 */ /* 0x0001e80008000009 */
[----:B------:R3:W2:Y:S04]  /*14190*/  @P0 LDG.E.U8 R11, desc[UR24][R12.64] ;  /* 0x000000180c0b0981 */ /* 0x0006a8000c1e1100 */
[----:B-1----:R-:W2:Y:S01]  /*141a0*/  LDL R45, [R1+0x504] ;  /* 0x00050400012d7983 */ /* 0x002ea20000100800 */
[----:B0-----:R-:W0:Y:S01]  /*141b0*/  S2R R47, SR_TID.X ;  /* 0x00000000002f7919 */ /* 0x001e220000002100 */
[----:B---3--:R-:W-:-:S02]  /*141c0*/  PRMT R12, RZ, 0x7610, R12 ;  /* 0x00007610ff0c7816 */ /* 0x008fc4000000000c */
[----:B------:R-:W-:Y:S01]  /*141d0*/  PRMT R13, RZ, 0x7610, R13 ;  /* 0x00007610ff0d7816 */ /* 0x000fe2000000000d */
[----:B------:R-:W3:Y:S04]  /*141e0*/  LDL R46, [R1+0x508] ;  /* 0x00050800012e7983 */ /* 0x000ee80000100800 */
[----:B------:R4:W3:Y:S04]  /*141f0*/  @P0 LDG.E.U8 R12, desc[UR24][R16.64] ;  /* 0x00000018100c0981 */ /* 0x0008e8000c1e1100 */
[----:B------:R-:W3:Y:S01]  /*14200*/  LDL R51, [R1+0x528] ;  /* 0x0005280001337983 */ /* 0x000ee20000100800 */
[----:B----4-:R-:W-:-:S02]  /*14210*/  @P0 IMAD.MOV.U32 R16, RZ, RZ, R34 ;  /* 0x000000ffff100224 */ /* 0x010fc400078e0022 */
[----:B------:R-:W-:-:S05]  /*14220*/  @P0 IMAD.MOV.U32 R17, RZ, RZ, R32 ;  /* 0x000000ffff110224 */ /* 0x000fca00078e0020 */
[----:B------:R1:W4:Y:S01]  /*14230*/  @P0 LDG.E.U8 R13, desc[UR24][R16.64] ;  /* 0x00000018100d0981 */ /* 0x000322000c1e1100 */
[----:B------:R-:W-:Y:S02]  /*14240*/  PRMT R10, RZ, 0x7610, R10 ;  /* 0x00007610ff0a7816 */ /* 0x000fe4000000000a */
[----:B0-----:R-:W-:Y:S01]  /*14250*/  LOP3.LUT R47, R47, 0x7f, RZ, 0xc0, !PT ;  /* 0x0000007f2f2f7812 */ /* 0x001fe200078ec0ff */
[----:B------:R-:W-:Y:S01]  /*14260*/  STS.U8 [R28+UR9+0x7f80], R30 ;  /* 0x007f801e1c007988 */ /* 0x000fe20008000009 */
[----:B-1----:R-:W-:Y:S02]  /*14270*/  @P0 IMAD.MOV.U32 R16, RZ, RZ, R38 ;  /* 0x000000ffff100224 */ /* 0x002fe400078e0026 */
[----:B------:R-:W-:-:S05]  /*14280*/  @P0 IMAD.MOV.U32 R17, RZ, RZ, R29 ;  /* 0x000000ffff110224 */ /* 0x000fca00078e001d */
[----:B------:R0:W4:Y:S02]  /*14290*/  @P0 LDG.E.U8 R10, desc[UR24][R16.64] ;  /* 0x00000018100a0981 */ /* 0x000124000c1e1100 */
[----:B0-----:R-:W-:Y:S02]  /*142a0*/  @P0 IMAD.MOV.U32 R16, RZ, RZ, R42 ;  /* 0x000000ffff100224 */ /* 0x001fe400078e002a */
[----:B------:R-:W-:Y:S01]  /*142b0*/  @P0 IMAD.MOV.U32 R17, RZ, RZ, R41 ;  /* 0x000000ffff110224 */ /* 0x000fe200078e0029 */
[----:B--2---:R0:W-:Y:S02]  /*142c0*/  STS.U8 [R47+UR9+0x10000], R9 ;  /* 0x010000092f007988 */ /* 0x0041e40008000009 */
[----:B0-----:R-:W-:-:S06]  /*142d0*/  PRMT R9, RZ, 0x7610, R9 ;  /* 0x00007610ff097816 */ /* 0x001fcc0000000009 */
[----:B------:R0:W2:Y:S04]  /*142e0*/  @P0 LDG.E.U8 R9, desc[UR24][R16.64] ;  /* 0x0000001810090981 */ /* 0x0000a8000c1e1100 */
[----:B------:R-:W-:Y:S01]  /*142f0*/  STS.U8 [R47+UR9+0x10200], R11 ;  /* 0x0102000b2f007988 */ /* 0x000fe20008000009 */
[----:B0-----:R-:W-:Y:S02]  /*14300*/  @P0 IMAD.MOV.U32 R17, RZ, RZ, R45 ;  /* 0x000000ffff110224 */ /* 0x001fe400078e002d */
[----:B---3--:R-:W-:Y:S01]  /*14310*/  @P0 IMAD.MOV.U32 R16, RZ, RZ, R46 ;  /* 0x000000ffff100224 */ /* 0x008fe200078e002e */
[----:B------:R0:W-:Y:S02]  /*14320*/  STS.U8 [R47+UR9+0x10400], R12 ;  /* 0x0104000c2f007988 */ /* 0x0001e40008000009 */
[----:B0-----:R-:W-:-:S06]  /*14330*/  PRMT R12, RZ, 0x7610, R12 ;  /* 0x00007610ff0c7816 */ /* 0x001fcc000000000c */
[----:B------:R0:W3:Y:S04]  /*14340*/  @P0 LDG.E.U8 R12, desc[UR24][R16.64] ;  /* 0x00000018100c0981 */ /* 0x0000e8000c1e1100 */
[----:B----4-:R1:W-:Y:S01]  /*14350*/  STS.U8 [R47+UR9+0x10600], R13 ;  /* 0x0106000d2f007988 */ /* 0x0103e20008000009 */
[----:B0-----:R-:W-:Y:S02]  /*14360*/  @P0 IMAD.MOV.U32 R16, RZ, RZ, R51 ;  /* 0x000000ffff100224 */ /* 0x001fe400078e0033 */
[----:B------:R-:W-:Y:S01]  /*14370*/  @P0 IMAD.MOV.U32 R17, RZ, RZ, R49 ;  /* 0x000000ffff110224 */ /* 0x000fe200078e0031 */
[----:B-1----:R-:W-:-:S06]  /*14380*/  PRMT R13, RZ, 0x7610, R13 ;  /* 0x00007610ff0d7816 */ /* 0x002fcc000000000d */
[----:B------:R0:W4:Y:S01]  /*14390*/  @P0 LDG.E.U8 R13, desc[UR24][R16.64] ;  /* 0x00000018100d0981 */ /* 0x000122000c1e1100 */
[----:B------:R-:W-:-:S03]  /*143a0*/  PRMT R11, RZ, 0x7610, R11 ;  /* 0x00007610ff0b7816 */ /* 0x000fc6000000000b */
[----:B------:R1:W-:Y:S01]  /*143b0*/  STS.U8 [R47+UR9+0x10800], R10 ;  /* 0x0108000a2f007988 */ /* 0x0003e20008000009 */
[----:B0-----:R-:W-:Y:S02]  /*143c0*/  @P0 IMAD.MOV.U32 R16, RZ, RZ, R19 ;  /* 0x000000ffff100224 */ /* 0x001fe400078e0013 */
[----:B------:R-:W-:Y:S01]  /*143d0*/  @P0 IMAD.MOV.U32 R17, RZ, RZ, R5 ;  /* 0x000000ffff110224 */ /* 0x000fe200078e0005 */
[----:B-1----:R-:W-:Y:S01]  /*143e0*/  PRMT R10, RZ, 0x7610, R10 ;  /* 0x00007610ff0a7816 */ /* 0x002fe2000000000a */
[----:B------:R-:W4:Y:S04]  /*143f0*/  LDL.LU R5, [R1+0xd54] ;  /* 0x000d540001057983 */ /* 0x000f280000300800 */
[----:B------:R0:W4:Y:S04]  /*14400*/  @P0 LDG.E.U8 R11, desc[UR24][R16.64] ;  /* 0x00000018100b0981 */ /* 0x000128000c1e1100 */
[----:B------:R-:W4:Y:S01]  /*14410*/  LDL.LU R19, [R1+0xd50] ;  /* 0x000d500001137983 */ /* 0x000f220000300800 */
[----:B0-----:R-:W-:-:S02]  /*14420*/  @P0 IMAD.MOV.U32 R16, RZ, RZ, R8 ;  /* 0x000000ffff100224 */ /* 0x001fc400078e0008 */
[----:B------:R-:W-:Y:S02]  /*14430*/  @P0 IMAD.MOV.U32 R17, RZ, RZ, R4 ;  /* 0x000000ffff110224 */ /* 0x000fe400078e0004 */
[----:B------:R-:W4:Y:S04]  /*14440*/  LDL.LU R4, [R1+0xd4c] ;  /* 0x000d4c0001047983 */ /* 0x000f280000300800 */
[----:B------:R0:W4:Y:S04]  /*14450*/  @P0 LDG.E.U8 R10, desc[UR24][R16.64] ;  /* 0x00000018100a0981 */ /* 0x000128000c1e1100 */
[----:B------:R-:W4:Y:S01]  /*14460*/  LDL.LU R8, [R1+0xd48] ;  /* 0x000d480001087983 */ /* 0x000f220000300800 */
[----:B0-----:R-:W-:-:S02]  /*14470*/  @P0 IMAD.MOV.U32 R16, RZ, RZ, R22 ;  /* 0x000000ffff100224 */ /* 0x001fc400078e0016 */
[----:B------:R-:W-:Y:S02]  /*14480*/  @P0 IMAD.MOV.U32 R17, RZ, RZ, R31 ;  /* 0x000000ffff110224 */ /* 0x000fe400078e001f */
[----:B------:R-:W4:Y:S04]  /*14490*/  LDL.LU R31, [R1+0xd44] ;  /* 0x000d4400011f7983 */ /* 0x000f280000300800 */
[----:B------:R-:W4:Y:S04]  /*144a0*/  LDL.LU R22, [R1+0xd40] ;  /* 0x000d400001167983 */ /* 0x000f280000300800 */
[----:B------:R-:W4:Y:S04]  /*144b0*/  LDL R29, [R1+0x44c] ;  /* 0x00044c00011d7983 */ /* 0x000f280000100800 */
[----:B------:R-:W4:Y:S04]  /*144c0*/  LDL R38, [R1+0x450] ;  /* 0x0004500001267983 */ /* 0x000f280000100800 */
[----:B--2---:R0:W-:Y:S02]  /*144d0*/  STS.U8 [R47+UR9+0x10a00], R9 ;  /* 0x010a00092f007988 */ /* 0x0041e40008000009 */
[----:B0-----:R-:W-:-:S06]  /*144e0*/  PRMT R9, RZ, 0x7610, R9 ;  /* 0x00007610ff097816 */ /* 0x001fcc0000000009 */
[----:B------:R0:W2:Y:S02]  /*144f0*/  @P0 LDG.E.U8 R9, desc[UR24][R16.64] ;  /* 0x0000001810090981 */ /* 0x0000a4000c1e1100 */
[----:B0-----:R-:W-:Y:S02]  /*14500*/  @P0 IMAD.MOV.U32 R16, RZ, RZ, R21 ;  /* 0x000000ffff100224 */ /* 0x001fe400078e0015 */
[----:B------:R-:W-:Y:S02]  /*14510*/  @P0 IMAD.MOV.U32 R17, RZ, RZ, R6 ;  /* 0x000000ffff110224 */ /* 0x000fe400078e0006 */
[----:B------:R-:W2:Y:S04]  /*14520*/  LDL.LU R6, [R1+0xd3c] ;  /* 0x000d3c0001067983 */ /* 0x000ea80000300800 */
[----:B------:R-:W2:Y:S04]  /*14530*/  LDL.LU R21, [R1+0xd38] ;  /* 0x000d380001157983 */ /* 0x000ea80000300800 */
[----:B------:R-:W2:Y:S04]  /*14540*/  LDL R41, [R1+0x46c] ;  /* 0x00046c0001297983 */ /* 0x000ea80000100800 */
[----:B---3--:R0:W-:Y:S04]  /*14550*/  STS.U8 [R47+UR9+0x10c00], R12 ;  /* 0x010c000c2f007988 */ /* 0x0081e80008000009 */
[----:B------:R-:W3:Y:S04]  /*14560*/  LDL R42, [R1+0x470] ;  /* 0x00047000012a7983 */ /* 0x000ee80000100800 */
[----:B------:R-:W3:Y:S01]  /*14570*/  LDL R45, [R1+0x48c] ;  /* 0x00048c00012d7983 */ /* 0x000ee20000100800 */
[----:B0-----:R-:W-:-:S03]  /*14580*/  PRMT R12, RZ, 0x7610, R12 ;  /* 0x00007610ff0c7816 */ /* 0x001fc6000000000c */
[----:B------:R-:W3:Y:S04]  /*14590*/  LDL R46, [R1+0x490] ;  /* 0x00049000012e7983 */ /* 0x000ee80000100800 */
[----:B----4-:R0:W-:Y:S02]  /*145a0*/  STS.U8 [R47+UR9+0x10e00], R13 ;  /* 0x010e000d2f007988 */ /* 0x0101e40008000009 */
[----:B0-----:R-:W-:-:S06]  /*145b0*/  PRMT R13, RZ, 0x7610, R13 ;  /* 0x00007610ff0d7816 */ /* 0x001fcc000000000d */
[----:B------:R0:W4:Y:S04]  /*145c0*/  @P0 LDG.E.U8 R13, desc[UR24][R16.64] ;  /* 0x00000018100d0981 */ /* 0x000128000c1e1100 */
[----:B------:R1:W-:Y:S01]  /*145d0*/  STS.U8 [R47+UR9+0x11000], R11 ;  /* 0x0110000b2f007988 */ /* 0x0003e20008000009 */
[----:B0-----:R-:W-:Y:S02]  /*145e0*/  @P0 IMAD.MOV.U32 R16, RZ, RZ, R3 ;  /* 0x000000ffff100224 */ /* 0x001fe400078e0003 */
[----:B------:R-:W-:Y:S01]  /*145f0*/  @P0 IMAD.MOV.U32 R17, RZ, RZ, R48 ;  /* 0x000000ffff110224 */ /* 0x000fe200078e0030 */
[----:B------:R-:W3:Y:S01]  /*14600*/  LDL.LU R3, [R1+0xd34] ;  /* 0x000d340001037983 */ /* 0x000ee20000300800 */
[----:B-1----:R-:W-:-:S03]  /*14610*/  PRMT R11, RZ, 0x7610, R11 ;  /* 0x00007610ff0b7816 */ /* 0x002fc6000000000b */
[----:B------:R0:W3:Y:S04]  /*14620*/  @P0 LDG.E.U8 R12, desc[UR24][R16.64] ;  /* 0x00000018100c0981 */ /* 0x0000e8000c1e1100 */
[----:B------:R1:W-:Y:S04]  /*14630*/  STS.U8 [R47+UR9+0x11200], R10 ;  /* 0x0112000a2f007988 */ /* 0x0003e80008000009 */
[----:B------:R-:W3:Y:S01]  /*14640*/  LDL R48, [R1+0x4ac] ;  /* 0x0004ac0001307983 */ /* 0x000ee20000100800 */
[----:B0-----:R-:W-:Y:S02]  /*14650*/  @P0 IMAD.MOV.U32 R16, RZ, RZ, R90 ;  /* 0x000000ffff100224 */ /* 0x001fe400078e005a */
[----:B------:R-:W-:Y:S01]  /*14660*/  @P0 IMAD.MOV.U32 R17, RZ, RZ, R64 ;  /* 0x000000ffff110224 */ /* 0x000fe200078e0040 */
[----:B------:R-:W3:Y:S01]  /*14670*/  LDL R49, [R1+0x4cc] ;  /* 0x0004cc0001317983 */ /* 0x000ee20000100800 */
[----:B-1----:R-:W-:-:S03]  /*14680*/  PRMT R10, RZ, 0x7610, R10 ;  /* 0x00007610ff0a7816 */ /* 0x002fc6000000000a */
[----:B------:R0:W3:Y:S04]  /*14690*/  @P0 LDG.E.U8 R11, desc[UR24][R16.64] ;  /* 0x00000018100b0981 */ /* 0x0000e8000c1e1100 */
[----:B------:R-:W3:Y:S04]  /*146a0*/  LDL R51, [R1+0x4d0] ;  /* 0x0004d00001337983 */ /* 0x000ee80000100800 */
[----:B------:R-:W3:Y:S01]  /*146b0*/  LDL R64, [R1+0x4ec] ;  /* 0x0004ec0001407983 */ /* 0x000ee20000100800 */
[----:B0-----:R-:W-:Y:S02]  /*146c0*/  @P0 IMAD.MOV.U32 R16, RZ, RZ, R73 ;  /* 0x000000ffff100224 */ /* 0x001fe400078e0049 */
[----:B------:R-:W-:Y:S01]  /*146d0*/  @P0 IMAD.MOV.U32 R17, RZ, RZ, R23 ;  /* 0x000000ffff110224 */ /* 0x000fe200078e0017 */
[----:B------:R-:W3:Y:S04]  /*146e0*/  LDL R90, [R1+0x4f0] ;  /* 0x0004f000015a7983 */ /* 0x000ee80000100800 */
[----:B------:R0:W3:Y:S04]  /*146f0*/  @P0 LDG.E.U8 R10, desc[UR24][R16.64] ;  /* 0x00000018100a0981 */ /* 0x0000e8000c1e1100 */
[----:B------:R-:W3:Y:S04]  /*14700*/  LDL.LU R23, [R1+0xd30] ;  /* 0x000d300001177983 */ /* 0x000ee80000300800 */
[----:B------:R-:W3:Y:S01]  /*14710*/  LDL.LU R73, [R1+0xd2c] ;  /* 0x000d2c0001497983 */ /* 0x000ee20000300800 */
[----:B0-----:R-:W-:-:S02]  /*14720*/  @P0 IMAD.MOV.U32 R16, RZ, RZ, R37 ;  /* 0x000000ffff100224 */ /* 0x001fc400078e0025 */
[----:B------:R-:W-:Y:S01]  /*14730*/  @P0 IMAD.MOV.U32 R17, RZ, RZ, R36 ;  /* 0x000000ffff110224 */ /* 0x000fe200078e0024 */
[----:B--2---:R0:W-:Y:S02]  /*14740*/  STS.U8 [R47+UR9+0x11400], R9 ;  /* 0x011400092f007988 */ /* 0x0041e40008000009 */
[----:B0-----:R-:W-:-:S06]  /*14750*/  PRMT R9, RZ, 0x7610, R9 ;  /* 0x00007610ff097816 */ /* 0x001fcc0000000009 */
[----:B------:R0:W2:Y:S02]  /*14760*/  @P0 LDG.E.U8 R9, desc[UR24][R16.64] ;  /* 0x0000001810090981 */ /* 0x0000a4000c1e1100 */
[----:B0-----:R-:W-:Y:S02]  /*14770*/  @P0 IMAD.MOV.U32 R16, RZ, RZ, R38 ;  /* 0x000000ffff100224 */ /* 0x001fe400078e0026 */
[----:B------:R-:W-:Y:S01]  /*14780*/  @P0 IMAD.MOV.U32 R17, RZ, RZ, R29 ;  /* 0x000000ffff110224 */ /* 0x000fe200078e001d */
[----:B----4-:R-:W-:Y:S04]  /*14790*/  STS.U8 [R47+UR9+0x11600], R13 ;  /* 0x0116000d2f007988 */ /* 0x010fe80008000009 */
[----:B---3--:R0:W-:Y:S02]  /*147a0*/  STS.U8 [R47+UR9+0x11800], R12 ;  /* 0x0118000c2f007988 */ /* 0x0081e40008000009 */
[----:B0-----:R-:W-:-:S06]  /*147b0*/  PRMT R12, RZ, 0x7610, R12 ;  /* 0x00007610ff0c7816 */ /* 0x001fcc000000000c */
[----:B------:R0:W3:Y:S04]  /*147c0*/  @P0 LDG.E.U8 R12, desc[UR24][R16.64] ;  /* 0x00000018100c0981 */ /* 0x0000e8000c1e1100 */
[----:B------:R1:W-:Y:S01]  /*147d0*/  STS.U8 [R47+UR9+0x11a00], R11 ;  /* 0x011a000b2f007988 */ /* 0x0003e20008000009 */
[----:B0-----:R-:W-:Y:S02]  /*147e0*/  @P0 IMAD.MOV.U32 R16, RZ, RZ, R42 ;  /* 0x000000ffff100224 */ /* 0x001fe400078e002a */
[----:B------:R-:W-:Y:S01]  /*147f0*/  @P0 IMAD.MOV.U32 R17, RZ, RZ, R41 ;  /* 0x000000ffff110224 */ /* 0x000fe200078e0029 */
[----:B-1----:R-:W-:Y:S01]  /*14800*/  PRMT R11, RZ, 0x7610, R11 ;  /* 0x00007610ff0b7816 */ /* 0x002fe2000000000b */
[----:B------:R0:W-:Y:S05]  /*14810*/  STS.U8 [R47+UR9+0x11c00], R10 ;  /* 0x011c000a2f007988 */ /* 0x0001ea0008000009 */
[----:B------:R1:W4:Y:S01]  /*14820*/  @P0 LDG.E.U8 R11, desc[UR24][R16.64] ;  /* 0x00000018100b0981 */ /* 0x000322000c1e1100 */
[----:B0-----:R-:W-:Y:S01]  /*14830*/  PRMT R10, RZ, 0x7610, R10 ;  /* 0x00007610ff0a7816 */ /* 0x001fe2000000000a */
[----:B-1----:R-:W-:-:S02]  /*14840*/  @P0 IMAD.MOV.U32 R16, RZ, RZ, R46 ;  /* 0x000000ffff100224 */ /* 0x002fc400078e002e */
[----:B------:R-:W-:-:S05]  /*14850*/  @P0 IMAD.MOV.U32 R17, RZ, RZ, R45 ;  /* 0x000000ffff110224 */ /* 0x000fca00078e002d */
[----:B------:R0:W4:Y:S02]  /*14860*/  @P0 LDG.E.U8 R10, desc[UR24][R16.64] ;  /* 0x00000018100a0981 */ /* 0x000124000c1e1100 */
[----:B0-----:R-:W-:Y:S02]  /*14870*/  @P0 IMAD.MOV.U32 R16, RZ, RZ, R73 ;  /* 0x000000ffff100224 */ /* 0x001fe400078e0049 */
[----:B------:R-:W-:Y:S01]  /*14880*/  @P0 IMAD.MOV.U32 R17, RZ, RZ, R48 ;  /* 0x000000ffff110224 */ /* 0x000fe200078e0030 */
[----:B--2---:R0:W-:Y:S02]  /*14890*/  STS.U8 [R47+UR9+0x11e00], R9 ;  /* 0x011e00092f007988 */ /* 0x0041e40008000009 */
[----:B0-----:R-:W-:-:S06]  /*148a0*/  PRMT R9, RZ, 0x7610, R9 ;  /* 0x00007610ff097816 */ /* 0x001fcc0000000009 */
[----:B------:R0:W2:Y:S01]  /*148b0*/  @P0 LDG.E.U8 R9, desc[UR24][R16.64] ;  /* 0x0000001810090981 */ /* 0x0000a2000c1e1100 */
[----:B------:R-:W1:Y:S01]  /*148c0*/  S2R R73, SR_TID.X ;  /* 0x0000000000497919 */ /* 0x000e620000002100 */
[----:B0-----:R-:W-:Y:S02]  /*148d0*/  @P0 IMAD.MOV.U32 R16, RZ, RZ, R51 ;  /* 0x000000ffff100224 */ /* 0x001fe400078e0033 */
[----:B------:R-:W-:Y:S01]  /*148e0*/  @P0 IMAD.MOV.U32 R17, RZ, RZ, R49 ;  /* 0x000000ffff110224 */ /* 0x000fe200078e0031 */
[----:B-1----:R-:W-:-:S04]  /*148f0*/  LOP3.LUT R73, R73, 0x7f, RZ, 0xc0, !PT ;  /* 0x0000007f49497812 */ /* 0x002fc800078ec0ff */
[----:B------:R-:W-:-:S05]  /*14900*/  LOP3.LUT R73, R73, 0x10, RZ, 0x3c, !PT ;  /* 0x0000001049497812 */ /* 0x000fca00078e3cff */
[----:B---3--:R0:W-:Y:S02]  /*14910*/  STS.U8 [R73+UR9+0x10080], R12 ;  /* 0x0100800c49007988 */ /* 0x0081e40008000009 */
[----:B0-----:R-:W-:-:S06]  /*14920*/  PRMT R12, RZ, 0x7610, R12 ;  /* 0x00007610ff0c7816 */ /* 0x001fcc000000000c */
[----:B------:R0:W3:Y:S04]  /*14930*/  @P0 LDG.E.U8 R12, desc[UR24][R16.64] ;  /* 0x00000018100c0981 */ /* 0x0000e8000c1e1100 */
[----:B----4-:R1:W-:Y:S01]  /*14940*/  STS.U8 [R73+UR9+0x10280], R11 ;  /* 0x0102800b49007988 */ /* 0x0103e20008000009 */
[----:B0-----:R-:W-:Y:S02]  /*14950*/  @P0 IMAD.MOV.U32 R16, RZ, RZ, R90 ;  /* 0x000000ffff100224 */ /* 0x001fe400078e005a */
[----:B------:R-:W-:Y:S01]  /*14960*/  @P0 IMAD.MOV.U32 R17, RZ, RZ, R64 ;  /* 0x000000ffff110224 */ /* 0x000fe200078e0040 */
[----:B-1----:R-:W-:-:S06]  /*14970*/  PRMT R11, RZ, 0x7610, R11 ;  /* 0x00007610ff0b7816 */ /* 0x002fcc000000000b */
[----:B------:R0:W4:Y:S04]  /*14980*/  @P0 LDG.E.U8 R11, desc[UR24][R16.64] ;  /* 0x00000018100b0981 */ /* 0x000128000c1e1100 */
[----:B------:R1:W-:Y:S01]  /*14990*/  STS.U8 [R73+UR9+0x10480], R10 ;  /* 0x0104800a49007988 */ /* 0x0003e20008000009 */
[----:B0-----:R-:W-:Y:S02]  /*149a0*/  @P0 IMAD.MOV.U32 R16, RZ, RZ, R31 ;  /* 0x000000ffff100224 */ /* 0x001fe400078e001f */
[----:B------:R-:W-:Y:S01]  /*149b0*/  @P0 IMAD.MOV.U32 R17, RZ, RZ, R4 ;  /* 0x000000ffff110224 */ /* 0x000fe200078e0004 */
[----:B-1----:R-:W-:Y:S01]  /*149c0*/  PRMT R10, RZ, 0x7610, R10 ;  /* 0x00007610ff0a7816 */ /* 0x002fe2000000000a */
[----:B------:R-:W4:Y:S04]  /*149d0*/  LDL.LU R4, [R1+0xd28] ;  /* 0x000d280001047983 */ /* 0x000f280000300800 */
[----:B------:R-:W4:Y:S04]  /*149e0*/  LDL.LU R31, [R1+0xd24] ;  /* 0x000d2400011f7983 */ /* 0x000f280000300800 */
[----:B------:R0:W4:Y:S02]  /*149f0*/  @P0 LDG.E.U8 R10, desc[UR24][R16.64] ;  /* 0x00000018100a0981 */ /* 0x000124000c1e1100 */
[----:B0-----:R-:W-:-:S02]  /*14a00*/  @P0 IMAD.MOV.U32 R16, RZ, RZ, R70 ;  /* 0x000000ffff100224 */ /* 0x001fc400078e0046 */
[----:B------:R-:W-:Y:S02]  /*14a10*/  @P0 IMAD.MOV.U32 R17, RZ, RZ, R15 ;  /* 0x000000ffff110224 */ /* 0x000fe400078e000f */
[----:B------:R-:W4:Y:S04]  /*14a20*/  LDL.LU R15, [R1+0xd20] ;  /* 0x000d2000010f7983 */ /* 0x000f280000300800 */
[----:B------:R-:W4:Y:S04]  /*14a30*/  LDL.LU R70, [R1+0xd1c] ;  /* 0x000d1c0001467983 */ /* 0x000f280000300800 */
        /* <DEDUP_REMOVED lines=8> */
[----:B------:R-:W2:Y:S04]  /*14ac0*/  LDL R90, [R1+0x458] ;  /* 0x00045800015a7983 */ /* 0x000ea80000100800 */
[----:B---3--:R0:W-:Y:S02]  /*14ad0*/  STS.U8 [R73+UR9+0x10880], R12 ;  /* 0x0108800c49007988 */ /* 0x0081e40008000009 */
[----:B0-----:R-:W-:-:S06]  /*14ae0*/  PRMT R12, RZ, 0x7610, R12 ;  /* 0x00007610ff0c7816 */ /* 0x001fcc000000000c */
[----:B------:R0:W3:Y:S04]  /*14af0*/  @P0 LDG.E.U8 R12, desc[UR24][R16.64] ;  /* 0x00000018100c0981 */ /* 0x0000e8000c1e1100 */
[----:B----4-:R1:W-:Y:S01]  /*14b00*/  STS.U8 [R73+UR9+0x10a80], R11 ;  /* 0x010a800b49007988 */ /* 0x0103e20008000009 */
[----:B0-----:R-:W-:Y:S02]  /*14b10*/  @P0 IMAD.MOV.U32 R16, RZ, RZ, R69 ;  /* 0x000000ffff100224 */ /* 0x001fe400078e0045 */
[----:B------:R-:W-:Y:S01]  /*14b20*/  @P0 IMAD.MOV.U32 R17, RZ, RZ, R91 ;  /* 0x000000ffff110224 */ /* 0x000fe200078e005b */
[----:B------:R-:W4:Y:S01]  /*14b30*/  LDL R69, [R1+0x478] ;  /* 0x0004780001457983 */ /* 0x000f220000100800 */
[----:B-1----:R-:W-:-:S03]  /*14b40*/  PRMT R11, RZ, 0x7610, R11 ;  /* 0x00007610ff0b7816 */ /* 0x002fc6000000000b */
[----:B------:R-:W4:Y:S04]  /*14b50*/  LDL R91, [R1+0x474] ;  /* 0x00047400015b7983 */ /* 0x000f280000100800 */
[----:B------:R0:W4:Y:S04]  /*14b60*/  @P0 LDG.E.U8 R11, desc[UR24][R16.64] ;  /* 0x00000018100b0981 */ /* 0x000128000c1e1100 */
[----:B------:R1:W-:Y:S01]  /*14b70*/  STS.U8 [R73+UR9+0x10c80], R10 ;  /* 0x010c800a49007988 */ /* 0x0003e20008000009 */
[----:B0-----:R-:W-:Y:S02]  /*14b80*/  @P0 IMAD.MOV.U32 R16, RZ, RZ, R89 ;  /* 0x000000ffff100224 */ /* 0x001fe400078e0059 */
[----:B------:R-:W-:Y:S01]  /*14b90*/  @P0 IMAD.MOV.U32 R17, RZ, RZ, R88 ;  /* 0x000000ffff110224 */ /* 0x000fe200078e0058 */
[----:B------:R-:W4:Y:S01]  /*14ba0*/  LDL R89, [R1+0x498] ;  /* 0x0004980001597983 */ /* 0x000f220000100800 */
[----:B-1----:R-:W-:-:S03]  /*14bb0*/  PRMT R10, RZ, 0x7610, R10 ;  /* 0x00007610ff0a7816 */ /* 0x002fc6000000000a */
[----:B------:R-:W4:Y:S04]  /*14bc0*/  LDL R88, [R1+0x494] ;  /* 0x0004940001587983 */ /* 0x000f280000100800 */
[----:B------:R0:W4:Y:S02]  /*14bd0*/  @P0 LDG.E.U8 R10, desc[UR24][R16.64] ;  /* 0x00000018100a0981 */ /* 0x000124000c1e1100 */
[----:B0-----:R-:W-:Y:S02]  /*14be0*/  @P0 IMAD.MOV.U32 R16, RZ, RZ, R72 ;  /* 0x000000ffff100224 */ /* 0x001fe400078e0048 */
[----:B------:R-:W-:Y:S01]  /*14bf0*/  @P0 IMAD.MOV.U32 R17, RZ, RZ, R53 ;  /* 0x000000ffff110224 */ /* 0x000fe200078e0035 */
[----:B------:R-:W4:Y:S04]  /*14c00*/  LDL.LU R72, [R1+0xd10] ;  /* 0x000d100001487983 */ /* 0x000f280000300800 */
[----:B--2---:R0:W-:Y:S02]  /*14c10*/  STS.U8 [R73+UR9+0x10e80], R9 ;  /* 0x010e800949007988 */ /* 0x0041e40008000009 */
[----:B0-----:R-:W-:-:S06]  /*14c20*/  PRMT R9, RZ, 0x7610, R9 ;  /* 0x00007610ff097816 */ /* 0x001fcc0000000009 */
[----:B------:R0:W2:Y:S02]  /*14c30*/  @P0 LDG.E.U8 R9, desc[UR24][R16.64] ;  /* 0x0000001810090981 */ /* 0x0000a4000c1e1100 */
[----:B0-----:R-:W-:Y:S02]  /*14c40*/  @P0 IMAD.MOV.U32 R16, RZ, RZ, R56 ;  /* 0x000000ffff100224 */ /* 0x001fe400078e0038 */
[----:B------:R-:W-:Y:S01]  /*14c50*/  @P0 IMAD.MOV.U32 R17, RZ, RZ, R55 ;  /* 0x000000ffff110224 */ /* 0x000fe200078e0037 */
        /* <DEDUP_REMOVED lines=11> */
[----:B-1----:R-:W-:-:S06]  /*14d10*/  PRMT R10, RZ, 0x7610, R10 ;  /* 0x00007610ff0a7816 */ /* 0x002fcc000000000a */
[----:B------:R0:W4:Y:S02]  /*14d20*/  @P0 LDG.E.U8 R10, desc[UR24][R16.64] ;  /* 0x00000018100a0981 */ /* 0x000124000c1e1100 */
[----:B0-----:R-:W-:Y:S02]  /*14d30*/  @P0 IMAD.MOV.U32 R16, RZ, RZ, R93 ;  /* 0x000000ffff100224 */ /* 0x001fe400078e005d */
[----:B------:R-:W-:Y:S01]  /*14d40*/  @P0 IMAD.MOV.U32 R17, RZ, RZ, R92 ;  /* 0x000000ffff110224 */ /* 0x000fe200078e005c */
        /* <DEDUP_REMOVED lines=20> */
[----:B--2---:R0:W-:Y:S01]  /*14e90*/  STS.U8 [R73+UR9+0x11e80], R9 ;  /* 0x011e800949007988 */ /* 0x0041e20008000009 */
[----:B------:R-:W1:Y:S03]  /*14ea0*/  S2R R72, SR_TID.X ;  /* 0x0000000000487919 */ /* 0x000e660000002100 */
[----:B------:R-:W2:Y:S01]  /*14eb0*/  LDL.LU R70, [R1+0xd0c] ;  /* 0x000d0c0001467983 */ /* 0x000ea20000300800 */
[----:B0-----:R-:W-:-:S06]  /*14ec0*/  PRMT R9, RZ, 0x7610, R9 ;  /* 0x00007610ff097816 */ /* 0x001fcc0000000009 */
[----:B------:R0:W2:Y:S01]  /*14ed0*/  @P0 LDG.E.U8 R9, desc[UR24][R16.64] ;  /* 0x0000001810090981 */ /* 0x0000a2000c1e1100 */
[----:B-1----:R-:W-:-:S04]  /*14ee0*/  LOP3.LUT R72, R72, 0x7f, RZ, 0xc0, !PT ;  /* 0x0000007f48487812 */ /* 0x002fc800078ec0ff */
[----:B------:R-:W-:Y:S01]  /*14ef0*/  LOP3.LUT R72, R72, 0x20, RZ, 0x3c, !PT ;  /* 0x0000002048487812 */ /* 0x000fe200078e3cff */
[----:B0-----:R-:W-:Y:S02]  /*14f00*/  @P0 IMAD.MOV.U32 R16, RZ, RZ, R0 ;  /* 0x000000ffff100224 */ /* 0x001fe400078e0000 */
[----:B------:R-:W-:Y:S02]  /*14f10*/  @P0 IMAD.MOV.U32 R17, RZ, RZ, R4 ;  /* 0x000000ffff110224 */ /* 0x000fe400078e0004 */
[----:B------:R-:W2:Y:S04]  /*14f20*/  LDL.LU R4, [R1+0xd08] ;  /* 0x000d080001047983 */ /* 0x000ea80000300800 */
[----:B------:R-:W2:Y:S04]  /*14f30*/  LDL.LU R0, [R1+0xd04] ;  /* 0x000d040001007983 */ /* 0x000ea80000300800 */
[----:B---3--:R0:W-:Y:S02]  /*14f40*/  STS.U8 [R72+UR9+0x10100], R12 ;  /* 0x0101000c48007988 */ /* 0x0081e40008000009 */
[----:B0-----:R-:W-:-:S06]  /*14f50*/  PRMT R12, RZ, 0x7610, R12 ;  /* 0x00007610ff0c7816 */ /* 0x001fcc000000000c */
[----:B------:R0:W3:Y:S04]  /*14f60*/  @P0 LDG.E.U8 R12, desc[UR24][R16.64] ;  /* 0x00000018100c0981 */ /* 0x0000e8000c1e1100 */
[----:B----4-:R1:W-:Y:S01]  /*14f70*/  STS.U8 [R72+UR9+0x10300], R11 ;  /* 0x0103000b48007988 */ /* 0x0103e20008000009 */
[----:B0-----:R-:W-:Y:S02]  /*14f80*/  @P0 IMAD.MOV.U32 R16, RZ, RZ, R3 ;  /* 0x000000ffff100224 */ /* 0x001fe400078e0003 */
[----:B------:R-:W-:Y:S02]  /*14f90*/  @P0 IMAD.MOV.U32 R17, RZ, RZ, R6 ;  /* 0x000000ffff110224 */ /* 0x000fe400078e0006 */
[----:B------:R-:W4:Y:S01]  /*14fa0*/  LDL.LU R6, [R1+0xd00] ;  /* 0x000d000001067983 */ /* 0x000f220000300800 */
[----:B-1----:R-:W-:-:S03]  /*14fb0*/  PRMT R11, RZ, 0x7610, R11 ;  /* 0x00007610ff0b7816 */ /* 0x002fc6000000000b */
[----:B------:R-:W4:Y:S04]  /*14fc0*/  LDL.LU R3, [R1+0xcfc] ;  /* 0x000cfc0001037983 */ /* 0x000f280000300800 */
[----:B------:R0:W4:Y:S04]  /*14fd0*/  @P0 LDG.E.U8 R11, desc[UR24][R16.64] ;  /* 0x00000018100b0981 */ /* 0x000128000c1e1100 */
[----:B------:R1:W-:Y:S01]  /*14fe0*/  STS.U8 [R72+UR9+0x10500], R10 ;  /* 0x0105000a48007988 */ /* 0x0003e20008000009 */
[----:B0-----:R-:W-:Y:S02]  /*14ff0*/  @P0 IMAD.MOV.U32 R16, RZ, RZ, R8 ;  /* 0x000000ffff100224 */ /* 0x001fe400078e0008 */
[----:B------:R-:W-:-:S02]  /*15000*/  @P0 IMAD.MOV.U32 R17, RZ, RZ, R5 ;  /* 0x000000ffff110224 */ /* 0x000fc400078e0005 */
[----:B------:R-:W4:Y:S01]  /*15010*/  LDL.LU R5, [R1+0xcf8] ;  /* 0x000cf80001057983 */ /* 0x000f220000300800 */
[----:B-1----:R-:W-:-:S03]  /*15020*/  PRMT R10, RZ, 0x7610, R10 ;  /* 0x00007610ff0a7816 */ /* 0x002fc6000000000a */
[----:B------:R-:W5:Y:S04]  /*15030*/  LDL.LU R8, [R1+0xcf4] ;  /* 0x000cf40001087983 */ /* 0x000f680000300800 */
[----:B------:R0:W4:Y:S02]  /*15040*/  @P0 LDG.E.U8 R10, desc[UR24][R16.64] ;  /* 0x00000018100a0981 */ /* 0x000124000c1e1100 */
[----:B0-----:R-:W-:Y:S02]  /*15050*/  @P0 IMAD.MOV.U32 R16, RZ, RZ, R7 ;  /* 0x000000ffff100224 */ /* 0x001fe400078e0007 */
[----:B------:R-:W-:Y:S01]  /*15060*/  @P0 IMAD.MOV.U32 R17, RZ, RZ, R67 ;  /* 0x000000ffff110224 */ /* 0x000fe200078e0043 */
[----:B------:R-:W-:Y:S01]  /*15070*/  PRMT R13, RZ, 0x7610, R13 ;  /* 0x00007610ff0d7816 */ /* 0x000fe2000000000d */
[----:B------:R-:W5:Y:S04]  /*15080*/  LDL.LU R7, [R1+0xcf0] ;  /* 0x000cf00001077983 */ /* 0x000f680000300800 */
        /* <DEDUP_REMOVED lines=44> */
[----:B------:R-:W-:Y:S02]  /*15350*/  @P0 IMAD.MOV.U32 R17, RZ, RZ, R6 ;  /* 0x000000ffff110224 */ /* 0x000fe400078e0006 */
[----:B------:R-:W5:Y:S04]  /*15360*/  LDL.LU R6, [R1+0xcec] ;  /* 0x000cec0001067983 */ /* 0x000f680000300800 */
[----:B------:R-:W5:Y:S04]  /*15370*/  LDL.LU R5, [R1+0xce8] ;  /* 0x000ce80001057983 */ /* 0x000f680000300800 */
[----:B---3--:R0:W-:Y:S02]  /*15380*/  STS.U8 [R72+UR9+0x11900], R12 ;  /* 0x0119000c48007988 */ /* 0x0081e40008000009 */
[----:B0-----:R-:W-:-:S06]  /*15390*/  PRMT R12, RZ, 0x7610, R12 ;  /* 0x00007610ff0c7816 */ /* 0x001fcc000000000c */
[----:B------:R0:W3:Y:S04]  /*153a0*/  @P0 LDG.E.U8 R12, desc[UR24][R16.64] ;  /* 0x00000018100c0981 */ /* 0x0000e8000c1e1100 */
[----:B----4-:R1:W-:Y:S01]  /*153b0*/  STS.U8 [R72+UR9+0x11b00], R11 ;  /* 0x011b000b48007988 */ /* 0x0103e20008000009 */
[----:B0-----:R-:W-:Y:S02]  /*153c0*/  @P0 IMAD.MOV.U32 R16, RZ, RZ, R3 ;  /* 0x000000ffff100224 */ /* 0x001fe400078e0003 */
[----:B------:R-:W-:Y:S02]  /*153d0*/  @P0 IMAD.MOV.U32 R17, RZ, RZ, R4 ;  /* 0x000000ffff110224 */ /* 0x000fe400078e0004 */
[----:B------:R-:W5:Y:S01]  /*153e0*/  LDL.LU R4, [R1+0xce4] ;  /* 0x000ce40001047983 */ /* 0x000f620000300800 */
[----:B-1----:R-:W-:-:S03]  /*153f0*/  PRMT R11, RZ, 0x7610, R11 ;  /* 0x00007610ff0b7816 */ /* 0x002fc6000000000b */
[----:B------:R-:W5:Y:S04]  /*15400*/  LDL.LU R3, [R1+0xce0] ;  /* 0x000ce00001037983 */ /* 0x000f680000300800 */
[----:B------:R0:W4:Y:S04]  /*15410*/  @P0 LDG.E.U8 R11, desc[UR24][R16.64] ;  /* 0x00000018100b0981 */ /* 0x000128000c1e1100 */
[----:B------:R1:W-:Y:S01]  /*15420*/  STS.U8 [R72+UR9+0x11d00], R10 ;  /* 0x011d000a48007988 */ /* 0x0003e20008000009 */
[----:B0-----:R-:W-:Y:S02]  /*15430*/  @P0 IMAD.MOV.U32 R16, RZ, RZ, R0 ;  /* 0x000000ffff100224 */ /* 0x001fe400078e0000 */
[----:B------:R-:W-:-:S02]  /*15440*/  @P0 IMAD.MOV.U32 R17, RZ, RZ, R2 ;  /* 0x000000ffff110224 */ /* 0x000fc400078e0002 */
[----:B------:R-:W5:Y:S01]  /*15450*/  LDL.LU R2, [R1+0xcdc] ;  /* 0x000cdc0001027983 */ /* 0x000f620000300800 */
[----:B-1----:R-:W-:-:S03]  /*15460*/  PRMT R10, RZ, 0x7610, R10 ;  /* 0x00007610ff0a7816 */ /* 0x002fc6000000000a */
[----:B------:R-:W5:Y:S04]  /*15470*/  LDL.LU R0, [R1+0xcd8] ;  /* 0x000cd80001007983 */ /* 0x000f680000300800 */
[----:B------:R0:W4:Y:S02]  /*15480*/  @P0 LDG.E.U8 R10, desc[UR24][R16.64] ;  /* 0x00000018100a0981 */ /* 0x000124000c1e1100 */
[----:B0-----:R-:W-:Y:S02]  /*15490*/  @P0 IMAD.MOV.U32 R16, RZ, RZ, R70 ;  /* 0x000000ffff100224 */ /* 0x001fe400078e0046 */
[----:B------:R-:W-:Y:S01]  /*154a0*/  @P0 IMAD.MOV.U32 R17, RZ, RZ, R31 ;  /* 0x000000ffff110224 */ /* 0x000fe200078e001f */
[----:B--2---:R0:W-:Y:S02]  /*154b0*/  STS.U8 [R72+UR9+0x11f00], R9 ;  /* 0x011f000948007988 */ /* 0x0041e40008000009 */
[----:B0-----:R-:W-:-:S06]  /*154c0*/  PRMT R9, RZ, 0x7610, R9 ;  /* 0x00007610ff097816 */ /* 0x001fcc0000000009 */
[----:B------:R-:W2:Y:S01]  /*154d0*/  @P0 LDG.E.U8 R9, desc[UR24][R16.64] ;  /* 0x0000001810090981 */ /* 0x000ea2000c1e1100 */
[----:B------:R-:W0:Y:S02]  /*154e0*/  S2R R70, SR_TID.X ;  /* 0x0000000000467919 */ /* 0x000e240000002100 */
[----:B0-----:R-:W-:-:S04]  /*154f0*/  LOP3.LUT R70, R70, 0x7f, RZ, 0xc0, !PT ;  /* 0x0000007f46467812 */ /* 0x001fc800078ec0ff */
[----:B------:R-:W-:-:S05]  /*15500*/  LOP3.LUT R70, R70, 0x30, RZ, 0x3c, !PT ;  /* 0x0000003046467812 */ /* 0x000fca00078e3cff */
[----:B------:R0:W-:Y:S02]  /*15510*/  STS.U8 [R70+UR9+0x11f80], R14 ;  /* 0x011f800e46007988 */ /* 0x0001e40008000009 */
[----:B0-----:R-:W-:Y:S02]  /*15520*/  @P0 IMAD.MOV.U32 R14, RZ, RZ, R15 ;  /* 0x000000ffff0e0224 */ /* 0x001fe400078e000f */
[----:B------:R-:W-:Y:S01]  /*15530*/  @P0 IMAD.MOV.U32 R15, RZ, RZ, R23 ;  /* 0x000000ffff0f0224 */ /* 0x000fe200078e0017 */
[----:B---3--:R0:W-:Y:S04]  /*15540*/  STS.U8 [R70+UR9+0x10180], R12 ;  /* 0x0101800c46007988 */ /* 0x0081e80008000009 */
[----:B------:R1:W3:Y:S01]  /*15550*/  @P0 LDG.E.U8 R13, desc[UR24][R14.64] ;  /* 0x000000180e0d0981 */ /* 0x0002e2000c1e1100 */
[----:B0-----:R-:W-:Y:S01]  /*15560*/  PRMT R12, RZ, 0x7610, R12 ;  /* 0x00007610ff0c7816 */ /* 0x001fe2000000000c */
[----:B-1----:R-:W-:-:S02]  /*15570*/  @P0 IMAD.MOV.U32 R14, RZ, RZ, R21 ;  /* 0x000000ffff0e0224 */ /* 0x002fc400078e0015 */
[----:B------:R-:W-:-:S05]  /*15580*/  @P0 IMAD.MOV.U32 R15, RZ, RZ, R22 ;  /* 0x000000ffff0f0224 */ /* 0x000fca00078e0016 */
        /* <DEDUP_REMOVED lines=10> */
[----:B------:R0:W4:Y:S01]  /*15630*/  @P0 LDG.E.U8 R10, desc[UR24][R14.64] ;  /* 0x000000180e0a0981 */ /* 0x000122000c1e1100 */
[----:B------:R-:W-:Y:S02]  /*15640*/  @P0 IMAD.MOV.U32 R16, RZ, RZ, R84 ;  /* 0x000000ffff100224 */ /* 0x000fe400078e0054 */
[----:B------:R-:W-:Y:S02]  /*15650*/  @P0 IMAD.MOV.U32 R17, RZ, RZ, R85 ;  /* 0x000000ffff110224 */ /* 0x000fe400078e0055 */
[----:B0-----:R-:W-:Y:S02]  /*15660*/  @P0 IMAD.MOV.U32 R14, RZ, RZ, R86 ;  /* 0x000000ffff0e0224 */ /* 0x001fe400078e0056 */
[----:B------:R-:W-:Y:S01]  /*15670*/  @P0 IMAD.MOV.U32 R15, RZ, RZ, R87 ;  /* 0x000000ffff0f0224 */ /* 0x000fe200078e0057 */
[----:B--2---:R0:W-:Y:S02]  /*15680*/  STS.U8 [R70+UR9+0x10780], R9 ;  /* 0x0107800946007988 */ /* 0x0041e40008000009 */
[----:B0-----:R-:W-:-:S06]  /*15690*/  PRMT R9, RZ, 0x7610, R9 ;  /* 0x00007610ff097816 */ /* 0x001fcc0000000009 */
[----:B------:R0:W2:Y:S02]  /*156a0*/  @P0 LDG.E.U8 R9, desc[UR24][R14.64] ;  /* 0x000000180e090981 */ /* 0x0000a4000c1e1100 */
[----:B0-----:R-:W-:-:S06]  /*156b0*/  PRMT R14, RZ, 0x7610, R14 ;  /* 0x00007610ff0e7816 */ /* 0x001fcc000000000e */
[----:B------:R0:W2:Y:S02]  /*156c0*/  @P0 LDG.E.U8 R14, desc[UR24][R16.64] ;  /* 0x00000018100e0981 */ /* 0x0000a4000c1e1100 */
[----:B0-----:R-:W-:Y:S02]  /*156d0*/  @P0 IMAD.MOV.U32 R16, RZ, RZ, R82 ;  /* 0x000000ffff100224 */ /* 0x001fe400078e0052 */
[----:B------:R-:W-:Y:S02]  /*156e0*/  @P0 IMAD.MOV.U32 R17, RZ, RZ, R83 ;  /* 0x000000ffff110224 */ /* 0x000fe400078e0053 */
[----:B------:R-:W-:Y:S01]  /*156f0*/  @P0 IMAD.MOV.U32 R15, RZ, RZ, R75 ;  /* 0x000000ffff0f0224 */ /* 0x000fe200078e004b */
[----:B---3--:R0:W-:Y:S02]  /*15700*/  STS.U8 [R70+UR9+0x10980], R13 ;  /* 0x0109800d46007988 */ /* 0x0081e40008000009 */
[----:B0-----:R-:W-:-:S06]  /*15710*/  PRMT R13, RZ, 0x7610, R13 ;  /* 0x00007610ff0d7816 */ /* 0x001fcc000000000d */
[----:B------:R0:W3:Y:S04]  /*15720*/  @P0 LDG.E.U8 R13, desc[UR24][R16.64] ;  /* 0x00000018100d0981 */ /* 0x0000e8000c1e1100 */
[----:B------:R1:W-:Y:S01]  /*15730*/  STS.U8 [R70+UR9+0x10b80], R12 ;  /* 0x010b800c46007988 */ /* 0x0003e20008000009 */
[----:B0-----:R-:W-:Y:S02]  /*15740*/  @P0 IMAD.MOV.U32 R16, RZ, RZ, R80 ;  /* 0x000000ffff100224 */ /* 0x001fe400078e0050 */
[----:B------:R-:W-:Y:S01]  /*15750*/  @P0 IMAD.MOV.U32 R17, RZ, RZ, R81 ;  /* 0x000000ffff110224 */ /* 0x000fe200078e0051 */
[----:B-1----:R-:W-:-:S06]  /*15760*/  PRMT R12, RZ, 0x7610, R12 ;  /* 0x00007610ff0c7816 */ /* 0x002fcc000000000c */
        /* <DEDUP_REMOVED lines=10> */
[----:B------:R-:W4:Y:S04]  /*15810*/  @P0 LDG.E.U8 R10, desc[UR24][R16.64] ;  /* 0x00000018100a0981 */ /* 0x000f28000c1e1100 */
[----:B--2---:R0:W-:Y:S02]  /*15820*/  STS.U8 [R70+UR9+0x11180], R9 ;  /* 0x0111800946007988 */ /* 0x0041e40008000009 */
[----:B0-----:R-:W-:Y:S02]  /*15830*/  PRMT R9, RZ, 0x7610, R9 ;  /* 0x00007610ff097816 */ /* 0x001fe40000000009 */
[----:B------:R0:W-:Y:S02]  /*15840*/  STS.U8 [R70+UR9+0x11380], R14 ;  /* 0x0113800e46007988 */ /* 0x0001e40008000009 */
[----:B0-----:R-:W-:-:S05]  /*15850*/  @P0 IMAD.MOV.U32 R14, RZ, RZ, R74 ;  /* 0x000000ffff0e0224 */ /* 0x001fca00078e004a */
[----:B------:R-:W2:Y:S01]  /*15860*/  @P0 LDG.E.U8 R9, desc[UR24][R14.64] ;  /* 0x000000180e090981 */ /* 0x000ea2000c1e1100 */
[----:B------:R-:W-:-:S04]  /*15870*/  ISETP.NE.U32.AND P0, PT, RZ, UR7, PT ;  /* 0x00000007ff007c0c */ /* 0x000fc8000bf05070 */
[C---:B------:R-:W-:Y:S02]  /*15880*/  ISETP.LT.OR P1, PT, R71.reuse, 0x40, P0 ;  /* 0x000000404700780c */ /* 0x040fe40000721670 */
[----:B------:R-:W-:Y:S01]  /*15890*/  ISETP.GE.AND P3, PT, R71, 0x80, PT ;  /* 0x000000804700780c */ /* 0x000fe20003f66270 */
[----:B---3--:R0:W-:Y:S04]  /*158a0*/  STS.U8 [R70+UR9+0x11580], R13 ;  /* 0x0115800d46007988 */ /* 0x0081e80008000009 */
[----:B------:R0:W-:Y:S04]  /*158b0*/  STS.U8 [R70+UR9+0x11780], R12 ;  /* 0x0117800c46007988 */ /* 0x0001e80008000009 */
[----:B----4-:R0:W-:Y:S04]  /*158c0*/  STS.U8 [R70+UR9+0x11980], R11 ;  /* 0x0119800b46007988 */ /* 0x0101e80008000009 */
[----:B------:R0:W-:Y:S04]  /*158d0*/  STS.U8 [R70+UR9+0x11b80], R10 ;  /* 0x011b800a46007988 */ /* 0x0001e80008000009 */
[----:B--2---:R0:W-:Y:S01]  /*158e0*/  STS.U8 [R70+UR9+0x11d80], R9 ;  /* 0x011d800946007988 */ /* 0x0041e20008000009 */
[----:B------:R1:W-:Y:S06]  /*158f0*/  MEMBAR.ALL.CTA ;  /* 0x0000000000007992 */ /* 0x0003ec0000008000 */
[----:B-1----:R-:W1:Y:S02]  /*15900*/  FENCE.VIEW.ASYNC.S ;  /* 0x00000000000073c6 */ /* 0x002e640000000000 */
[----:B-1----:R-:W-:Y:S06]  /*15910*/  BAR.SYNC.DEFER_BLOCKING 0x0 ;  /* 0x0000000000007b1d */ /* 0x002fec0000010000 */
[----:B------:R-:W-:Y:S05]  /*15920*/  @P1 BRA `(.L_x_6) ;  /* 0x0000000000dc1947 */ /* 0x000fea0003800000 */
[----:B------:R-:W-:Y:S02]  /*15930*/  USHF.R.U32.HI UR14, URZ, 0x4, UR9 ;  /* 0x00000004ff0e7899 */ /* 0x000fe40008011609 */
[----:B------:R-:W-:Y:S02]  /*15940*/  UIADD3 UR5, UPT, UPT, UR9, 0x10000, URZ ;  /* 0x0001000009057890 */ /* 0x000fe4000fffe0ff */
[----:B------:R-:W-:Y:S02]  /*15950*/  USGXT.U32 UR14, UR14, 0xe ;  /* 0x0000000e0e0e789a */ /* 0x000fe40008000000 */
[----:B------:R-:W-:Y:S02]  /*15960*/  USHF.R.U32.HI UR5, URZ, 0x4, UR5 ;  /* 0x00000004ff057899 */ /* 0x000fe40008011605 */
[----:B------:R-:W-:Y:S01]  /*15970*/  UIADD3 UR48, UP1, UPT, UR14, 0x100, URZ ;  /* 0x000001000e307890 */ /* 0x000fe2000ff3e0ff */
[----:B------:R-:W-:Y:S01]  /*15980*/  UMOV UR4, URZ ;  /* 0x000000ff00047c82 */ /* 0x000fe20008000000 */
[----:B------:R-:W-:-:S02]  /*15990*/  USGXT.U32 UR6, UR5, 0xe ;  /* 0x0000000e0506789a */ /* 0x000fc40008000000 */
[----:B------:R-:W-:Y:S01]  /*159a0*/  UIADD3.X UR49, UPT, UPT, UR4, 0x40004040, URZ, UP1, !UPT ;  /* 0x4000404004317890 */ /* 0x000fe20008ffe4ff */
[----:B------:R-:W-:Y:S02]  /*159b0*/  UMOV UR5, URZ ;  /* 0x000000ff00057c82 */ /* 0x000fe40008000000 */
[----:B------:R-:W-:Y:S01]  /*159c0*/  UMOV UR4, UR11 ;  /* 0x0000000b00047c82 */ /* 0x000fe20008000000 */
[----:B------:R-:W-:Y:S01]  /*159d0*/  UMOV UR16, 0xfffffffe ;  /* 0xfffffffe00107882 */ /* 0x000fe20000000000 */
[----:B------:R-:W-:Y:S01]  /*159e0*/  UMOV UR17, 0x7fffbfdf ;  /* 0x7fffbfdf00117882 */ /* 0x000fe20000000000 */
[----:B------:R-:W-:Y:S01]  /*159f0*/  UMOV UR7, URZ ;  /* 0x000000ff00077c82 */ /* 0x000fe20008000000 */
[----:B------:R-:W-:Y:S01]  /*15a00*/  UMOV UR45, UR4 ;  /* 0x00000004002d7c82 */ /* 0x000fe20008000000 */
[----:B------:R-:W-:Y:S02]  /*15a10*/  UIADD3.64 UR4, UPT, UPT, UR6, -UR16, URZ ;  /* 0x8000001006047297 */ /* 0x000fe4000fffe0ff */
[----:B------:R-:W-:-:S02]  /*15a20*/  UIADD3 UR34, UPT, UPT, UR8, 0x80, URZ ;  /* 0x0000008008227890 */ /* 0x000fc4000fffe0ff */
[----:B------:R-:W-:Y:S02]  /*15a30*/  UIADD3.64 UR16, UPT, UPT, UR48, 0x100, URZ ;  /* 0x0000010030107897 */ /* 0x000fe4000fffe0ff */
[----:B------:R-:W-:Y:S02]  /*15a40*/  UIADD3 UR50, UPT, UPT, UR8, 0x80, URZ ;  /* 0x0000008008327890 */ /* 0x000fe4000fffe0ff */
[----:B------:R-:W-:Y:S02]  /*15a50*/  UIADD3.64 UR36, UPT, UPT, UR48, 0x200, URZ ;  /* 0x0000020030247897 */ /* 0x000fe4000fffe0ff */
[----:B------:R-:W-:Y:S02]  /*15a60*/  UIADD3 UR35, UPT, UPT, UR8, 0x100, URZ ;  /* 0x0000010008237890 */ /* 0x000fe4000fffe0ff */
[----:B------:R-:W-:Y:S02]  /*15a70*/  UIADD3.64 UR38, UPT, UPT, UR48, 0x300, URZ ;  /* 0x0000030030267897 */ /* 0x000fe4000fffe0ff */
[----:B------:R-:W-:-:S02]  /*15a80*/  UIADD3 UR51, UPT, UPT, UR8, 0x100, URZ ;  /* 0x0000010008337890 */ /* 0x000fc4000fffe0ff */
[----:B------:R-:W-:Y:S02]  /*15a90*/  UIADD3.64 UR40, UPT, UPT, UR48, 0x400, URZ ;  /* 0x0000040030287897 */ /* 0x000fe4000fffe0ff */
[----:B------:R-:W-:Y:S02]  /*15aa0*/  UIADD3 UR44, UPT, UPT, UR8, 0x180, URZ ;  /* 0x00000180082c7890 */ /* 0x000fe4000fffe0ff */
[----:B------:R-:W-:Y:S01]  /*15ab0*/  UIADD3.64 UR42, UPT, UPT, UR48, 0x500, URZ ;  /* 0x00000500302a7897 */ /* 0x000fe2000fffe0ff */
[----:B------:R-:W-:Y:S01]  /*15ac0*/  UMOV UR20, 0x0 ;  /* 0x0000000000147882 */ /* 0x000fe20000000000 */
[----:B------:R-:W-:Y:S01]  /*15ad0*/  UMOV UR21, 0x8208010 ;  /* 0x0820801000157882 */ /* 0x000fe20000000000 */
[----:B------:R-:W-:Y:S01]  /*15ae0*/  UIADD3 UR52, UPT, UPT, UR8, 0x180, URZ ;  /* 0x0000018008347890 */ /* 0x000fe2000fffe0ff */
[----:B------:R-:W-:Y:S01]  /*15af0*/  UMOV UR15, 0x40004040 ;  /* 0x40004040000f7882 */ /* 0x000fe20000000000 */
[----:B------:R-:W-:Y:S01]  /*15b00*/  UIADD3.64 UR46, UPT, UPT, UR48, 0x600, URZ ;  /* 0x00000600302e7897 */ /* 0x000fe2000fffe0ff */
[----:B------:R-:W-:Y:S01]  /*15b10*/  UMOV UR7, 0x80004020 ;  /* 0x8000402000077882 */ /* 0x000fe20000000000 */
[----:B------:R-:W-:Y:S01]  /*15b20*/  UMOV UR26, 0x0 ;  /* 0x00000000001a7882 */ /* 0x000fe20000000000 */
[----:B------:R-:W-:Y:S01]  /*15b30*/  UMOV UR27, 0x8208010 ;  /* 0x08208010001b7882 */ /* 0x000fe20000000000 */
[----:B------:R-:W-:Y:S01]  /*15b40*/  UMOV UR32, 0x0 ;  /* 0x0000000000207882 */ /* 0x000fe20000000000 */
[----:B------:R-:W-:Y:S01]  /*15b50*/  UMOV UR33, 0x8208010 ;  /* 0x0820801000217882 */ /* 0x000fe20000000000 */
[----:B------:R1:W-:Y:S01]  /*15b60*/  UTCQMMA gdesc[UR14], gdesc[UR6], tmem[UR8], tmem[UR20], idesc[UR21], !UPT ;  /* 0x00ff14060e0075ea */ /* 0x0003e2000f800308 */
[----:B------:R-:W-:Y:S01]  /*15b70*/  UMOV UR18, 0x0 ;  /* 0x0000000000127882 */ /* 0x000fe20000000000 */
[----:B------:R-:W-:Y:S01]  /*15b80*/  UMOV UR19, 0x8208010 ;  /* 0x0820801000137882 */ /* 0x000fe20000000000 */
[----:B------:R1:W-:Y:S01]  /*15b90*/  UTCQMMA gdesc[UR48], gdesc[UR4], tmem[UR8], tmem[UR26], idesc[UR27], UPT ;  /* 0x00ff1a04300075ea */ /* 0x0003e2000b800308 */
        /* <DEDUP_REMOVED lines=12> */
[----:B------:R1:W-:Y:S01]  /*15c60*/  UTCQMMA gdesc[UR42], gdesc[UR6], tmem[UR44], tmem[UR22], idesc[UR23], !UPT ;  /* 0x00ff16062a0075ea */ /* 0x0003e2000f80032c */
[----:B------:R1:W-:Y:S01]  /*15c70*/  UTCQMMA gdesc[UR46], gdesc[UR4], tmem[UR52], tmem[UR54], idesc[UR55], UPT ;  /* 0x00ff36042e0075ea */ /* 0x0003e2000b800334 */
[----:B------:R1:W-:Y:S01]  /*15c80*/  UTCBAR [UR45], URZ ;  /* 0x000000ff2d0073e9 */ /* 0x0003e200080000ff */
[----:B------:R-:W-:Y:S01]  /*15c90*/  NOP ;  /* 0x0000000000007918 */ /* 0x000fe20000000000 */
.L_x_6:
[----:B-1----:R-:W-:Y:S01]  /*15ca0*/  UMOV UR4, URZ ;  /* 0x000000ff00047c82 */ /* 0x002fe20008000000 */
[----:B------:R-:W-:Y:S05]  /*15cb0*/  @!P3 BRA `(.L_x_7) ;  /* 0x0000013800bcb947 */ /* 0x000fea0003800000 */
[----:B0-----:R-:W-:Y:S01]  /*15cc0*/  SHF.R.S32.HI R9, RZ, 0x1f, R71 ;  /* 0x0000001fff097819 */ /* 0x001fe20000011447 */
[----:B------:R-:W-:Y:S01]  /*15cd0*/  UIADD3 UR4, UPT, UPT, UR9, 0x8000, URZ ;  /* 0x0000800009047890 */ /* 0x000fe2000fffe0ff */
[----:B------:R-:W-:Y:S01]  /*15ce0*/  IMAD.MOV.U32 R10, RZ, RZ, RZ ;  /* 0x000000ffff0a7224 */ /* 0x000fe200078e00ff */
[----:B------:R-:W-:Y:S01]  /*15cf0*/  UMOV UR5, URZ ;  /* 0x000000ff00057c82 */ /* 0x000fe20008000000 */
[----:B------:R-:W-:Y:S01]  /*15d00*/  LEA.HI R9, R9, R71, RZ, 0x6 ;  /* 0x0000004709097211 */ /* 0x000fe200078f30ff */
[----:B------:R-:W-:Y:S02]  /*15d10*/  USHF.R.U32.HI UR16, URZ, 0x4, UR4 ;  /* 0x00000004ff107899 */ /* 0x000fe40008011604 */
[----:B------:R-:W-:Y:S01]  /*15d20*/  UIADD3 UR4, UPT, UPT, UR9, 0x12000, URZ ;  /* 0x0001200009047890 */ /* 0x000fe2000fffe0ff */
[----:B------:R-:W-:Y:S01]  /*15d30*/  SHF.R.S32.HI R9, RZ, 0x6, R9 ;  /* 0x00000006ff097819 */ /* 0x000fe20000011409 */
[----:B------:R-:W-:Y:S02]  /*15d40*/  USGXT.U32 UR16, UR16, 0xe ;  /* 0x0000000e1010789a */ /* 0x000fe40008000000 */
[----:B------:R-:W-:Y:S01]  /*15d50*/  USHF.R.U32.HI UR4, URZ, 0x4, UR4 ;  /* 0x00000004ff047899 */ /* 0x000fe20008011604 */
[----:B------:R-:W-:Y:S01]  /*15d60*/  VIMNMX R9, PT, PT, R9, 0x2, !PT ;  /* 0x0000000209097848 */ /* 0x000fe20007fe0100 */
[----:B------:R-:W-:-:S02]  /*15d70*/  UIADD3 UR26, UP1, UPT, UR16, 0x100, URZ ;  /* 0x00000100101a7890 */ /* 0x000fc4000ff3e0ff */
[----:B------:R-:W-:Y:S02]  /*15d80*/  USGXT.U32 UR4, UR4, 0xe ;  /* 0x0000000e0404789a */ /* 0x000fe40008000000 */
[----:B------:R-:W-:Y:S01]  /*15d90*/  VIADD R9, R9, 0xfffffffe ;  /* 0xfffffffe09097836 */ /* 0x000fe20000000000 */
[----:B------:R-:W-:Y:S02]  /*15da0*/  USHF.L.U32 UR20, UR12, 0x6, URZ ;  /* 0x000000060c147899 */ /* 0x000fe400080006ff */
[----:B------:R-:W-:Y:S02]  /*15db0*/  USHF.L.U32 UR21, UR13, 0x6, URZ ;  /* 0x000000060d157899 */ /* 0x000fe400080006ff */
[----:B------:R0:W-:Y:S01]  /*15dc0*/  STL [R1+0xcd4], R9 ;  /* 0x000cd40901007387 */ /* 0x0001e20000100800 */
[----:B------:R-:W-:Y:S01]  /*15dd0*/  UIADD3.X UR27, UPT, UPT, UR5, 0x40004040, URZ, UP1, !UPT ;  /* 0x40004040051b7890 */ /* 0x000fe20008ffe4ff */
[----:B------:R-:W-:Y:S02]  /*15de0*/  UMOV UR12, 0xfffffffe ;  /* 0xfffffffe000c7882 */ /* 0x000fe40000000000 */
[----:B------:R0:W-:Y:S01]  /*15df0*/  STL [R1+0xccc], RZ ;  /* 0x000cccff01007387 */ /* 0x0001e20000100800 */
[----:B------:R-:W-:Y:S01]  /*15e00*/  UMOV UR13, 0x7fffbfdf ;  /* 0x7fffbfdf000d7882 */ /* 0x000fe20000000000 */
[----:B------:R-:W-:-:S02]  /*15e10*/  USHF.R.S32.HI UR23, URZ, 0x1f, UR20 ;  /* 0x0000001fff177899 */ /* 0x000fc40008011414 */
[----:B------:R-:W-:Y:S02]  /*15e20*/  USHF.R.S32.HI UR54, URZ, 0x1f, UR21 ;  /* 0x0000001fff367899 */ /* 0x000fe40008011415 */
[----:B------:R-:W-:Y:S02]  /*15e30*/  UIADD3.64 UR12, UPT, UPT, UR4, -UR12, URZ ;  /* 0x8000000c040c7297 */ /* 0x000fe4000fffe0ff */
[----:B------:R-:W-:Y:S02]  /*15e40*/  UIADD3.64 UR28, UPT, UPT, UR26, 0x100, URZ ;  /* 0x000001001a1c7897 */ /* 0x000fe4000fffe0ff */
[----:B------:R-:W-:Y:S02]  /*15e50*/  UIADD3.64 UR30, UPT, UPT, UR26, 0x200, URZ ;  /* 0x000002001a1e7897 */ /* 0x000fe4000fffe0ff */
[----:B------:R-:W-:Y:S02]  /*15e60*/  UIADD3.64 UR32, UPT, UPT, UR26, 0x300, URZ ;  /* 0x000003001a207897 */ /* 0x000fe4000fffe0ff */
[----:B------:R-:W-:-:S02]  /*15e70*/  UIADD3.64 UR34, UPT, UPT, UR26, 0x400, URZ ;  /* 0x000004001a227897 */ /* 0x000fc4000fffe0ff */
[----:B------:R-:W-:Y:S02]  /*15e80*/  UIADD3.64 UR36, UPT, UPT, UR26, 0x500, URZ ;  /* 0x000005001a247897 */ /* 0x000fe4000fffe0ff */
[----:B------:R-:W-:Y:S01]  /*15e90*/  UIADD3.64 UR38, UPT, UPT, UR26, 0x600, URZ ;  /* 0x000006001a267897 */ /* 0x000fe2000fffe0ff */
[----:B------:R-:W-:Y:S01]  /*15ea0*/  UMOV UR22, 0x1 ;  /* 0x0000000100167882 */ /* 0x000fe20000000000 */
[----:B------:R-:W-:Y:S01]  /*15eb0*/  UMOV UR14, UR4 ;  /* 0x00000004000e7c82 */ /* 0x000fe20008000000 */
[----:B0-----:R-:W-:-:S09]  /*15ec0*/  UMOV UR15, 0x80004020 ;  /* 0x80004020000f7882 */ /* 0x001fd20000000000 */
.L_x_10:
[----:B------:R-:W2:Y:S04]  /*15ed0*/  LDL.LU R25, [R1+0x3f8] ;  /* 0x0003f80001197983 */ /* 0x000ea80000300800 */
[----:B------:R-:W3:Y:S04]  /*15ee0*/  LDL.LU R24, [R1+0x624] ;  /* 0x0006240001187983 */ /* 0x000ee80000300800 */
        /* <DEDUP_REMOVED lines=9> */
[----:B-1----:R-:W4:Y:S04]  /*15f80*/  LDL.LU R9, [R1+0x3ec] ;  /* 0x0003ec0001097983 */ /* 0x002f280000300800 */
[----:B------:R-:W4:Y:S04]  /*15f90*/  LDL.LU R16, [R1+0x600] ;  /* 0x0006000001107983 */ /* 0x000f280000300800 */
[----:B------:R-:W4:Y:S04]  /*15fa0*/  LDL.LU R14, [R1+0x3e8] ;  /* 0x0003e800010e7983 */ /* 0x000f280000300800 */
[----:B------:R-:W4:Y:S01]  /*15fb0*/  LDL.LU R15, [R1+0x5f8] ;  /* 0x0005f800010f7983 */ /* 0x000f220000300800 */
[----:B------:R-:W-:Y:S01]  /*15fc0*/  IMAD.U32 R10, R10, -0x80000000, RZ ;  /* 0x800000000a0a7824 */ /* 0x000fe200078e00ff */
[----:B--2---:R-:W-:-:S02]  /*15fd0*/  IADD3 R25, P3, PT, R25, UR21, RZ ;  /* 0x0000001519197c10 */ /* 0x004fc4000ff7e0ff */
[----:B---3--:R-:W-:-:S03]  /*15fe0*/  IADD3 R24, P4, PT, R24, UR21, RZ ;  /* 0x0000001518187c10 */ /* 0x008fc6000ff9e0ff */
[----:B------:R-:W-:Y:S01]  /*15ff0*/  STL [R1+0x3f8], R25 ;  /* 0x0003f81901007387 */ /* 0x000fe20000100800 */
[----:B----4-:R-:W-:-:S03]  /*16000*/  IADD3 R23, P5, PT, R23, UR21, RZ ;  /* 0x0000001517177c10 */ /* 0x010fc6000ffbe0ff */
[----:B------:R-:W-:Y:S01]  /*16010*/  STL [R1+0x624], R24 ;  /* 0x0006241801007387 */ /* 0x000fe20000100800 */
[----:B------:R-:W-:-:S03]  /*16020*/  IADD3 R22, P6, PT, R22, UR21, RZ ;  /* 0x0000001516167c10 */ /* 0x000fc6000ffde0ff */
[----:B------:R-:W-:Y:S01]  /*16030*/  STL [R1+0x620], R23 ;  /* 0x0006201701007387 */ /* 0x000fe20000100800 */
[----:B------:R-:W-:-:S03]  /*16040*/  IADD3 R21, P1, PT, R21, UR21, RZ ;  /* 0x0000001515157c10 */ /* 0x000fc6000ff3e0ff */
[----:B------:R-:W-:Y:S01]  /*16050*/  STL [R1+0x61c], R22 ;  /* 0x00061c1601007387 */ /* 0x000fe20000100800 */
[----:B------:R-:W-:-:S03]  /*16060*/  IADD3.X R20, PT, PT, R20, UR54, RZ, P3, !PT ;  /* 0x0000003614147c10 */ /* 0x000fc60009ffe4ff */
[----:B------:R-:W-:Y:S01]  /*16070*/  STL [R1+0x618], R21 ;  /* 0x0006181501007387 */ /* 0x000fe20000100800 */
[----:B------:R-:W-:-:S03]  /*16080*/  IADD3 R19, P3, PT, R19, UR21, RZ ;  /* 0x0000001513137c10 */ /* 0x000fc6000ff7e0ff */
[----:B------:R-:W-:Y:S01]  /*16090*/  STL [R1+0x3e4], R20 ;  /* 0x0003e41401007387 */ /* 0x000fe20000100800 */
[----:B------:R-:W-:-:S03]  /*160a0*/  IADD3.X R18, PT, PT, R18, UR54, RZ, P4, !PT ;  /* 0x0000003612127c10 */ /* 0x000fc6000a7fe4ff */
[----:B------:R-:W-:Y:S01]  /*160b0*/  STL [R1+0x614], R19 ;  /* 0x0006141301007387 */ /* 0x000fe20000100800 */
[----:B------:R-:W-:-:S03]  /*160c0*/  IADD3 R17, P4, PT, R17, UR21, RZ ;  /* 0x0000001511117c10 */ /* 0x000fc6000ff9e0ff */
[----:B------:R-:W2:Y:S01]  /*160d0*/  LDL.LU R36, [R1+0x3e0] ;  /* 0x0003e00001247983 */ /* 0x000ea20000300800 */
[----:B------:R-:W-:-:S03]  /*160e0*/  IADD3.X R13, PT, PT, R13, UR54, RZ, P5, !PT ;  /* 0x000000360d0d7c10 */ /* 0x000fc6000affe4ff */
[----:B------:R-:W-:Y:S01]  /*160f0*/  STL [R1+0x3f4], R18 ;  /* 0x0003f41201007387 */ /* 0x000fe20000100800 */
[----:B------:R-:W-:-:S03]  /*16100*/  IADD3 R12, P5, PT, R12, UR21, RZ ;  /* 0x000000150c0c7c10 */ /* 0x000fc6000ffbe0ff */
[----:B------:R0:W-:Y:S04]  /*16110*/  STL [R1+0x3f0], R13 ;  /* 0x0003f00d01007387 */ /* 0x0001e80000100800 */
[----:B------:R-:W-:Y:S04]  /*16120*/  STL [R1+0x610], R17 ;  /* 0x0006101101007387 */ /* 0x000fe80000100800 */
[----:B0-----:R-:W3:Y:S04]  /*16130*/  LDL.LU R13, [R1+0x5f0] ;  /* 0x0005f000010d7983 */ /* 0x001ee80000300800 */
[----:B------:R0:W-:Y:S04]  /*16140*/  STL [R1+0x608], R12 ;  /* 0x0006080c01007387 */ /* 0x0001e80000100800 */
[----:B0-----:R-:W4:Y:S01]  /*16150*/  LDL.LU R12, [R1+0x60c] ;  /* 0x00060c00010c7983 */ /* 0x001f220000300800 */
[----:B------:R-:W-:-:S02]  /*16160*/  IADD3.X R9, PT, PT, R9, UR54, RZ, P6, !PT ;  /* 0x0000003609097c10 */ /* 0x000fc4000b7fe4ff */
[----:B------:R-:W-:-:S03]  /*16170*/  IADD3 R16, P6, PT, R16, UR21, RZ ;  /* 0x0000001510107c10 */ /* 0x000fc6000ffde0ff */
[----:B------:R0:W-:Y:S01]  /*16180*/  STL [R1+0x3ec], R9 ;  /* 0x0003ec0901007387 */ /* 0x0001e20000100800 */
[----:B------:R-:W-:Y:S02]  /*16190*/  IADD3.X R14, PT, PT, R14, UR54, RZ, P1, !PT ;  /* 0x000000360e0e7c10 */ /* 0x000fe40008ffe4ff */
[----:B------:R-:W-:Y:S01]  /*161a0*/  IADD3 R15, P1, PT, R15, UR21, RZ ;  /* 0x000000150f0f7c10 */ /* 0x000fe2000ff3e0ff */
[----:B0-----:R-:W4:Y:S04]  /*161b0*/  LDL.LU R9, [R1+0x5e8] ;  /* 0x0005e80001097983 */ /* 0x001f280000300800 */
[----:B------:R0:W-:Y:S04]  /*161c0*/  STL [R1+0x600], R16 ;  /* 0x0006001001007387 */ /* 0x0001e80000100800 */
[----:B0-----:R-:W4:Y:S04]  /*161d0*/  LDL.LU R16, [R1+0x604] ;  /* 0x0006040001107983 */ /* 0x001f280000300800 */
[----:B------:R0:W-:Y:S04]  /*161e0*/  STL [R1+0x3e8], R14 ;  /* 0x0003e80e01007387 */ /* 0x0001e80000100800 */
[----:B0-----:R-:W4:Y:S04]  /*161f0*/  LDL.LU R14, [R1+0x5e0] ;  /* 0x0005e000010e7983 */ /* 0x001f280000300800 */
[----:B------:R-:W4:Y:S04]  /*16200*/  LDL.LU R35, [R1+0x5fc] ;  /* 0x0005fc0001237983 */ /* 0x000f280000300800 */
[----:B------:R-:W4:Y:S04]  /*16210*/  LDL.LU R34, [R1+0x5d8] ;  /* 0x0005d80001227983 */ /* 0x000f280000300800 */
[----:B------:R-:W4:Y:S04]  /*16220*/  LDL.LU R33, [R1+0x5f4] ;  /* 0x0005f40001217983 */ /* 0x000f280000300800 */
[----:B------:R0:W-:Y:S04]  /*16230*/  STL [R1+0x5f8], R15 ;  /* 0x0005f80f01007387 */ /* 0x0001e80000100800 */
        /* <DEDUP_REMOVED lines=16> */
[----:B0-----:R-:W4:Y:S01]  /*16340*/  LDL.LU R15, [R1+0x590] ;  /* 0x00059000010f7983 */ /* 0x001f220000300800 */
[----:B--2---:R-:W-:-:S02]  /*16350*/  IADD3.X R36, PT, PT, R36, UR54, RZ, P3, !PT ;  /* 0x0000003624247c10 */ /* 0x004fc40009ffe4ff */
[----:B---3--:R-:W-:-:S05]  /*16360*/  IADD3 R13, P3, PT, R13, UR21, RZ ;  /* 0x000000150d0d7c10 */ /* 0x008fca000ff7e0ff */
[----:B------:R0:W-:Y:S01]  /*16370*/  STL [R1+0x5f0], R13 ;  /* 0x0005f00d01007387 */ /* 0x0001e20000100800 */
[----:B----4-:R-:W-:-:S03]  /*16380*/  IADD3.X R12, PT, PT, R12, UR54, RZ, P4, !PT ;  /* 0x000000360c0c7c10 */ /* 0x010fc6000a7fe4ff */
[----:B0-----:R-:W2:Y:S04]  /*16390*/  LDL.LU R13, [R1+0x5ac] ;  /* 0x0005ac00010d7983 */ /* 0x001ea80000300800 */
[----:B------:R-:W-:Y:S04]  /*163a0*/  STL [R1+0x3e0], R36 ;  /* 0x0003e02401007387 */ /* 0x000fe80000100800 */
[----:B------:R0:W-:Y:S04]  /*163b0*/  STL [R1+0x60c], R12 ;  /* 0x00060c0c01007387 */ /* 0x0001e80000100800 */
[----:B0-----:R-:W3:Y:S01]  /*163c0*/  LDL.LU R12, [R1+0x588] ;  /* 0x00058800010c7983 */ /* 0x001ee20000300800 */
[----:B------:R-:W-:-:S05]  /*163d0*/  IADD3 R9, P4, PT, R9, UR21, RZ ;  /* 0x0000001509097c10 */ /* 0x000fca000ff9e0ff */
[----:B------:R0:W-:Y:S01]  /*163e0*/  STL [R1+0x5e8], R9 ;  /* 0x0005e80901007387 */ /* 0x0001e20000100800 */
[----:B------:R-:W-:-:S03]  /*163f0*/  IADD3.X R16, PT, PT, R16, UR54, RZ, P5, !PT ;  /* 0x0000003610107c10 */ /* 0x000fc6000affe4ff */
[----:B0-----:R-:W4:Y:S04]  /*16400*/  LDL.LU R9, [R1+0x5a4] ;  /* 0x0005a40001097983 */ /* 0x001f280000300800 */
[----:B------:R0:W-:Y:S01]  /*16410*/  STL [R1+0x604], R16 ;  /* 0x0006041001007387 */ /* 0x0001e20000100800 */
[----:B------:R-:W-:Y:S02]  /*16420*/  IADD3 R14, P5, PT, R14, UR21, RZ ;  /* 0x000000150e0e7c10 */ /* 0x000fe4000ffbe0ff */
[----:B------:R-:W-:Y:S01]  /*16430*/  IADD3.X R35, PT, PT, R35, UR54, RZ, P6, !PT ;  /* 0x0000003623237c10 */ /* 0x000fe2000b7fe4ff */
[----:B0-----:R-:W4:Y:S01]  /*16440*/  LDL.LU R16, [R1+0x580] ;  /* 0x0005800001107983 */ /* 0x001f220000300800 */
[----:B------:R-:W-:-:S03]  /*16450*/  IADD3 R34, P6, PT, R34, UR21, RZ ;  /* 0x0000001522227c10 */ /* 0x000fc6000ffde0ff */
[----:B------:R0:W-:Y:S01]  /*16460*/  STL [R1+0x5e0], R14 ;  /* 0x0005e00e01007387 */ /* 0x0001e20000100800 */
[----:B------:R-:W-:-:S03]  /*16470*/  IADD3.X R33, PT, PT, R33, UR54, RZ, P1, !PT ;  /* 0x0000003621217c10 */ /* 0x000fc60008ffe4ff */
[----:B0-----:R-:W4:Y:S01]  /*16480*/  LDL.LU R14, [R1+0x59c] ;  /* 0x00059c00010e7983 */ /* 0x001f220000300800 */
        /* <DEDUP_REMOVED lines=33> */
[----:B------:R-:W-:Y:S04]  /*166a0*/  STL [R1+0x5bc], R19 ;  /* 0x0005bc1301007387 */ /* 0x000fe80000100800 */
[----:B------:R-:W4:Y:S04]  /*166b0*/  LDL.LU R36, [R1+0x578] ;  /* 0x0005780001247983 */ /* 0x000f280000300800 */
[----:B------:R-:W-:Y:S04]  /*166c0*/  STL [R1+0x598], R18 ;  /* 0x0005981201007387 */ /* 0x000fe80000100800 */
[----:B------:R0:W-:Y:S04]  /*166d0*/  STL [R1+0x590], R15 ;  /* 0x0005900f01007387 */ /* 0x0001e80000100800 */
[----:B------:R-:W-:Y:S04]  /*166e0*/  STL [R1+0x5b4], R17 ;  /* 0x0005b41101007387 */ /* 0x000fe80000100800 */
[----:B0-----:R-:W4:Y:S01]  /*166f0*/  LDL.LU R15, [R1+0x594] ;  /* 0x00059400010f7983 */ /* 0x001f220000300800 */
[----:B--2---:R-:W-:-:S05]  /*16700*/  IADD3.X R13, PT, PT, R13, UR54, RZ, P6, !PT ;  /* 0x000000360d0d7c10 */ /* 0x004fca000b7fe4ff */
[----:B------:R0:W-:Y:S04]  /*16710*/  STL [R1+0x5ac], R13 ;  /* 0x0005ac0d01007387 */ /* 0x0001e80000100800 */
[----:B0-----:R-:W2:Y:S01]  /*16720*/  LDL.LU R13, [R1+0x570] ;  /* 0x00057000010d7983 */ /* 0x001ea20000300800 */
[----:B---3--:R-:W-:-:S05]  /*16730*/  IADD3 R12, P6, PT, R12, UR21, RZ ;  /* 0x000000150c0c7c10 */ /* 0x008fca000ffde0ff */
[----:B------:R0:W-:Y:S04]  /*16740*/  STL [R1+0x588], R12 ;  /* 0x0005880c01007387 */ /* 0x0001e80000100800 */
[----:B0-----:R-:W3:Y:S01]  /*16750*/  LDL.LU R12, [R1+0x58c] ;  /* 0x00058c00010c7983 */ /* 0x001ee20000300800 */
[----:B----4-:R-:W-:-:S05]  /*16760*/  IADD3.X R9, PT, PT, R9, UR54, RZ, P1, !PT ;  /* 0x0000003609097c10 */ /* 0x010fca0008ffe4ff */
[----:B------:R0:W-:Y:S01]  /*16770*/  STL [R1+0x5a4], R9 ;  /* 0x0005a40901007387 */ /* 0x0001e20000100800 */
[----:B------:R-:W-:-:S03]  /*16780*/  IADD3 R16, P1, PT, R16, UR21, RZ ;  /* 0x0000001510107c10 */ /* 0x000fc6000ff3e0ff */
[----:B0-----:R-:W4:Y:S04]  /*16790*/  LDL.LU R9, [R1+0x568] ;  /* 0x0005680001097983 */ /* 0x001f280000300800 */
[----:B------:R0:W-:Y:S01]  /*167a0*/  STL [R1+0x580], R16 ;  /* 0x0005801001007387 */ /* 0x0001e20000100800 */
[----:B------:R-:W-:-:S03]  /*167b0*/  IADD3.X R14, PT, PT, R14, UR54, RZ, P3, !PT ;  /* 0x000000360e0e7c10 */ /* 0x000fc60009ffe4ff */
        /* <DEDUP_REMOVED lines=22> */
[----:B------:R-:W-:-:S02]  /*16920*/  IADD3 R36, P3, PT, R36, UR21, RZ ;  /* 0x0000001524247c10 */ /* 0x000fc4000ff7e0ff */
[----:B------:R-:W-:-:S05]  /*16930*/  IADD3.X R15, PT, PT, R15, UR54, RZ, P4, !PT ;  /* 0x000000360f0f7c10 */ /* 0x000fca000a7fe4ff */
[----:B------:R0:W-:Y:S04]  /*16940*/  STL [R1+0x594], R15 ;  /* 0x0005940f01007387 */ /* 0x0001e80000100800 */
[----:B0-----:R-:W4:Y:S04]  /*16950*/  LDL.LU R15, [R1+0x510] ;  /* 0x00051000010f7983 */ /* 0x001f280000300800 */
[----:B------:R-:W-:Y:S01]  /*16960*/  STL [R1+0x578], R36 ;  /* 0x0005782401007387 */ /* 0x000fe20000100800 */
[----:B--2---:R-:W-:-:S05]  /*16970*/  IADD3 R13, P4, PT, R13, UR21, RZ ;  /* 0x000000150d0d7c10 */ /* 0x004fca000ff9e0ff */
[----:B------:R0:W-:Y:S04]  /*16980*/  STL [R1+0x570], R13 ;  /* 0x0005700d01007387 */ /* 0x0001e80000100800 */
[----:B0-----:R-:W2:Y:S01]  /*16990*/  LDL.LU R13, [R1+0x52c] ;  /* 0x00052c00010d7983 */ /* 0x001ea20000300800 */
[----:B---3--:R-:W-:-:S05]  /*169a0*/  IADD3.X R12, PT, PT, R12, UR54, RZ, P5, !PT ;  /* 0x000000360c0c7c10 */ /* 0x008fca000affe4ff */
[----:B------:R0:W-:Y:S04]  /*169b0*/  STL [R1+0x58c], R12 ;  /* 0x00058c0c01007387 */ /* 0x0001e80000100800 */
[----:B0-----:R-:W3:Y:S01]  /*169c0*/  LDL.LU R12, [R1+0x508] ;  /* 0x00050800010c7983 */ /* 0x001ee20000300800 */
[----:B----4-:R-:W-:-:S05]  /*169d0*/  IADD3 R9, P5, PT, R9, UR21, RZ ;  /* 0x0000001509097c10 */ /* 0x010fca000ffbe0ff */
[----:B------:R0:W-:Y:S01]  /*169e0*/  STL [R1+0x568], R9 ;  /* 0x0005680901007387 */ /* 0x0001e20000100800 */
[----:B------:R-:W-:-:S03]  /*169f0*/  IADD3.X R16, PT, PT, R16, UR54, RZ, P6, !PT ;  /* 0x0000003610107c10 */ /* 0x000fc6000b7fe4ff */
[----:B0-----:R-:W4:Y:S01]  /*16a00*/  LDL.LU R9, [R1+0x524] ;  /* 0x0005240001097983 */ /* 0x001f220000300800 */
[----:B------:R-:W-:-:S03]  /*16a10*/  IADD3 R35, P6, PT, R35, UR21, RZ ;  /* 0x0000001523237c10 */ /* 0x000fc6000ffde0ff */
[----:B------:R0:W-:Y:S01]  /*16a20*/  STL [R1+0x584], R16 ;  /* 0x0005841001007387 */ /* 0x0001e20000100800 */
[----:B------:R-:W-:Y:S02]  /*16a30*/  IADD3.X R34, PT, PT, R34, UR54, RZ, P1, !PT ;  /* 0x0000003622227c10 */ /* 0x000fe40008ffe4ff */
[----:B------:R-:W-:Y:S01]  /*16a40*/  IADD3 R33, P1, PT, R33, UR21, RZ ;  /* 0x0000001521217c10 */ /* 0x000fe2000ff3e0ff */
[----:B0-----:R-:W4:Y:S01]  /*16a50*/  LDL.LU R16, [R1+0x500] ;  /* 0x0005000001107983 */ /* 0x001f220000300800 */
        /* <DEDUP_REMOVED lines=33> */
[----:B------:R-:W-:Y:S04]  /*16c70*/  STL [R1+0x520], R19 ;  /* 0x0005201301007387 */ /* 0x000fe80000100800 */
[----:B------:R-:W4:Y:S04]  /*16c80*/  LDL.LU R36, [R1+0x51c] ;  /* 0x00051c0001247983 */ /* 0x000f280000300800 */
[----:B------:R-:W-:Y:S04]  /*16c90*/  STL [R1+0x53c], R18 ;  /* 0x00053c1201007387 */ /* 0x000fe80000100800 */
[----:B------:R0:W-:Y:S04]  /*16ca0*/  STL [R1+0x534], R14 ;  /* 0x0005340e01007387 */ /* 0x0001e80000100800 */
[----:B------:R-:W-:Y:S01]  /*16cb0*/  STL [R1+0x518], R17 ;  /* 0x0005181101007387 */ /* 0x000fe20000100800 */
[----:B------:R-:W-:-:S03]  /*16cc0*/  IADD3 R15, P6, PT, R15, UR21, RZ ;  /* 0x000000150f0f7c10 */ /* 0x000fc6000ffde0ff */
[----:B0-----:R-:W4:Y:S04]  /*16cd0*/  LDL.LU R14, [R1+0x4f8] ;  /* 0x0004f800010e7983 */ /* 0x001f280000300800 */
[----:B------:R0:W-:Y:S04]  /*16ce0*/  STL [R1+0x510], R15 ;  /* 0x0005100f01007387 */ /* 0x0001e80000100800 */
        /* <DEDUP_REMOVED lines=28> */
[----:B------:R-:W4:Y:S01]  /*16eb0*/  LDL.LU R19, [R1+0x4c4] ;  /* 0x0004c40001137983 */ /* 0x000f220000300800 */
[----:B------:R-:W-:-:S03]  /*16ec0*/  IADD3.X R36, PT, PT, R36, UR54, RZ, P4, !PT ;  /* 0x0000003624247c10 */ /* 0x000fc6000a7fe4ff */
[----:B------:R-:W4:Y:S04]  /*16ed0*/  LDL.LU R18, [R1+0x4a0] ;  /* 0x0004a00001127983 */ /* 0x000f280000300800 */
[----:B------:R-:W4:Y:S04]  /*16ee0*/  LDL.LU R17, [R1+0x4bc] ;  /* 0x0004bc0001117983 */ /* 0x000f280000300800 */
[----:B0-----:R-:W4:Y:S01]  /*16ef0*/  LDL.LU R16, [R1+0x498] ;  /* 0x0004980001107983 */ /* 0x001f220000300800 */
[----:B------:R-:W-:-:S05]  /*16f00*/  IADD3 R14, P4, PT, R14, UR21, RZ ;  /* 0x000000150e0e7c10 */ /* 0x000fca000ff9e0ff */
[----:B------:R0:W-:Y:S01]  /*16f10*/  STL [R1+0x4f8], R14 ;  /* 0x0004f80e01007387 */ /* 0x0001e20000100800 */
[----:B------:R-:W-:-:S03]  /*16f20*/  IADD3.X R15, PT, PT, R15, UR54, RZ, P5, !PT ;  /* 0x000000360f0f7c10 */ /* 0x000fc6000affe4ff */
[----:B0-----:R-:W4:Y:S04]  /*16f30*/  LDL.LU R14, [R1+0x4b4] ;  /* 0x0004b400010e7983 */ /* 0x001f280000300800 */
[----:B------:R-:W-:Y:S04]  /*16f40*/  STL [R1+0x51c], R36 ;  /* 0x00051c2401007387 */ /* 0x000fe80000100800 */
[----:B------:R0:W-:Y:S04]  /*16f50*/  STL [R1+0x514], R15 ;  /* 0x0005140f01007387 */ /* 0x0001e80000100800 */
[----:B0-----:R-:W4:Y:S01]  /*16f60*/  LDL.LU R15, [R1+0x490] ;  /* 0x00049000010f7983 */ /* 0x001f220000300800 */
[----:B--2---:R-:W-:-:S05]  /*16f70*/  IADD3 R13, P5, PT, R13, UR21, RZ ;  /* 0x000000150d0d7c10 */ /* 0x004fca000ffbe0ff */
[----:B------:R0:W-:Y:S04]  /*16f80*/  STL [R1+0x4f0], R13 ;  /* 0x0004f00d01007387 */ /* 0x0001e80000100800 */
[----:B0-----:R-:W2:Y:S01]  /*16f90*/  LDL.LU R13, [R1+0x4ac] ;  /* 0x0004ac00010d7983 */ /* 0x001ea20000300800 */
[----:B---3--:R-:W-:-:S05]  /*16fa0*/  IADD3.X R12, PT, PT, R12, UR54, RZ, P6, !PT ;  /* 0x000000360c0c7c10 */ /* 0x008fca000b7fe4ff */
[----:B------:R0:W-:Y:S04]  /*16fb0*/  STL [R1+0x50c], R12 ;  /* 0x00050c0c01007387 */ /* 0x0001e80000100800 */
[----:B0-----:R-:W3:Y:S01]  /*16fc0*/  LDL.LU R12, [R1+0x488] ;  /* 0x00048800010c7983 */ /* 0x001ee20000300800 */
[----:B----4-:R-:W-:Y:S02]  /*16fd0*/  IADD3 R9, P6, PT, R9, UR21, RZ ;  /* 0x0000001509097c10 */ /* 0x010fe4000ffde0ff */
[----:B------:R-:W-:-:S03]  /*16fe0*/  IADD3.X R35, PT, PT, R35, UR54, RZ, P1, !PT ;  /* 0x0000003623237c10 */ /* 0x000fc60008ffe4ff */
[----:B------:R0:W-:Y:S01]  /*16ff0*/  STL [R1+0x4e8], R9 ;  /* 0x0004e80901007387 */ /* 0x0001e20000100800 */
[----:B------:R-:W-:Y:S02]  /*17000*/  IADD3 R34, P1, PT, R34, UR21, RZ ;  /* 0x0000001522227c10 */ /* 0x000fe4000ff3e0ff */
[----:B------:R-:W-:Y:S01]  /*17010*/  IADD3.X R33, PT, PT, R33, UR54, RZ, P3, !PT ;  /* 0x0000003621217c10 */ /* 0x000fe20009ffe4ff */
        /* <DEDUP_REMOVED lines=38> */
[----:B------:R-:W-:Y:S01]  /*17280*/  STL [R1+0x4bc], R17 ;  /* 0x0004bc1101007387 */ /* 0x000fe20000100800 */
[----:B------:R-:W-:-:S03]  /*17290*/  IADD3.X R14, PT, PT, R14, UR54, RZ, P1, !PT ;  /* 0x000000360e0e7c10 */ /* 0x000fc60008ffe4ff */
[----:B0-----:R-:W4:Y:S04]  /*172a0*/  LDL.LU R16, [R1+0x49c] ;  /* 0x00049c0001107983 */ /* 0x001f280000300800 */
[----:B------:R0:W-:Y:S04]  /*172b0*/  STL [R1+0x4b4], R14 ;  /* 0x0004b40e01007387 */ /* 0x0001e80000100800 */
[----:B0-----:R-:W4:Y:S01]  /*172c0*/  LDL.LU R14, [R1+0x478] ;  /* 0x00047800010e7983 */ /* 0x001f220000300800 */
[----:B------:R-:W-:-:S05]  /*172d0*/  IADD3 R15, P1, PT, R15, UR21, RZ ;  /* 0x000000150f0f7c10 */ /* 0x000fca000ff3e0ff */
        /* <DEDUP_REMOVED lines=8> */
[----:B----4-:R-:W-:-:S03]  /*17360*/  IADD3.X R9, PT, PT, R9, UR54, RZ, P4, !PT ;  /* 0x0000003609097c10 */ /* 0x010fc6000a7fe4ff */
        /* <DEDUP_REMOVED lines=19> */
[----:B------:R-:W-:-:S03]  /*174a0*/  IADD3 R36, P4, PT, R36, UR21, RZ ;  /* 0x0000001524247c10 */ /* 0x000fc6000ff9e0ff */
[----:B------:R-:W4:Y:S04]  /*174b0*/  LDL.LU R17, [R1+0x420] ;  /* 0x0004200001117983 */ /* 0x000f280000300800 */
[----:B0-----:R-:W4:Y:S01]  /*174c0*/  LDL.LU R9, [R1+0x43c] ;  /* 0x00043c0001097983 */ /* 0x001f220000300800 */
[----:B------:R-:W-:-:S05]  /*174d0*/  IADD3.X R16, PT, PT, R16, UR54, RZ, P5, !PT ;  /* 0x0000003610107c10 */ /* 0x000fca000affe4ff */
[----:B------:R0:W-:Y:S01]  /*174e0*/  STL [R1+0x49c], R16 ;  /* 0x00049c1001007387 */ /* 0x0001e20000100800 */
[----:B------:R-:W-:-:S03]  /*174f0*/  IADD3 R14, P5, PT, R14, UR21, RZ ;  /* 0x000000150e0e7c10 */ /* 0x000fc6000ffbe0ff */
[----:B0-----:R-:W4:Y:S04]  /*17500*/  LDL.LU R16, [R1+0x418] ;  /* 0x0004180001107983 */ /* 0x001f280000300800 */
[----:B------:R-:W-:Y:S04]  /*17510*/  STL [R1+0x480], R36 ;  /* 0x0004802401007387 */ /* 0x000fe80000100800 */
[----:B------:R0:W-:Y:S01]  /*17520*/  STL [R1+0x478], R14 ;  /* 0x0004780e01007387 */ /* 0x0001e20000100800 */
[----:B------:R-:W-:-:S03]  /*17530*/  IADD3.X R15, PT, PT, R15, UR54, RZ, P6, !PT ;  /* 0x000000360f0f7c10 */ /* 0x000fc6000b7fe4ff */
[----:B0-----:R-:W4:Y:S04]  /*17540*/  LDL.LU R14, [R1+0x434] ;  /* 0x00043400010e7983 */ /* 0x001f280000300800 */
        /* <DEDUP_REMOVED lines=9> */
[----:B------:R-:W-:Y:S02]  /*175e0*/  IADD3.X R34, PT, PT, R34, UR54, RZ, P3, !PT ;  /* 0x0000003622227c10 */ /* 0x000fe40009ffe4ff */
[----:B------:R-:W-:Y:S02]  /*175f0*/  IADD3 R33, P3, PT, R33, UR21, RZ ;  /* 0x0000001521217c10 */ /* 0x000fe4000ff7e0ff */
[----:B------:R-:W-:Y:S01]  /*17600*/  IADD3.X R32, PT, PT, R32, UR54, RZ, P4, !PT ;  /* 0x0000003620207c10 */ /* 0x000fe2000a7fe4ff */
        /* <DEDUP_REMOVED lines=41> */
[----:B------:R-:W-:-:S05]  /*178a0*/  IADD3.X R14, PT, PT, R14, UR23, RZ, P3, !PT ;  /* 0x000000170e0e7c10 */ /* 0x000fca0009ffe4ff */
[----:B------:R0:W-:Y:S01]  /*178b0*/  STL [R1+0x434], R14 ;  /* 0x0004340e01007387 */ /* 0x0001e20000100800 */
[----:B------:R-:W-:-:S03]  /*178c0*/  IADD3 R15, P3, PT, R15, UR20, RZ ;  /* 0x000000140f0f7c10 */ /* 0x000fc6000ff7e0ff */
[----:B0-----:R-:W4:Y:S04]  /*178d0*/  LDL.LU R14, [R1+0x894] ;  /* 0x00089400010e7983 */ /* 0x001f280000300800 */
[----:B------:R0:W-:Y:S04]  /*178e0*/  STL [R1+0x410], R15 ;  /* 0x0004100f01007387 */ /* 0x0001e80000100800 */
[----:B0-----:R-:W4:Y:S01]  /*178f0*/  LDL.LU R15, [R1+0x414] ;  /* 0x00041400010f7983 */ /* 0x001f220000300800 */
[----:B--2---:R-:W-:-:S05]  /*17900*/  IADD3.X R13, PT, PT, R13, UR23, RZ, P4, !PT ;  /* 0x000000170d0d7c10 */ /* 0x004fca000a7fe4ff */
[----:B------:R0:W-:Y:S04]  /*17910*/  STL [R1+0x42c], R13 ;  /* 0x00042c0d01007387 */ /* 0x0001e80000100800 */
[----:B0-----:R-:W2:Y:S01]  /*17920*/  LDL.LU R13, [R1+0x88c] ;  /* 0x00088c00010d7983 */ /* 0x001ea20000300800 */
[----:B---3--:R-:W-:-:S03]  /*17930*/  IADD3 R12, P4, PT, R12, UR20, RZ ;  /* 0x000000140c0c7c10 */ /* 0x008fc6000ff9e0ff */
[----:B------:R-:W3:Y:S04]  /*17940*/  LDL.LU R35, [R1+0x40c] ;  /* 0x00040c0001237983 */ /* 0x000ee80000300800 */
[----:B------:R-:W3:Y:S04]  /*17950*/  LDL.LU R34, [R1+0x884] ;  /* 0x0008840001227983 */ /* 0x000ee80000300800 */
[----:B------:R-:W3:Y:S04]  /*17960*/  LDL.LU R33, [R1+0x404] ;  /* 0x0004040001217983 */ /* 0x000ee80000300800 */
[----:B------:R0:W-:Y:S04]  /*17970*/  STL [R1+0x408], R12 ;  /* 0x0004080c01007387 */ /* 0x0001e80000100800 */
[----:B------:R-:W3:Y:S04]  /*17980*/  LDL.LU R32, [R1+0xc7c] ;  /* 0x000c7c0001207983 */ /* 0x000ee80000300800 */
        /* <DEDUP_REMOVED lines=15> */
[----:B0-----:R-:W3:Y:S01]  /*17a80*/  LDL.LU R12, [R1+0xc3c] ;  /* 0x000c3c00010c7983 */ /* 0x001ee20000300800 */
[----:B----4-:R-:W-:-:S02]  /*17a90*/  IADD3.X R36, PT, PT, R36, UR23, RZ, P5, !PT ;  /* 0x0000001724247c10 */ /* 0x010fc4000affe4ff */
[----:B------:R-:W-:-:S05]  /*17aa0*/  IADD3 R9, P5, PT, R9, UR20, RZ ;  /* 0x0000001409097c10 */ /* 0x000fca000ffbe0ff */
[----:B------:R0:W-:Y:S01]  /*17ab0*/  STL [R1+0x89c], R9 ;  /* 0x00089c0901007387 */ /* 0x0001e20000100800 */
[----:B------:R-:W-:-:S03]  /*17ac0*/  IADD3.X R16, PT, PT, R16, UR23, RZ, P6, !PT ;  /* 0x0000001710107c10 */ /* 0x000fc6000b7fe4ff */
[----:B0-----:R-:W4:Y:S04]  /*17ad0*/  LDL.LU R9, [R1+0xc58] ;  /* 0x000c580001097983 */ /* 0x001f280000300800 */
[----:B------:R-:W-:Y:S04]  /*17ae0*/  STL [R1+0x424], R36 ;  /* 0x0004242401007387 */ /* 0x000fe80000100800 */
[----:B------:R0:W-:Y:S01]  /*17af0*/  STL [R1+0x41c], R16 ;  /* 0x00041c1001007387 */ /* 0x0001e20000100800 */
[----:B------:R-:W-:-:S03]  /*17b00*/  IADD3 R14, P6, PT, R14, UR20, RZ ;  /* 0x000000140e0e7c10 */ /* 0x000fc6000ffde0ff */
[----:B0-----:R-:W4:Y:S04]  /*17b10*/  LDL.LU R16, [R1+0xc34] ;  /* 0x000c340001107983 */ /* 0x001f280000300800 */
[----:B------:R0:W-:Y:S01]  /*17b20*/  STL [R1+0x894], R14 ;  /* 0x0008940e01007387 */ /* 0x0001e20000100800 */
[----:B------:R-:W-:-:S03]  /*17b30*/  IADD3.X R15, PT, PT, R15, UR23, RZ, P1, !PT ;  /* 0x000000170f0f7c10 */ /* 0x000fc60008ffe4ff */
[----:B0-----:R-:W4:Y:S04]  /*17b40*/  LDL.LU R14, [R1+0xc50] ;  /* 0x000c5000010e7983 */ /* 0x001f280000300800 */
[----:B------:R0:W-:Y:S04]  /*17b50*/  STL [R1+0x414], R15 ;  /* 0x0004140f01007387 */ /* 0x0001e80000100800 */
[----:B0-----:R-:W4:Y:S01]  /*17b60*/  LDL.LU R15, [R1+0xc2c] ;  /* 0x000c2c00010f7983 */ /* 0x001f220000300800 */
[----:B--2---:R-:W-:Y:S02]  /*17b70*/  IADD3 R13, P1, PT, R13, UR20, RZ ;  /* 0x000000140d0d7c10 */ /* 0x004fe4000ff3e0ff */
[----:B---3--:R-:W-:-:S03]  /*17b80*/  IADD3.X R35, PT, PT, R35, UR23, RZ, P3, !PT ;  /* 0x0000001723237c10 */ /* 0x008fc60009ffe4ff */
[----:B------:R0:W-:Y:S01]  /*17b90*/  STL [R1+0x88c], R13 ;  /* 0x00088c0d01007387 */ /* 0x0001e20000100800 */
[----:B------:R-:W-:Y:S02]  /*17ba0*/  IADD3 R34, P3, PT, R34, UR20, RZ ;  /* 0x0000001422227c10 */ /* 0x000fe4000ff7e0ff */
[----:B------:R-:W-:Y:S01]  /*17bb0*/  IADD3.X R33, PT, PT, R33, UR23, RZ, P4, !PT ;  /* 0x0000001721217c10 */ /* 0x000fe2000a7fe4ff */
[----:B0-----:R-:W2:Y:S01]  /*17bc0*/  LDL.LU R13, [R1+0xc48] ;  /* 0x000c4800010d7983 */ /* 0x001ea20000300800 */
        /* <DEDUP_REMOVED lines=34> */
[----:B------:R-:W3:Y:S04]  /*17df0*/  LDL.LU R36, [R1+0xc24] ;  /* 0x000c240001247983 */ /* 0x000ee80000300800 */
[----:B------:R-:W-:Y:S04]  /*17e00*/  STL [R1+0xc44], R18 ;  /* 0x000c441201007387 */ /* 0x000fe80000100800 */
[----:B------:R0:W-:Y:S04]  /*17e10*/  STL [R1+0xc3c], R12 ;  /* 0x000c3c0c01007387 */ /* 0x0001e80000100800 */
[----:B------:R-:W-:Y:S04]  /*17e20*/  STL [R1+0xc60], R17 ;  /* 0x000c601101007387 */ /* 0x000fe80000100800 */
[----:B0-----:R-:W3:Y:S01]  /*17e30*/  LDL.LU R12, [R1+0xc40] ;  /* 0x000c4000010c7983 */ /* 0x001ee20000300800 */
[----:B----4-:R-:W-:-:S05]  /*17e40*/  IADD3.X R9, PT, PT, R9, UR23, RZ, P3, !PT ;  /* 0x0000001709097c10 */ /* 0x010fca0009ffe4ff */
[----:B------:R0:W-:Y:S04]  /*17e50*/  STL [R1+0xc58], R9 ;  /* 0x000c580901007387 */ /* 0x0001e80000100800 */
[----:B0-----:R-:W4:Y:S01]  /*17e60*/  LDL.LU R9, [R1+0xc1c] ;  /* 0x000c1c0001097983 */ /* 0x001f220000300800 */
[----:B------:R-:W-:-:S05]  /*17e70*/  IADD3 R16, P3, PT, R16, UR20, RZ ;  /* 0x0000001410107c10 */ /* 0x000fca000ff7e0ff */
[----:B------:R0:W-:Y:S01]  /*17e80*/  STL [R1+0xc34], R16 ;  /* 0x000c341001007387 */ /* 0x0001e20000100800 */
[----:B------:R-:W-:-:S03]  /*17e90*/  IADD3.X R14, PT, PT, R14, UR23, RZ, P4, !PT ;  /* 0x000000170e0e7c10 */ /* 0x000fc6000a7fe4ff */
[----:B0-----:R-:W4:Y:S04]  /*17ea0*/  LDL.LU R16, [R1+0xc38] ;  /* 0x000c380001107983 */ /* 0x001f280000300800 */
[----:B------:R0:W-:Y:S01]  /*17eb0*/  STL [R1+0xc50], R14 ;  /* 0x000c500e01007387 */ /* 0x0001e20000100800 */
[----:B------:R-:W-:-:S03]  /*17ec0*/  IADD3 R15, P4, PT, R15, UR20, RZ ;  /* 0x000000140f0f7c10 */ /* 0x000fc6000ff9e0ff */
[----:B0-----:R-:W4:Y:S04]  /*17ed0*/  LDL.LU R14, [R1+0xc14] ;  /* 0x000c1400010e7983 */ /* 0x001f280000300800 */
[----:B------:R0:W-:Y:S04]  /*17ee0*/  STL [R1+0xc2c], R15 ;  /* 0x000c2c0f01007387 */ /* 0x0001e80000100800 */
[----:B0-----:R-:W4:Y:S04]  /*17ef0*/  LDL.LU R15, [R1+0xc30] ;  /* 0x000c3000010f7983 */ /* 0x001f280000300800 */
[----:B------:R-:W4:Y:S04]  /*17f00*/  LDL.LU R35, [R1+0xc0c] ;  /* 0x000c0c0001237983 */ /* 0x000f280000300800 */
[----:B------:R-:W4:Y:S04]  /*17f10*/  LDL.LU R34, [R1+0xc28] ;  /* 0x000c280001227983 */ /* 0x000f280000300800 */
[----:B------:R-:W4:Y:S01]  /*17f20*/  LDL.LU R33, [R1+0xc04] ;  /* 0x000c040001217983 */ /* 0x000f220000300800 */
[----:B--2---:R-:W-:-:S05]  /*17f30*/  IADD3.X R13, PT, PT, R13, UR23, RZ, P5, !PT ;  /* 0x000000170d0d7c10 */ /* 0x004fca000affe4ff */
[----:B------:R0:W-:Y:S04]  /*17f40*/  STL [R1+0xc48], R13 ;  /* 0x000c480d01007387 */ /* 0x0001e80000100800 */
[----:B------:R-:W2:Y:S04]  /*17f50*/  LDL.LU R32, [R1+0xc20] ;  /* 0x000c200001207983 */ /* 0x000ea80000300800 */
        /* <DEDUP_REMOVED lines=15> */
[----:B0-----:R-:W2:Y:S01]  /*18050*/  LDL.LU R13, [R1+0xbe0] ;  /* 0x000be000010d7983 */ /* 0x001ea20000300800 */
[----:B---3--:R-:W-:-:S05]  /*18060*/  IADD3.X R12, PT, PT, R12, UR23, RZ, P6, !PT ;  /* 0x000000170c0c7c10 */ /* 0x008fca000b7fe4ff */
[----:B------:R0:W-:Y:S04]  /*18070*/  STL [R1+0xc40], R12 ;  /* 0x000c400c01007387 */ /* 0x0001e80000100800 */
[----:B0-----:R-:W3:Y:S01]  /*18080*/  LDL.LU R12, [R1+0x64c] ;  /* 0x00064c00010c7983 */ /* 0x001ee20000300800 */
[----:B------:R-:W-:Y:S02]  /*18090*/  IADD3 R36, P5, PT, R36, UR20, RZ ;  /* 0x0000001424247c10 */ /* 0x000fe4000ffbe0ff */
[----:B----4-:R-:W-:-:S03]  /*180a0*/  IADD3 R9, P6, PT, R9, UR20, RZ ;  /* 0x0000001409097c10 */ /* 0x010fc6000ffde0ff */
[----:B------:R-:W-:Y:S04]  /*180b0*/  STL [R1+0xc24], R36 ;  /* 0x000c242401007387 */ /* 0x000fe80000100800 */
[----:B------:R0:W-:Y:S04]  /*180c0*/  STL [R1+0xc1c], R9 ;  /* 0x000c1c0901007387 */ /* 0x0001e80000100800 */
[----:B0-----:R-:W4:Y:S01]  /*180d0*/  LDL.LU R9, [R1+0x668] ;  /* 0x0006680001097983 */ /* 0x001f220000300800 */
[----:B------:R-:W-:-:S05]  /*180e0*/  IADD3.X R16, PT, PT, R16, UR23, RZ, P1, !PT ;  /* 0x0000001710107c10 */ /* 0x000fca0008ffe4ff */
[----:B------:R0:W-:Y:S01]  /*180f0*/  STL [R1+0xc38], R16 ;  /* 0x000c381001007387 */ /* 0x0001e20000100800 */
[----:B------:R-:W-:-:S03]  /*18100*/  IADD3 R14, P1, PT, R14, UR20, RZ ;  /* 0x000000140e0e7c10 */ /* 0x000fc6000ff3e0ff */
[----:B0-----:R-:W4:Y:S04]  /*18110*/  LDL.LU R16, [R1+0x644] ;  /* 0x0006440001107983 */ /* 0x001f280000300800 */
[----:B------:R0:W-:Y:S01]  /*18120*/  STL [R1+0xc14], R14 ;  /* 0x000c140e01007387 */ /* 0x0001e20000100800 */
[----:B------:R-:W-:-:S03]  /*18130*/  IADD3.X R15, PT, PT, R15, UR23, RZ, P3, !PT ;  /* 0x000000170f0f7c10 */ /* 0x000fc60009ffe4ff */
[----:B0-----:R-:W4:Y:S01]  /*18140*/  LDL.LU R14, [R1+0x660] ;  /* 0x00066000010e7983 */ /* 0x001f220000300800 */
[----:B------:R-:W-:-:S03]  /*18150*/  IADD3 R35, P3, PT, R35, UR20, RZ ;  /* 0x0000001423237c10 */ /* 0x000fc6000ff7e0ff */
[----:B------:R0:W-:Y:S01]  /*18160*/  STL [R1+0xc30], R15 ;  /* 0x000c300f01007387 */ /* 0x0001e20000100800 */
[----:B------:R-:W-:Y:S02]  /*18170*/  IADD3.X R34, PT, PT, R34, UR23, RZ, P4, !PT ;  /* 0x0000001722227c10 */ /* 0x000fe4000a7fe4ff */
[----:B------:R-:W-:Y:S01]  /*18180*/  IADD3 R33, P4, PT, R33, UR20, RZ ;  /* 0x0000001421217c10 */ /* 0x000fe2000ff9e0ff */
[----:B0-----:R-:W4:Y:S04]  /*18190*/  LDL.LU R15, [R1+0x63c] ;  /* 0x00063c00010f7983 */ /* 0x001f280000300800 */
[----:B------:R-:W-:Y:S04]  /*181a0*/  STL [R1+0xc0c], R35 ;  /* 0x000c0c2301007387 */ /* 0x000fe80000100800 */
[----:B------:R-:W-:Y:S04]  /*181b0*/  STL [R1+0xc28], R34 ;  /* 0x000c282201007387 */ /* 0x000fe80000100800 */
[----:B------:R-:W-:Y:S01]  /*181c0*/  STL [R1+0xc04], R33 ;  /* 0x000c042101007387 */ /* 0x000fe20000100800 */
[----:B--2---:R-:W-:-:S02]  /*181d0*/  IADD3.X R32, PT, PT, R32, UR23, RZ, P5, !PT ;  /* 0x0000001720207c10 */ /* 0x004fc4000affe4ff */
        /* <DEDUP_REMOVED lines=31> */
[----:B------:R-:W-:Y:S04]  /*183d0*/  STL [R1+0xbe8], R18 ;  /* 0x000be81201007387 */ /* 0x000fe80000100800 */
[----:B------:R0:W-:Y:S04]  /*183e0*/  STL [R1+0xbe0], R13 ;  /* 0x000be00d01007387 */ /* 0x0001e80000100800 */
[----:B------:R-:W-:Y:S04]  /*183f0*/  STL [R1+0x654], R17 ;  /* 0x0006541101007387 */ /* 0x000fe80000100800 */
[----:B0-----:R-:W2:Y:S01]  /*18400*/  LDL.LU R13, [R1+0x634] ;  /* 0x00063400010d7983 */ /* 0x001ea20000300800 */
[----:B---3--:R-:W-:-:S05]  /*18410*/  IADD3 R12, P3, PT, R12, UR20, RZ ;  /* 0x000000140c0c7c10 */ /* 0x008fca000ff7e0ff */
[----:B------:R0:W-:Y:S04]  /*18420*/  STL [R1+0x64c], R12 ;  /* 0x00064c0c01007387 */ /* 0x0001e80000100800 */
        /* <DEDUP_REMOVED lines=33> */
[----:B------:R-:W-:-:S05]  /*18640*/  IADD3 R13, P6, PT, R13, UR20, RZ ;  /* 0x000000140d0d7c10 */ /* 0x000fca000ffde0ff */
[----:B------:R0:W-:Y:S04]  /*18650*/  STL [R1+0x634], R13 ;  /* 0x0006340d01007387 */ /* 0x0001e80000100800 */
[----:B0-----:R-:W2:Y:S04]  /*18660*/  LDL.LU R13, [R1+0xbc0] ;  /* 0x000bc000010d7983 */ /* 0x001ea80000300800 */
[----:B------:R-:W-:Y:S01]  /*18670*/  STL [R1+0x658], R36 ;  /* 0x0006582401007387 */ /* 0x000fe20000100800 */
[----:B---3--:R-:W-:-:S05]  /*18680*/  IADD3.X R12, PT, PT, R12, UR23, RZ, P1, !PT ;  /* 0x000000170c0c7c10 */ /* 0x008fca0008ffe4ff */
[----:B------:R0:W-:Y:S04]  /*18690*/  STL [R1+0x650], R12 ;  /* 0x0006500c01007387 */ /* 0x0001e80000100800 */
[----:B0-----:R-:W3:Y:S01]  /*186a0*/  LDL.LU R12, [R1+0xb9c] ;  /* 0x000b9c00010c7983 */ /* 0x001ee20000300800 */
[----:B----4-:R-:W-:-:S05]  /*186b0*/  IADD3 R9, P1, PT, R9, UR20, RZ ;  /* 0x0000001409097c10 */ /* 0x010fca000ff3e0ff */
[----:B------:R0:W-:Y:S04]  /*186c0*/  STL [R1+0x87c], R9 ;  /* 0x00087c0901007387 */ /* 0x0001e80000100800 */
[----:B0-----:R-:W4:Y:S01]  /*186d0*/  LDL.LU R9, [R1+0xbb8] ;  /* 0x000bb80001097983 */ /* 0x001f220000300800 */
[----:B------:R-:W-:-:S05]  /*186e0*/  IADD3.X R16, PT, PT, R16, UR23, RZ, P3, !PT ;  /* 0x0000001710107c10 */ /* 0x000fca0009ffe4ff */
[----:B------:R0:W-:Y:S01]  /*186f0*/  STL [R1+0x648], R16 ;  /* 0x0006481001007387 */ /* 0x0001e20000100800 */
[----:B------:R-:W-:-:S03]  /*18700*/  IADD3 R14, P3, PT, R14, UR20, RZ ;  /* 0x000000140e0e7c10 */ /* 0x000fc6000ff7e0ff */
[----:B0-----:R-:W4:Y:S01]  /*18710*/  LDL.LU R16, [R1+0xb94] ;  /* 0x000b940001107983 */ /* 0x001f220000300800 */
        /* <DEDUP_REMOVED lines=90> */
[----:B------:R0:W-:Y:S04]  /*18cc0*/  STL [R1+0xb7c], R9 ;  /* 0x000b7c0901007387 */ /* 0x0001e80000100800 */
[----:B0-----:R-:W4:Y:S01]  /*18cd0*/  LDL.LU R9, [R1+0x628] ;  /* 0x0006280001097983 */ /* 0x001f220000300800 */
[----:B------:R-:W-:Y:S02]  /*18ce0*/  IADD3.X R16, PT, PT, R16, UR23, RZ, P4, !PT ;  /* 0x0000001710107c10 */ /* 0x000fe4000a7fe4ff */
        /* <DEDUP_REMOVED lines=56> */
[----:B------:R-:W-:-:S03]  /*19070*/  IADD3 R16, P6, PT, R16, UR20, RZ ;  /* 0x0000001410107c10 */ /* 0x000fc6000ffde0ff */
        /* <DEDUP_REMOVED lines=80> */
[----:B------:R-:W-:-:S05]  /*19580*/  IADD3.X R14, PT, PT, R14, UR23, RZ, P5, !PT ;  /* 0x000000170e0e7c10 */ /* 0x000fca000affe4ff */
        /* <DEDUP_REMOVED lines=10> */
[----:B0-----:R-:W3:Y:S04]  /*19630*/  LDL.LU R12, [R1+0xb04] ;  /* 0x000b0400010c7983 */ /* 0x001ee80000300800 */
[----:B------:R-:W3:Y:S01]  /*19640*/  LDL.LU R35, [R1+0xae0] ;  /* 0x000ae00001237983 */ /* 0x000ee20000300800 */
[----:B----4-:R-:W-:-:S03]  /*19650*/  IADD3.X R9, PT, PT, R9, UR23, RZ, P1, !PT ;  /* 0x0000001709097c10 */ /* 0x010fc60008ffe4ff */
        /* <DEDUP_REMOVED lines=23> */
[----:B0-----:R-:W4:Y:S01]  /*197d0*/  LDL.LU R16, [R1+0x72c] ;  /* 0x00072c0001107983 */ /* 0x001f220000300800 */
[----:B------:R-:W-:-:S03]  /*197e0*/  IADD3 R14, P3, PT, R14, UR20, RZ ;  /* 0x000000140e0e7c10 */ /* 0x000fc6000ff7e0ff */
[----:B------:R-:W-:Y:S04]  /*197f0*/  STL [R1+0xaf8], R36 ;  /* 0x000af82401007387 */ /* 0x000fe80000100800 */
[----:B------:R0:W-:Y:S04]  /*19800*/  STL [R1+0xaf0], R14 ;  /* 0x000af00e01007387 */ /* 0x0001e80000100800 */
[----:B0-----:R-:W4:Y:S01]  /*19810*/  LDL.LU R14, [R1+0xc98] ;  /* 0x000c9800010e7983 */ /* 0x001f220000300800 */
[----:B------:R-:W-:-:S05]  /*19820*/  IADD3.X R15, PT, PT, R15, UR23, RZ, P4, !PT ;  /* 0x000000170f0f7c10 */ /* 0x000fca000a7fe4ff */
        /* <DEDUP_REMOVED lines=8> */
[----:B------:R-:W-:Y:S02]  /*198b0*/  IADD3 R35, P5, PT, R35, UR20, RZ ;  /* 0x0000001423237c10 */ /* 0x000fe4000ffbe0ff */
[----:B----4-:R-:W-:Y:S02]  /*198c0*/  IADD3.X R34, PT, PT, R34, UR23, RZ, P6, !PT ;  /* 0x0000001722227c10 */ /* 0x010fe4000b7fe4ff */
        /* <DEDUP_REMOVED lines=38> */
[----:B------:R-:W-:Y:S04]  /*19b30*/  STL [R1+0x734], R17 ;  /* 0x0007341101007387 */ /* 0x000fe80000100800 */
[----:B0-----:R-:W4:Y:S01]  /*19b40*/  LDL.LU R9, [R1+0x714] ;  /* 0x0007140001097983 */ /* 0x001f220000300800 */
[----:B------:R-:W-:-:S05]  /*19b50*/  IADD3 R16, P5, PT, R16, UR20, RZ ;  /* 0x0000001410107c10 */ /* 0x000fca000ffbe0ff */
[----:B------:R0:W-:Y:S04]  /*19b60*/  STL [R1+0x72c], R16 ;  /* 0x00072c1001007387 */ /* 0x0001e80000100800 */
        /* <DEDUP_REMOVED lines=9> */
[----:B0-----:R-:W2:Y:S04]  /*19c00*/  LDL.LU R13, [R1+0x6f0] ;  /* 0x0006f000010d7983 */ /* 0x001ea80000300800 */
[----:B------:R-:W2:Y:S04]  /*19c10*/  LDL.LU R35, [R1+0x720] ;  /* 0x0007200001237983 */ /* 0x000ea80000300800 */
[----:B------:R-:W2:Y:S04]  /*19c20*/  LDL.LU R34, [R1+0x83c] ;  /* 0x00083c0001227983 */ /* 0x000ea80000300800 */
[----:B------:R-:W2:Y:S01]  /*19c30*/  LDL.LU R33, [R1+0x718] ;  /* 0x0007180001217983 */ /* 0x000ea20000300800 */
[----:B---3--:R-:W-:-:S05]  /*19c40*/  IADD3 R12, P1, PT, R12, UR20, RZ ;  /* 0x000000140c0c7c10 */ /* 0x008fca000ff3e0ff */
        /* <DEDUP_REMOVED lines=20> */
[----:B------:R0:W-:Y:S04]  /*19d90*/  STL [R1+0x714], R9 ;  /* 0x0007140901007387 */ /* 0x0001e80000100800 */
[----:B0-----:R-:W4:Y:S01]  /*19da0*/  LDL.LU R9, [R1+0xab4] ;  /* 0x000ab40001097983 */ /* 0x001f220000300800 */
[----:B------:R-:W-:-:S03]  /*19db0*/  IADD3.X R16, PT, PT, R16, UR23, RZ, P4, !PT ;  /* 0x0000001710107c10 */ /* 0x000fc6000a7fe4ff */
[----:B------:R-:W-:Y:S04]  /*19dc0*/  STL [R1+0x738], R36 ;  /* 0x0007382401007387 */ /* 0x000fe80000100800 */
[----:B------:R0:W-:Y:S04]  /*19dd0*/  STL [R1+0x730], R16 ;  /* 0x0007301001007387 */ /* 0x0001e80000100800 */
[----:B0-----:R-:W4:Y:S01]  /*19de0*/  LDL.LU R16, [R1+0xa90] ;  /* 0x000a900001107983 */ /* 0x001f220000300800 */
[----:B------:R-:W-:-:S05]  /*19df0*/  IADD3 R14, P4, PT, R14, UR20, RZ ;  /* 0x000000140e0e7c10 */ /* 0x000fca000ff9e0ff */
[----:B------:R0:W-:Y:S04]  /*19e00*/  STL [R1+0x6f8], R14 ;  /* 0x0006f80e01007387 */ /* 0x0001e80000100800 */
[----:B0-----:R-:W4:Y:S01]  /*19e10*/  LDL.LU R14, [R1+0xaac] ;  /* 0x000aac00010e7983 */ /* 0x001f220000300800 */
[----:B------:R-:W-:-:S05]  /*19e20*/  IADD3.X R15, PT, PT, R15, UR23, RZ, P5, !PT ;  /* 0x000000170f0f7c10 */ /* 0x000fca000affe4ff */
[----:B------:R0:W-:Y:S04]  /*19e30*/  STL [R1+0x728], R15 ;  /* 0x0007280f01007387 */ /* 0x0001e80000100800 */
[----:B0-----:R-:W4:Y:S01]  /*19e40*/  LDL.LU R15, [R1+0xa88] ;  /* 0x000a8800010f7983 */ /* 0x001f220000300800 */
[----:B--2---:R-:W-:Y:S02]  /*19e50*/  IADD3 R13, P5, PT, R13, UR20, RZ ;  /* 0x000000140d0d7c10 */ /* 0x004fe4000ffbe0ff */
[----:B------:R-:W-:-:S03]  /*19e60*/  IADD3.X R35, PT, PT, R35, UR23, RZ, P6, !PT ;  /* 0x0000001723237c10 */ /* 0x000fc6000b7fe4ff */
[----:B------:R0:W-:Y:S01]  /*19e70*/  STL [R1+0x6f0], R13 ;  /* 0x0006f00d01007387 */ /* 0x0001e20000100800 */
[----:B------:R-:W-:Y:S02]  /*19e80*/  IADD3 R34, P6, PT, R34, UR20, RZ ;  /* 0x0000001422227c10 */ /* 0x000fe4000ffde0ff */
[----:B------:R-:W-:Y:S01]  /*19e90*/  IADD3.X R33, PT, PT, R33, UR23, RZ, P1, !PT ;  /* 0x0000001721217c10 */ /* 0x000fe20008ffe4ff */
[----:B0-----:R-:W2:Y:S04]  /*19ea0*/  LDL.LU R13, [R1+0xaa4] ;  /* 0x000aa400010d7983 */ /* 0x001ea80000300800 */
[----:B------:R-:W-:Y:S04]  /*19eb0*/  STL [R1+0x720], R35 ;  /* 0x0007202301007387 */ /* 0x000fe80000100800 */
[----:B------:R-:W-:Y:S01]  /*19ec0*/  STL [R1+0x83c], R34 ;  /* 0x00083c2201007387 */ /* 0x000fe20000100800 */
[----:B---3--:R-:W-:-:S03]  /*19ed0*/  IADD3 R32, P1, PT, R32, UR20, RZ ;  /* 0x0000001420207c10 */ /* 0x008fc6000ff3e0ff */
        /* <DEDUP_REMOVED lines=30> */
[----:B------:R-:W3:Y:S01]  /*1a0c0*/  LDL.LU R36, [R1+0xa80] ;  /* 0x000a800001247983 */ /* 0x000ee20000300800 */
[----:B------:R-:W-:-:S03]  /*1a0d0*/  IADD3 R12, P5, PT, R12, UR20, RZ ;  /* 0x000000140c0c7c10 */ /* 0x000fc6000ffbe0ff */
        /* <DEDUP_REMOVED lines=41> */
[----:B------:R-:W-:-:S05]  /*1a370*/  IADD3 R36, P3, PT, R36, UR20, RZ ;  /* 0x0000001424247c10 */ /* 0x000fca000ff7e0ff */
[----:B------:R-:W-:Y:S01]  /*1a380*/  STL [R1+0xa80], R36 ;  /* 0x000a802401007387 */ /* 0x000fe20000100800 */
[----:B----4-:R-:W-:-:S05]  /*1a390*/  IADD3 R9, P4, PT, R9, UR20, RZ ;  /* 0x0000001409097c10 */ /* 0x010fca000ff9e0ff */
        /* <DEDUP_REMOVED lines=8> */
[----:B------:R-:W-:Y:S02]  /*1a420*/  IADD3.X R15, PT, PT, R15, UR23, RZ, P6, !PT ;  /* 0x000000170f0f7c10 */ /* 0x000fe4000b7fe4ff */
        /* <DEDUP_REMOVED lines=90> */
[----:B------:R0:W-:Y:S04]  /*1a9d0*/  STL [R1+0x6dc], R16 ;  /* 0x0006dc1001007387 */ /* 0x0001e80000100800 */
[----:B0-----:R-:W4:Y:S01]  /*1a9e0*/  LDL.LU R16, [R1+0xa04] ;  /* 0x000a040001107983 */ /* 0x001f220000300800 */
[----:B------:R-:W-:Y:S02]  /*1a9f0*/  IADD3 R14, P6, PT, R14, UR20, RZ ;  /* 0x000000140e0e7c10 */ /* 0x000fe4000ffde0ff */
        /* <DEDUP_REMOVED lines=56> */
[----:B------:R-:W-:-:S03]  /*1ad80*/  IADD3.X R14, PT, PT, R14, UR23, RZ, P4, !PT ;  /* 0x000000170e0e7c10 */ /* 0x000fc6000a7fe4ff */
        /* <DEDUP_REMOVED lines=116> */
[----:B------:R0:W-:Y:S04]  /*1b4d0*/  STL [R1+0x690], R14 ;  /* 0x0006900e01007387 */ /* 0x0001e80000100800 */
[----:B0-----:R-:W4:Y:S01]  /*1b4e0*/  LDL.LU R14, [R1+0x978] ;  /* 0x00097800010e7983 */ /* 0x001f220000300800 */
[----:B------:R-:W-:-:S03]  /*1b4f0*/  IADD3.X R15, PT, PT, R15, UR23, RZ, P6, !PT ;  /* 0x000000170f0f7c10 */ /* 0x000fc6000b7fe4ff */
        /* <DEDUP_REMOVED lines=66> */
[----:B------:R-:W3:Y:S04]  /*1b920*/  LDL.LU R35, [R1+0x92c] ;  /* 0x00092c0001237983 */ /* 0x000ee80000300800 */
[----:B------:R-:W3:Y:S04]  /*1b930*/  LDL.LU R34, [R1+0x948] ;  /* 0x0009480001227983 */ /* 0x000ee80000300800 */
[----:B------:R-:W3:Y:S01]  /*1b940*/  LDL.LU R33, [R1+0x924] ;  /* 0x0009240001217983 */ /* 0x000ee20000300800 */
[----:B----4-:R-:W-:-:S05]  /*1b950*/  IADD3.X R9, PT, PT, R9, UR23, RZ, P5, !PT ;  /* 0x0000001709097c10 */ /* 0x010fca000affe4ff */
        /* <DEDUP_REMOVED lines=36> */
[----:B------:R-:W-:Y:S02]  /*1bba0*/  IADD3.X R34, PT, PT, R34, UR23, RZ, P4, !PT ;  /* 0x0000001722227c10 */ /* 0x000fe4000a7fe4ff */
[----:B------:R-:W-:Y:S01]  /*1bbb0*/  IADD3 R33, P4, PT, R33, UR20, RZ ;  /* 0x0000001421217c10 */ /* 0x000fe2000ff9e0ff */
[----:B------:R-:W-:Y:S04]  /*1bbc0*/  STL [R1+0x92c], R35 ;  /* 0x00092c2301007387 */ /* 0x000fe80000100800 */
[----:B------:R-:W-:Y:S01]  /*1bbd0*/  STL [R1+0x948], R34 ;  /* 0x0009482201007387 */ /* 0x000fe20000100800 */
[----:B----4-:R-:W-:-:S03]  /*1bbe0*/  IADD3.X R32, PT, PT, R32, UR23, RZ, P5, !PT ;  /* 0x0000001720207c10 */ /* 0x010fc6000affe4ff */
        /* <DEDUP_REMOVED lines=30> */
[----:B------:R-:W4:Y:S01]  /*1bdd0*/  LDL.LU R36, [R1+0x8e8] ;  /* 0x0008e80001247983 */ /* 0x000f220000300800 */
[----:B------:R-:W-:-:S03]  /*1bde0*/  IADD3.X R9, PT, PT, R9, UR23, RZ, P3, !PT ;  /* 0x0000001709097c10 */ /* 0x000fc60009ffe4ff */
        /* <DEDUP_REMOVED lines=41> */
[----:B0-----:R-:W4:Y:S04]  /*1c080*/  LDL.LU R9, [R1+0x8c0] ;  /* 0x0008c00001097983 */ /* 0x001f280000300800 */
[----:B------:R-:W-:Y:S01]  /*1c090*/  STL [R1+0x8e8], R36 ;  /* 0x0008e82401007387 */ /* 0x000fe20000100800 */
[----:B------:R-:W-:-:S05]  /*1c0a0*/  IADD3.X R16, PT, PT, R16, UR23, RZ, P1, !PT ;  /* 0x0000001710107c10 */ /* 0x000fca0008ffe4ff */
        /* <DEDUP_REMOVED lines=247> */
[----:B0-----:R-:W4:Y:S04]  /*1d020*/  LDL.LU R9, [R1+0x314] ;  /* 0x0003140001097983 */ /* 0x001f280000300800 */
[----:B------:R-:W4:Y:S04]  /*1d030*/  LDL.LU R35, [R1+0x330] ;  /* 0x0003300001237983 */ /* 0x000f280000300800 */
[----:B------:R-:W4:Y:S01]  /*1d040*/  LDL.LU R34, [R1+0x328] ;  /* 0x0003280001227983 */ /* 0x000f220000300800 */
[----:B------:R-:W-:-:S05]  /*1d050*/  IADD3 R16, P6, PT, R16, UR20, RZ ;  /* 0x0000001410107c10 */ /* 0x000fca000ffde0ff */
[----:B------:R-:W-:Y:S04]  /*1d060*/  STL [R1+0x32c], R16 ;  /* 0x00032c1001007387 */ /* 0x000fe80000100800 */
[----:B------:R-:W4:Y:S04]  /*1d070*/  LDL.LU R33, [R1+0x30c] ;  /* 0x00030c0001217983 */ /* 0x000f280000300800 */
[----:B------:R-:W4:Y:S01]  /*1d080*/  LDL.LU R32, [R1+0x320] ;  /* 0x0003200001207983 */ /* 0x000f220000300800 */
[----:B------:R-:W-:-:S05]  /*1d090*/  IADD3.X R14, PT, PT, R14, UR23, RZ, P1, !PT ;  /* 0x000000170e0e7c10 */ /* 0x000fca0008ffe4ff */
        /* <DEDUP_REMOVED lines=14> */
[----:B0-----:R-:W4:Y:S04]  /*1d180*/  LDL R14, [R1+0xccc] ;  /* 0x000ccc00010e7983 */ /* 0x001f280000100800 */
[----:B------:R-:W4:Y:S04]  /*1d190*/  LDL.LU R18, [R1+0x2e8] ;  /* 0x0002e80001127983 */ /* 0x000f280000300800 */
[----:B------:R-:W4:Y:S04]  /*1d1a0*/  LDL.LU R17, [R1+0x2cc] ;  /* 0x0002cc0001117983 */ /* 0x000f280000300800 */
[----:B------:R-:W4:Y:S01]  /*1d1b0*/  LDL.LU R16, [R1+0x2e0] ;  /* 0x0002e00001107983 */ /* 0x000f220000300800 */
        /* <DEDUP_REMOVED lines=14> */
[----:B------:R-:W1:Y:S01]  /*1d2a0*/  SYNCS.PHASECHK.TRANS64.TRYWAIT P5, [UR11], R10 ;  /* 0x0000000aff0075a7 */ /* 0x000e6200080a110b */
[----:B------:R-:W-:Y:S02]  /*1d2b0*/  IADD3.X R34, PT, PT, R34, UR23, RZ, P6, !PT ;  /* 0x0000001722227c10 */ /* 0x000fe4000b7fe4ff */
[----:B------:R4:W-:Y:S04]  /*1d2c0*/  STL [R1+0x330], R35 ;  /* 0x0003302301007387 */ /* 0x0009e80000100800 */
[----:B------:R4:W-:Y:S01]  /*1d2d0*/  STL [R1+0x328], R34 ;  /* 0x0003282201007387 */ /* 0x0009e20000100800 */
[----:B------:R-:W-:Y:S01]  /*1d2e0*/  PRMT R11, RZ, 0x7610, R11 ;  /* 0x00007610ff0b7816 */ /* 0x000fe2000000000b */
[----:B0-----:R-:W0:Y:S01]  /*1d2f0*/  LDC R9, c[0x0][0x3a0] ;  /* 0x0000e800ff097b82 */ /* 0x001e220000000800 */
[----:B------:R-:W-:-:S02]  /*1d300*/  IADD3 R33, P6, PT, R33, UR20, RZ ;  /* 0x0000001421217c10 */ /* 0x000fc4000ffde0ff */
[----:B------:R-:W-:-:S03]  /*1d310*/  IADD3.X R32, PT, PT, R32, UR23, RZ, P1, !PT ;  /* 0x0000001720207c10 */ /* 0x000fc60008ffe4ff */
[----:B------:R4:W-:Y:S04]  /*1d320*/  STL [R1+0x30c], R33 ;  /* 0x00030c2101007387 */ /* 0x0009e80000100800 */
[----:B------:R4:W-:Y:S01]  /*1d330*/  STL [R1+0x320], R32 ;  /* 0x0003202001007387 */ /* 0x0009e20000100800 */
[----:B------:R-:W-:Y:S02]  /*1d340*/  IADD3 R31, P1, PT, R31, UR20, RZ ;  /* 0x000000141f1f7c10 */ /* 0x000fe4000ff3e0ff */
[----:B------:R-:W-:-:S03]  /*1d350*/  IADD3.X R30, PT, PT, R30, UR23, RZ, P3, !PT ;  /* 0x000000171e1e7c10 */ /* 0x000fc60009ffe4ff */
[----:B------:R4:W-:Y:S01]  /*1d360*/  STL [R1+0x304], R31 ;  /* 0x0003041f01007387 */ /* 0x0009e20000100800 */
[----:B------:R-:W-:-:S03]  /*1d370*/  IADD3 R29, P3, PT, R29, UR20, RZ ;  /* 0x000000141d1d7c10 */ /* 0x000fc6000ff7e0ff */
[----:B------:R4:W-:Y:S01]  /*1d380*/  STL [R1+0x318], R30 ;  /* 0x0003181e01007387 */ /* 0x0009e20000100800 */
        /* <DEDUP_REMOVED lines=20> */
[----:B------:R-:W-:-:S03]  /*1d4d0*/  VIADD R14, R14, 0x1 ;  /* 0x000000010e0e7836 */ /* 0x000fc60000000000 */
[----:B------:R4:W-:Y:S01]  /*1d4e0*/  STL [R1+0x2d4], R19 ;  /* 0x0002d41301007387 */ /* 0x0009e20000100800 */
[----:B------:R-:W-:-:S03]  /*1d4f0*/  IADD3.X R18, PT, PT, R18, UR23, RZ, P6, !PT ;  /* 0x0000001712127c10 */ /* 0x000fc6000b7fe4ff */
[----:B------:R4:W-:Y:S01]  /*1d500*/  STL [R1+0xcd0], R14 ;  /* 0x000cd00e01007387 */ /* 0x0009e20000100800 */
[----:B------:R-:W-:-:S03]  /*1d510*/  IADD3 R17, P6, PT, R17, UR20, RZ ;  /* 0x0000001411117c10 */ /* 0x000fc6000ffde0ff */
[----:B------:R4:W-:Y:S01]  /*1d520*/  STL [R1+0x2e8], R18 ;  /* 0x0002e81201007387 */ /* 0x0009e20000100800 */
[----:B------:R-:W-:-:S03]  /*1d530*/  IADD3.X R16, PT, PT, R16, UR23, RZ, P1, !PT ;  /* 0x0000001710107c10 */ /* 0x000fc60008ffe4ff */
[----:B------:R4:W-:Y:S04]  /*1d540*/  STL [R1+0x2cc], R17 ;  /* 0x0002cc1101007387 */ /* 0x0009e80000100800 */
[----:B------:R4:W-:Y:S01]  /*1d550*/  STL [R1+0x2e0], R16 ;  /* 0x0002e01001007387 */ /* 0x0009e20000100800 */
[----:B-----5:R-:W-:Y:S01]  /*1d560*/  IADD3 R7, P1, PT, R7, UR20, RZ ;  /* 0x0000001407077c10 */ /* 0x020fe2000ff3e0ff */
[----:B0-----:R-:W-:-:S03]  /*1d570*/  IMAD R9, R14, -0x40, R9 ;  /* 0xffffffc00e097824 */ /* 0x001fc600078e0209 */
[----:B------:R-:W-:Y:S02]  /*1d580*/  IADD3.X R8, PT, PT, R8, UR23, RZ, P1, !PT ;  /* 0x0000001708087c10 */ /* 0x000fe40008ffe4ff */
[----:B------:R-:W-:Y:S02]  /*1d590*/  IADD3 R0, P1, PT, R0, UR20, RZ ;  /* 0x0000001400007c10 */ /* 0x000fe4000ff3e0ff */
[----:B------:R-:W-:-:S05]  /*1d5a0*/  IADD3.X R15, PT, PT, R15, UR23, RZ, P3, !PT ;  /* 0x000000170f0f7c10 */ /* 0x000fca0009ffe4ff */
[----:B------:R4:W-:Y:S01]  /*1d5b0*/  STL [R1+0x2d8], R15 ;  /* 0x0002d80f01007387 */ /* 0x0009e20000100800 */
[----:B------:R-:W-:Y:S02]  /*1d5c0*/  IADD3 R5, P3, PT, R5, UR20, RZ ;  /* 0x0000001405057c10 */ /* 0x000fe4000ff7e0ff */
[----:B------:R-:W-:Y:S02]  /*1d5d0*/  IADD3.X R2, PT, PT, R2, UR23, RZ, P1, !PT ;  /* 0x0000001702027c10 */ /* 0x000fe40008ffe4ff */
[----:B------:R-:W-:Y:S02]  /*1d5e0*/  IADD3.X R6, PT, PT, R6, UR23, RZ, P3, !PT ;  /* 0x0000001706067c10 */ /* 0x000fe40009ffe4ff */
[----:B--2---:R-:W-:-:S05]  /*1d5f0*/  IADD3.X R13, PT, PT, R13, UR23, RZ, P4, !PT ;  /* 0x000000170d0d7c10 */ /* 0x004fca000a7fe4ff */
[----:B------:R4:W-:Y:S01]  /*1d600*/  STL [R1+0x2d0], R13 ;  /* 0x0002d00d01007387 */ /* 0x0009e20000100800 */
[----:B------:R-:W-:-:S04]  /*1d610*/  IADD3 R3, P4, PT, R3, UR20, RZ ;  /* 0x0000001403037c10 */ /* 0x000fc8000ff9e0ff */
[----:B------:R-:W-:Y:S02]  /*1d620*/  IADD3.X R4, PT, PT, R4, UR23, RZ, P4, !PT ;  /* 0x0000001704047c10 */ /* 0x000fe4000a7fe4ff */
[----:B---3--:R-:W-:-:S05]  /*1d630*/  IADD3.X R12, PT, PT, R12, UR23, RZ, P6, !PT ;  /* 0x000000170c0c7c10 */ /* 0x008fca000b7fe4ff */
[----:B------:R4:W-:Y:S04]  /*1d640*/  STL [R1+0x2c8], R12 ;  /* 0x0002c80c01007387 */ /* 0x0009e80000100800 */
[----:B------:R4:W-:Y:S01]  /*1d650*/  STL.S16 [R1+0x260], R11 ;  /* 0x0002600b01007387 */ /* 0x0009e20000100600 */
[----:B------:R-:W-:Y:S01]  /*1d660*/  ISETP.GT.AND P6, PT, R9, RZ, PT ;  /* 0x000000ff0900720c */ /* 0x000fe20003fc4270 */
[----:B-1----:R-:W-:-:S12]  /*1d670*/  @!P5 BRA `(.L_x_8) ;  /* 0x000002000060d947 */ /* 0x002fd80003800000 */
.L_x_16:
[----:B------:R0:W-:Y:S04]  /*1d680*/  STL [R1+0xf44], R6 ;  /* 0x000f440601007387 */ /* 0x0001e80000100800 */
[----:B0-----:R-:W2:Y:S01]  /*1d690*/  LDL R6, [R1+0x260] ;  /* 0x0002600001067983 */ /* 0x001ea20000100800 */
[----:B------:R-:W-:Y:S01]  /*1d6a0*/  @P6 IMAD.MOV.U32 R10, RZ, RZ, R0 ;  /* 0x000000ffff0a6224 */ /* 0x000fe200078e0000 */
[----:B------:R-:W-:Y:S01]  /*1d6b0*/  ISETP.GT.AND P1, PT, R9, 0x1, PT ;  /* 0x000000010900780c */ /* 0x000fe20003f24270 */
[----:B----4-:R-:W-:Y:S01]  /*1d6c0*/  @P6 IMAD.MOV.U32 R11, RZ, RZ, R2 ;  /* 0x000000ffff0b6224 */ /* 0x010fe200078e0002 */
[----:B------:R0:W-:Y:S04]  /*1d6d0*/  STL [R1+0xf40], R7 ;  /* 0x000f400701007387 */ /* 0x0001e80000100800 */
[----:B------:R-:W-:Y:S04]  /*1d6e0*/  STL [R1+0xf3c], R8 ;  /* 0x000f3c0801007387 */ /* 0x000fe80000100800 */
[----:B------:R-:W-:Y:S01]  /*1d6f0*/  STL [R1+0xe9c], R47 ;  /* 0x000e9c2f01007387 */ /* 0x000fe20000100800 */
[----:B0-----:R-:W-:-:S03]  /*1d700*/  PRMT R7, RZ, 0x7610, R7 ;  /* 0x00007610ff077816 */ /* 0x001fc60000000007 */
        /* <DEDUP_REMOVED lines=71> */
[----:B--2---:R-:W2:Y:S04]  /*1db80*/  @P6 LDG.E.U8 R6, desc[UR24][R10.64] ;  /* 0x000000180a066981 */ /* 0x004ea8000c1e1100 */
        /* <DEDUP_REMOVED lines=51> */
[----:B--2---:R0:W-:Y:S04]  /*1dec0*/  @P6 STL [R1+0x260], R6 ;  /* 0x0002600601006387 */ /* 0x0041e80000100800 */
[----:B0-----:R-:W2:Y:S01]  /*1ded0*/  LDL.LU R6, [R1+0xf44] ;  /* 0x000f440001067983 */ /* 0x001ea20000300800 */
[----:B------:R-:W-:-:S02]  /*1dee0*/  @P6 IMAD.MOV.U32 R10, RZ, RZ, R3 ;  /* 0x000000ffff0a6224 */ /* 0x000fc400078e0003 */
[----:B------:R-:W-:Y:S01]  /*1def0*/  @P6 IMAD.MOV.U32 R11, RZ, RZ, R4 ;  /* 0x000000ffff0b6224 */ /* 0x000fe200078e0004 */
[----:B------:R-:W-:-:S04]  /*1df00*/  PRMT R8, RZ, 0x7610, R8 ;  /* 0x00007610ff087816 */ /* 0x000fc80000000008 */
[----:B------:R0:W3:Y:S02]  /*1df10*/  @P6 LDG.E.U8 R7, desc[UR24][R10.64] ;  /* 0x000000180a076981 */ /* 0x0000e4000c1e1100 */
[----:B0-----:R-:W-:Y:S02]  /*1df20*/  @P6 IMAD.MOV.U32 R10, RZ, RZ, R5 ;  /* 0x000000ffff0a6224 */ /* 0x001fe400078e0005 */
[----:B--2---:R-:W-:-:S05]  /*1df30*/  @P6 IMAD.MOV.U32 R11, RZ, RZ, R6 ;  /* 0x000000ffff0b6224 */ /* 0x004fca00078e0006 */
[----:B------:R-:W2:Y:S04]  /*1df40*/  @P6 LDG.E.U8 R8, desc[UR24][R10.64] ;  /* 0x000000180a086981 */ /* 0x000ea8000c1e1100 */
[----:B------:R-:W-:Y:S04]  /*1df50*/  STL [R1+0xce4], R3 ;  /* 0x000ce40301007387 */ /* 0x000fe80000100800 */
[----:B------:R-:W-:Y:S04]  /*1df60*/  STL [R1+0xce0], R4 ;  /* 0x000ce00401007387 */ /* 0x000fe80000100800 */
[----:B---3--:R0:W-:Y:S04]  /*1df70*/  STL [R1+0x25c], R7 ;  /* 0x00025c0701007387 */ /* 0x0081e80000100800 */
[----:B0-----:R-:W3:Y:S04]  /*1df80*/  LDL.LU R7, [R1+0xf40] ;  /* 0x000f400001077983 */ /* 0x001ee80000300800 */
[----:B------:R-:W-:Y:S04]  /*1df90*/  STL [R1+0xcec], R5 ;  /* 0x000cec0501007387 */ /* 0x000fe80000100800 */
[----:B------:R-:W-:Y:S04]  /*1dfa0*/  STL [R1+0xce8], R6 ;  /* 0x000ce80601007387 */ /* 0x000fe80000100800 */
[----:B--2---:R0:W-:Y:S04]  /*1dfb0*/  STL [R1+0x258], R8 ;  /* 0x0002580801007387 */ /* 0x0041e80000100800 */
[----:B0-----:R-:W2:Y:S01]  /*1dfc0*/  LDL.LU R8, [R1+0xf3c] ;  /* 0x000f3c0001087983 */ /* 0x001ea20000300800 */
[----:B------:R-:W-:Y:S01]  /*1dfd0*/  PRMT R17, RZ, 0x7610, R17 ;  /* 0x00007610ff117816 */ /* 0x000fe20000000011 */
[----:B---3--:R-:W-:-:S02]  /*1dfe0*/  @P6 IMAD.MOV.U32 R10, RZ, RZ, R7 ;  /* 0x000000ffff0a6224 */ /* 0x008fc400078e0007 */
[----:B--2---:R-:W-:-:S05]  /*1dff0*/  @P6 IMAD.MOV.U32 R11, RZ, RZ, R8 ;  /* 0x000000ffff0b6224 */ /* 0x004fca00078e0008 */
[----:B------:R-:W2:Y:S04]  /*1e000*/  @P6 LDG.E.U8 R17, desc[UR24][R10.64] ;  /* 0x000000180a116981 */ /* 0x000ea8000c1e1100 */
[----:B------:R-:W-:Y:S04]  /*1e010*/  STL [R1+0xcf4], R7 ;  /* 0x000cf40701007387 */ /* 0x000fe80000100800 */
[----:B------:R-:W-:Y:S04]  /*1e020*/  STL [R1+0xcf0], R8 ;  /* 0x000cf00801007387 */ /* 0x000fe80000100800 */
[----:B--2---:R0:W-:Y:S04]  /*1e030*/  STL [R1+0x254], R17 ;  /* 0x0002541101007387 */ /* 0x0041e80000100800 */
[----:B0-----:R-:W2:Y:S04]  /*1e040*/  LDL.LU R17, [R1+0xf38] ;  /* 0x000f380001117983 */ /* 0x001ea80000300800 */
[----:B------:R-:W3:Y:S04]  /*1e050*/  LDL R10, [R1+0x2c8] ;  /* 0x0002c800010a7983 */ /* 0x000ee80000100800 */
[----:B------:R-:W3:Y:S01]  /*1e060*/  LDL R11, [R1+0x2cc] ;  /* 0x0002cc00010b7983 */ /* 0x000ee20000100800 */
[----:B------:R-:W-:-:S02]  /*1e070*/  PRMT R47, RZ, 0x7610, R47 ;  /* 0x00007610ff2f7816 */ /* 0x000fc4000000002f */
[----:B---3--:R-:W-:-:S04]  /*1e080*/  @P1 LOP3.LUT R11, R11, R10, RZ, 0x3c, !PT ;  /* 0x0000000a0b0b1212 */ /* 0x008fc800078e3cff */
[----:B------:R-:W-:-:S04]  /*1e090*/  @P1 LOP3.LUT R10, R11, R10, RZ, 0x3c, !PT ;  /* 0x0000000a0b0a1212 */ /* 0x000fc800078e3cff */
[----:B------:R-:W-:-:S05]  /*1e0a0*/  @P1 LOP3.LUT R11, R11, R10, RZ, 0x3c, !PT ;  /* 0x0000000a0b0b1212 */ /* 0x000fca00078e3cff */
[----:B------:R-:W3:Y:S04]  /*1e0b0*/  @P1 LDG.E.U8 R47, desc[UR24][R10.64] ;  /* 0x000000180a2f1981 */ /* 0x000ee8000c1e1100 */
[----:B---3--:R0:W-:Y:S04]  /*1e0c0*/  STL [R1+0x250], R47 ;  /* 0x0002502f01007387 */ /* 0x0081e80000100800 */
[----:B0-----:R-:W3:Y:S04]  /*1e0d0*/  LDL.LU R47, [R1+0xf34] ;  /* 0x000f3400012f7983 */ /* 0x001ee80000300800 */
[----:B------:R-:W4:Y:S04]  /*1e0e0*/  LDL R10, [R1+0x2d0] ;  /* 0x0002d000010a7983 */ /* 0x000f280000100800 */
[----:B------:R-:W4:Y:S01]  /*1e0f0*/  LDL R11, [R1+0x2d4] ;  /* 0x0002d400010b7983 */ /* 0x000f220000100800 */
[----:B--2---:R-:W-:-:S02]  /*1e100*/  PRMT R17, RZ, 0x7610, R17 ;  /* 0x00007610ff117816 */ /* 0x004fc40000000011 */
[----:B----4-:R-:W-:-:S04]  /*1e110*/  @P1 LOP3.LUT R11, R11, R10, RZ, 0x3c, !PT ;  /* 0x0000000a0b0b1212 */ /* 0x010fc800078e3cff */
[----:B------:R-:W-:-:S04]  /*1e120*/  @P1 LOP3.LUT R10, R11, R10, RZ, 0x3c, !PT ;  /* 0x0000000a0b0a1212 */ /* 0x000fc800078e3cff */
[----:B------:R-:W-:-:S05]  /*1e130*/  @P1 LOP3.LUT R11, R11, R10, RZ, 0x3c, !PT ;  /* 0x0000000a0b0b1212 */ /* 0x000fca00078e3cff */
[----:B------:R-:W2:Y:S04]  /*1e140*/  @P1 LDG.E.U8 R17, desc[UR24][R10.64] ;  /* 0x000000180a111981 */ /* 0x000ea8000c1e1100 */
[----:B--2---:R0:W-:Y:S04]  /*1e150*/  STL [R1+0x24c], R17 ;  /* 0x00024c1101007387 */ /* 0x0041e80000100800 */
[----:B0-----:R-:W2:Y:S04]  /*1e160*/  LDL.LU R17, [R1+0xf30] ;  /* 0x000f300001117983 */ /* 0x001ea80000300800 */
[----:B------:R-:W4:Y:S04]  /*1e170*/  LDL R10, [R1+0x2d8] ;  /* 0x0002d800010a7983 */ /* 0x000f280000100800 */
[----:B------:R-:W4:Y:S01]  /*1e180*/  LDL R11, [R1+0x2dc] ;  /* 0x0002dc00010b7983 */ /* 0x000f220000100800 */
[----:B---3--:R-:W-:-:S02]  /*1e190*/  PRMT R47, RZ, 0x7610, R47 ;  /* 0x00007610ff2f7816 */ /* 0x008fc4000000002f */
[----:B----4-:R-:W-:-:S04]  /*1e1a0*/  @P1 LOP3.LUT R11, R11, R10, RZ, 0x3c, !PT ;  /* 0x0000000a0b0b1212 */ /* 0x010fc800078e3cff */
        /* <DEDUP_REMOVED lines=11> */
[----:B------:R-:W2:Y:S01]  /*1e260*/  @P1 LDG.E.U8 R17, desc[UR24][R10.64] ;  /* 0x000000180a111981 */ /* 0x000ea2000c1e1100 */
[----:B------:R-:W-:-:S03]  /*1e270*/  ISETP.GT.AND P3, PT, R9, 0x2, PT ;  /* 0x000000020900780c */ /* 0x000fc60003f64270 */
        /* <DEDUP_REMOVED lines=337> */
[----:B------:R-:W-:-:S02]  /*1f790*/  PRMT R45, RZ, 0x7610, R45 ;  /* 0x00007610ff2d7816 */ /* 0x000fc4000000002d */
[----:B----4-:R-:W-:-:S04]  /*1f7a0*/  @P1 LOP3.LUT R11, R11, R10, RZ, 0x3c, !PT ;  /* 0x0000000a0b0b1212 */ /* 0x010fc800078e3cff */
[----:B------:R-:W-:-:S04]  /*1f7b0*/  @P1 LOP3.LUT R10, R11, R10, RZ, 0x3c, !PT ;  /* 0x0000000a0b0a1212 */ /* 0x000fc800078e3cff */
[----:B------:R-:W-:-:S05]  /*1f7c0*/  @P1 LOP3.LUT R11, R11, R10, RZ, 0x3c, !PT ;  /* 0x0000000a0b0b1212 */ /* 0x000fca00078e3cff */
[----:B------:R-:W4:Y:S04]  /*1f7d0*/  @P1 LDG.E.U8 R45, desc[UR24][R10.64] ;  /* 0x000000180a2d1981 */ /* 0x000f28000c1e1100 */
[----:B----4-:R0:W-:Y:S04]  /*1f7e0*/  STL [R1+0x198], R45 ;  /* 0x0001982d01007387 */ /* 0x0101e80000100800 */
[----:B0-----:R-:W4:Y:S04]  /*1f7f0*/  LDL.LU R45, [R1+0xe94] ;  /* 0x000e9400012d7983 */ /* 0x001f280000300800 */
[----:B------:R-:W2:Y:S04]  /*1f800*/  LDL R10, [R1+0x7a4] ;  /* 0x0007a400010a7983 */ /* 0x000ea80000100800 */
[----:B------:R-:W2:Y:S01]  /*1f810*/  LDL R11, [R1+0x7a8] ;  /* 0x0007a800010b7983 */ /* 0x000ea20000100800 */
[----:B------:R-:W-:-:S02]  /*1f820*/  PRMT R15, RZ, 0x7610, R15 ;  /* 0x00007610ff0f7816 */ /* 0x000fc4000000000f */
[----:B--2---:R-:W-:-:S04]  /*1f830*/  @P1 LOP3.LUT R11, R11, R10, RZ, 0x3c, !PT ;  /* 0x0000000a0b0b1212 */ /* 0x004fc800078e3cff */
[----:B------:R-:W-:-:S04]  /*1f840*/  @P1 LOP3.LUT R10, R11, R10, RZ, 0x3c, !PT ;  /* 0x0000000a0b0a1212 */ /* 0x000fc800078e3cff */
[----:B------:R-:W-:-:S05]  /*1f850*/  @P1 LOP3.LUT R11, R11, R10, RZ, 0x3c, !PT ;  /* 0x0000000a0b0b1212 */ /* 0x000fca00078e3cff */
[----:B------:R-:W2:Y:S04]  /*1f860*/  @P1 LDG.E.U8 R15, desc[UR24][R10.64] ;  /* 0x000000180a0f1981 */ /* 0x000ea8000c1e1100 */
[----:B--2---:R0:W-:Y:S04]  /*1f870*/  STL [R1+0x194], R15 ;  /* 0x0001940f01007387 */ /* 0x0041e80000100800 */
[----:B0-----:R-:W2:Y:S04]  /*1f880*/  LDL.LU R15, [R1+0xe90] ;  /* 0x000e9000010f7983 */ /* 0x001ea80000300800 */
        /* <DEDUP_REMOVED lines=15> */
[----:B------:R-:W2:Y:S01]  /*1f980*/  @P1 LDG.E.U8 R22, desc[UR24][R10.64] ;  /* 0x000000180a161981 */ /* 0x000ea2000c1e1100 */
[----:B------:R-:W-:-:S03]  /*1f990*/  ISETP.GT.AND P3, PT, R9, 0xc, PT ;  /* 0x0000000c0900780c */ /* 0x000fc60003f64270 */
        /* <DEDUP_REMOVED lines=494> */
[----:B---3--:R-:W-:-:S02]  /*21880*/  PRMT R47, RZ, 0x7610, R47 ;  /* 0x00007610ff2f7816 */ /* 0x008fc4000000002f */
[----:B--2---:R-:W-:-:S04]  /*21890*/  @P1 LOP3.LUT R11, R11, R10, RZ, 0x3c, !PT ;  /* 0x0000000a0b0b1212 */ /* 0x004fc800078e3cff */
[----:B------:R-:W-:-:S04]  /*218a0*/  @P1 LOP3.LUT R10, R11, R10, RZ, 0x3c, !PT ;  /* 0x0000000a0b0a1212 */ /* 0x000fc800078e3cff */
[----:B------:R-:W-:-:S05]  /*218b0*/  @P1 LOP3.LUT R11, R11, R10, RZ, 0x3c, !PT ;  /* 0x0000000a0b0b1212 */ /* 0x000fca00078e3cff */
[----:B------:R0:W2:Y:S04]  /*218c0*/  @P1 LDG.E.U8 R47, desc[UR24][R10.64] ;  /* 0x000000180a2f1981 */ /* 0x0000a8000c1e1100 */
[----:B------:R-:W0:Y:S04]  /*218d0*/  LDL R10, [R1+0x9c8] ;  /* 0x0009c800010a7983 */ /* 0x000e280000100800 */
[----:B------:R-:W0:Y:S01]  /*218e0*/  LDL R11, [R1+0x9cc] ;  /* 0x0009cc00010b7983 */ /* 0x000e220000100800 */
[----:B------:R-:W-:Y:S02]  /*218f0*/  PRMT R62, RZ, 0x7610, R62 ;  /* 0x00007610ff3e7816 */ /* 0x000fe4000000003e */
[----:B0-----:R-:W-:-:S04]  /*21900*/  @P1 LOP3.LUT R11, R11, R10, RZ, 0x3c, !PT ;  /* 0x0000000a0b0b1212 */ /* 0x001fc800078e3cff */
[----:B------:R-:W-:-:S04]  /*21910*/  @P1 LOP3.LUT R10, R11, R10, RZ, 0x3c, !PT ;  /* 0x0000000a0b0a1212 */ /* 0x000fc800078e3cff */
[----:B------:R-:W-:-:S05]  /*21920*/  @P1 LOP3.LUT R11, R11, R10, RZ, 0x3c, !PT ;  /* 0x0000000a0b0b1212 */ /* 0x000fca00078e3cff */
[----:B------:R-:W3:Y:S04]  /*21930*/  @P1 LDG.E.U8 R62, desc[UR24][R10.64] ;  /* 0x000000180a3e1981 */ /* 0x000ee8000c1e1100 */
[----:B--2---:R0:W-:Y:S04]  /*21940*/  STL [R1+0xd0], R47 ;  /* 0x0000d02f01007387 */ /* 0x0041e80000100800 */
[----:B0-----:R-:W2:Y:S04]  /*21950*/  LDL R47, [R1+0x9f4] ;  /* 0x0009f400012f7983 */ /* 0x001ea80000100800 */
[----:B---3--:R0:W-:Y:S04]  /*21960*/  STL [R1+0xcc], R62 ;  /* 0x0000cc3e01007387 */ /* 0x0081e80000100800 */
[----:B0-----:R-:W3:Y:S04]  /*21970*/  LDL.LU R62, [R1+0xdb0] ;  /* 0x000db000013e7983 */ /* 0x001ee80000300800 */
        /* <DEDUP_REMOVED lines=35> */
[----:B------:R-:W-:-:S03]  /*21bb0*/  PRMT R17, RZ, 0x7610, R17 ;  /* 0x00007610ff117816 */ /* 0x000fc60000000011 */
[----:B--2---:R0:W-:Y:S04]  /*21bc0*/  STL [R1+0xbc], R14 ;  /* 0x0000bc0e01007387 */ /* 0x0041e80000100800 */
[----:B0-----:R-:W2:Y:S04]  /*21bd0*/  LDL.LU R14, [R1+0xda0] ;  /* 0x000da000010e7983 */ /* 0x001ea80000300800 */
[----:B------:R-:W2:Y:S01]  /*21be0*/  LDL R11, [R1+0x9f0] ;  /* 0x0009f000010b7983 */ /* 0x000ea20000100800 */
[----:B------:R-:W-:Y:S01]  /*21bf0*/  @P3 IMAD.MOV.U32 R10, RZ, RZ, R47 ;  /* 0x000000ffff0a3224 */ /* 0x000fe200078e002f */
[----:B------:R-:W-:-:S02]  /*21c00*/  ISETP.GT.AND P1, PT, R9, 0x1b, PT ;  /* 0x0000001b0900780c */ /* 0x000fc40003f24270 */
[----:B------:R-:W-:Y:S01]  /*21c10*/  PRMT R23, RZ, 0x7610, R23 ;  /* 0x00007610ff177816 */ /* 0x000fe20000000017 */
[----:B------:R-:W3:Y:S04]  /*21c20*/  LDL R47, [R1+0xa20] ;  /* 0x000a2000012f7983 */ /* 0x000ee80000100800 */
[----:B--2---:R0:W2:Y:S04]  /*21c30*/  @P3 LDG.E.U8 R17, desc[UR24][R10.64] ;  /* 0x000000180a113981 */ /* 0x0040a8000c1e1100 */
[----:B------:R-:W0:Y:S04]  /*21c40*/  LDL R10, [R1+0x9f8] ;  /* 0x0009f800010a7983 */ /* 0x000e280000100800 */
[----:B------:R-:W0:Y:S02]  /*21c50*/  LDL R11, [R1+0x9fc] ;  /* 0x0009fc00010b7983 */ /* 0x000e240000100800 */
        /* <DEDUP_REMOVED lines=39> */
[----:B------:R-:W-:Y:S02]  /*21ed0*/  PRMT R56, RZ, 0x7610, R56 ;  /* 0x00007610ff387816 */ /* 0x000fe40000000038 */
[----:B--2---:R-:W-:-:S04]  /*21ee0*/  @P3 LOP3.LUT R11, R11, R10, RZ, 0x3c, !PT ;  /* 0x0000000a0b0b3212 */ /* 0x004fc800078e3cff */
[----:B------:R-:W-:-:S04]  /*21ef0*/  @P3 LOP3.LUT R10, R11, R10, RZ, 0x3c, !PT ;  /* 0x0000000a0b0a3212 */ /* 0x000fc800078e3cff */
[----:B------:R-:W-:-:S05]  /*21f00*/  @P3 LOP3.LUT R11, R11, R10, RZ, 0x3c, !PT ;  /* 0x0000000a0b0b3212 */ /* 0x000fca00078e3cff */
[----:B------:R0:W2:Y:S02]  /*21f10*/  @P3 LDG.E.U8 R58, desc[UR24][R10.64] ;  /* 0x000000180a3a3981 */ /* 0x0000a4000c1e1100 */
[----:B0-----:R-:W-:Y:S02]  /*21f20*/  @P3 IMAD.MOV.U32 R10, RZ, RZ, R17 ;  /* 0x000000ffff0a3224 */ /* 0x001fe400078e0011 */
[----:B------:R-:W-:-:S05]  /*21f30*/  @P3 IMAD.MOV.U32 R11, RZ, RZ, R47 ;  /* 0x000000ffff0b3224 */ /* 0x000fca00078e002f */
[----:B------:R-:W3:Y:S04]  /*21f40*/  @P3 LDG.E.U8 R56, desc[UR24][R10.64] ;  /* 0x000000180a383981 */ /* 0x000ee8000c1e1100 */
[----:B--2---:R0:W-:Y:S04]  /*21f50*/  STL [R1+0xa0], R58 ;  /* 0x0000a03a01007387 */ /* 0x0041e80000100800 */
[----:B0-----:R-:W2:Y:S04]  /*21f60*/  LDL.LU R58, [R1+0xd8c] ;  /* 0x000d8c00013a7983 */ /* 0x001ea80000300800 */
[----:B------:R-:W2:Y:S04]  /*21f70*/  LDL R47, [R1+0x810] ;  /* 0x00081000012f7983 */ /* 0x000ea80000100800 */
[----:B------:R-:W2:Y:S04]  /*21f80*/  LDL R17, [R1+0x814] ;  /* 0x0008140001117983 */ /* 0x000ea80000100800 */
        /* <DEDUP_REMOVED lines=13> */
[----:B----4-:R-:W-:-:S02]  /*22060*/  PRMT R45, RZ, 0x7610, R45 ;  /* 0x00007610ff2d7816 */ /* 0x010fc4000000002d */
[----:B--2---:R-:W-:-:S04]  /*22070*/  @P3 LOP3.LUT R11, R11, R10, RZ, 0x3c, !PT ;  /* 0x0000000a0b0b3212 */ /* 0x004fc800078e3cff */
[----:B------:R-:W-:-:S04]  /*22080*/  @P3 LOP3.LUT R10, R11, R10, RZ, 0x3c, !PT ;  /* 0x0000000a0b0a3212 */ /* 0x000fc800078e3cff */
[----:B------:R-:W-:-:S05]  /*22090*/  @P3 LOP3.LUT R11, R11, R10, RZ, 0x3c, !PT ;  /* 0x0000000a0b0b3212 */ /* 0x000fca00078e3cff */
[----:B------:R0:W2:Y:S04]  /*220a0*/  @P3 LDG.E.U8 R45, desc[UR24][R10.64] ;  /* 0x000000180a2d3981 */ /* 0x0000a8000c1e1100 */
[----:B------:R-:W0:Y:S04]  /*220b0*/  LDL R10, [R1+0x804] ;  /* 0x00080400010a7983 */ /* 0x000e280000100800 */
[----:B------:R-:W0:Y:S01]  /*220c0*/  LDL R11, [R1+0xa38] ;  /* 0x000a3800010b7983 */ /* 0x000e220000100800 */
[----:B------:R-:W-:Y:S02]  /*220d0*/  ISETP.GT.AND P1, PT, R9, 0x1d, PT ;  /* 0x0000001d0900780c */ /* 0x000fe40003f24270 */
[----:B------:R-:W-:-:S11]  /*220e0*/  PRMT R52, RZ, 0x7610, R52 ;  /* 0x00007610ff347816 */ /* 0x000fd60000000034 */
[----:B0-----:R-:W-:-:S04]  /*220f0*/  @P1 LOP3.LUT R11, R11, R10, RZ, 0x3c, !PT ;  /* 0x0000000a0b0b1212 */ /* 0x001fc800078e3cff */
[----:B------:R-:W-:-:S04]  /*22100*/  @P1 LOP3.LUT R10, R11, R10, RZ, 0x3c, !PT ;  /* 0x0000000a0b0a1212 */ /* 0x000fc800078e3cff */
[----:B------:R-:W-:-:S05]  /*22110*/  @P1 LOP3.LUT R11, R11, R10, RZ, 0x3c, !PT ;  /* 0x0000000a0b0b1212 */ /* 0x000fca00078e3cff */
[----:B------:R-:W4:Y:S04]  /*22120*/  @P1 LDG.E.U8 R52, desc[UR24][R10.64] ;  /* 0x000000180a341981 */ /* 0x000f28000c1e1100 */
[----:B--2---:R0:W-:Y:S04]  /*22130*/  STL [R1+0x90], R45 ;  /* 0x0000902d01007387 */ /* 0x0041e80000100800 */
[----:B0-----:R-:W2:Y:S04]  /*22140*/  LDL R45, [R1+0x6b0] ;  /* 0x0006b000012d7983 */ /* 0x001ea80000100800 */
        /* <DEDUP_REMOVED lines=8> */
[----:B------:R0:W2:Y:S01]  /*221d0*/  @P1 LDG.E.U8 R50, desc[UR24][R10.64] ;  /* 0x000000180a321981 */ /* 0x0000a2000c1e1100 */
[----:B------:R-:W-:Y:S01]  /*221e0*/  PRMT R15, RZ, 0x7610, R15 ;  /* 0x00007610ff0f7816 */ /* 0x000fe2000000000f */
[----:B0-----:R-:W-:Y:S02]  /*221f0*/  @P1 IMAD.MOV.U32 R10, RZ, RZ, R17 ;  /* 0x000000ffff0a1224 */ /* 0x001fe400078e0011 */
[----:B------:R-:W-:-:S05]  /*22200*/  @P1 IMAD.MOV.U32 R11, RZ, RZ, R47 ;  /* 0x000000ffff0b1224 */ /* 0x000fca00078e002f */
[----:B------:R0:W3:Y:S04]  /*22210*/  @P1 LDG.E.U8 R15, desc[UR24][R10.64] ;  /* 0x000000180a0f1981 */ /* 0x0000e8000c1e1100 */
[----:B--2---:R1:W-:Y:S04]  /*22220*/  STL [R1+0x84], R50 ;  /* 0x0000843201007387 */ /* 0x0043e80000100800 */
[----:B-1----:R-:W2:Y:S04]  /*22230*/  LDL.LU R50, [R1+0xd7c] ;  /* 0x000d7c0001327983 */ /* 0x002ea80000300800 */
[----:B------:R-:W0:Y:S04]  /*22240*/  LDL R10, [R1+0x818] ;  /* 0x00081800010a7983 */ /* 0x000e280000100800 */
[----:B------:R-:W0:Y:S01]  /*22250*/  LDL R11, [R1+0x81c] ;  /* 0x00081c00010b7983 */ /* 0x000e220000100800 */
[----:B------:R-:W-:-:S03]  /*22260*/  PRMT R48, RZ, 0x7610, R48 ;  /* 0x00007610ff307816 */ /* 0x000fc60000000030 */
[----:B------:R-:W2:Y:S04]  /*22270*/  LDL R47, [R1+0x6c0] ;  /* 0x0006c000012f7983 */ /* 0x000ea80000100800 */
[----:B------:R-:W2:Y:S01]  /*22280*/  LDL R17, [R1+0x6c4] ;  /* 0x0006c40001117983 */ /* 0x000ea20000100800 */
[----:B0-----:R-:W-:-:S04]  /*22290*/  @P1 LOP3.LUT R11, R11, R10, RZ, 0x3c, !PT ;  /* 0x0000000a0b0b1212 */ /* 0x001fc800078e3cff */
[----:B------:R-:W-:-:S04]  /*222a0*/  @P1 LOP3.LUT R10, R11, R10, RZ, 0x3c, !PT ;  /* 0x0000000a0b0a1212 */ /* 0x000fc800078e3cff */
[----:B------:R-:W-:-:S05]  /*222b0*/  @P1 LOP3.LUT R11, R11, R10, RZ, 0x3c, !PT ;  /* 0x0000000a0b0b1212 */ /* 0x000fca00078e3cff */
[----:B------:R-:W2:Y:S04]  /*222c0*/  @P1 LDG.E.U8 R48, desc[UR24][R10.64] ;  /* 0x000000180a301981 */ /* 0x000ea8000c1e1100 */
[----:B---3--:R0:W-:Y:S04]  /*222d0*/  STL [R1+0x7c], R15 ;  /* 0x00007c0f01007387 */ /* 0x0081e80000100800 */
[----:B0-----:R-:W3:Y:S01]  /*222e0*/  LDL R15, [R1+0x6c8] ;  /* 0x0006c800010f7983 */ /* 0x001ee20000100800 */
[----:B------:R-:W-:-:S03]  /*222f0*/  ISETP.GT.AND P3, PT, R9, 0x1e, PT ;  /* 0x0000001e0900780c */ /* 0x000fc60003f64270 */
[----:B--2---:R0:W-:Y:S04]  /*22300*/  STL [R1+0x78], R48 ;  /* 0x0000783001007387 */ /* 0x0041e80000100800 */
[----:B0-----:R-:W2:Y:S04]  /*22310*/  LDL.LU R48, [R1+0xd78] ;  /* 0x000d780001307983 */ /* 0x001ea80000300800 */
[----:B------:R-:W2:Y:S01]  /*22320*/  LDL R11, [R1+0x6ac] ;  /* 0x0006ac00010b7983 */ /* 0x000ea20000100800 */
[----:B------:R-:W-:Y:S01]  /*22330*/  PRMT R42, RZ, 0x7610, R42 ;  /* 0x00007610ff2a7816 */ /* 0x000fe2000000002a */
[----:B------:R-:W-:Y:S01]  /*22340*/  @P3 IMAD.MOV.U32 R10, RZ, RZ, R45 ;  /* 0x000000ffff0a3224 */ /* 0x000fe200078e002d */
        /* <DEDUP_REMOVED lines=13> */
[----:B------:R-:W2:Y:S01]  /*22420*/  LDL R11, [R1+0x6bc] ;  /* 0x0006bc00010b7983 */ /* 0x000ea20000100800 */
[----:B------:R-:W-:Y:S01]  /*22430*/  PRMT R51, RZ, 0x7610, R51 ;  /* 0x00007610ff337816 */ /* 0x000fe20000000033 */
[----:B------:R-:W-:Y:S01]  /*22440*/  @P3 IMAD.MOV.U32 R10, RZ, RZ, R47 ;  /* 0x000000ffff0a3224 */ /* 0x000fe200078e002f */
[----:B------:R-:W-:Y:S01]  /*22450*/  PRMT R53, RZ, 0x7610, R53 ;  /* 0x00007610ff357816 */ /* 0x000fe20000000035 */
[----:B------:R-:W3:Y:S04]  /*22460*/  LDL R47, [R1+0x6e0] ;  /* 0x0006e000012f7983 */ /* 0x000ee80000100800 */
[----:B--2---:R0:W2:Y:S02]  /*22470*/  @P3 LDG.E.U8 R51, desc[UR24][R10.64] ;  /* 0x000000180a333981 */ /* 0x0040a4000c1e1100 */
[----:B0-----:R-:W-:-:S02]  /*22480*/  @P3 IMAD.MOV.U32 R10, RZ, RZ, R15 ;  /* 0x000000ffff0a3224 */ /* 0x001fc400078e000f */
        /* <DEDUP_REMOVED lines=10> */
[----:B------:R-:W-:-:S02]  /*22530*/  ISETP.GT.AND P1, PT, R9, 0x1f, PT ;  /* 0x0000001f0900780c */ /* 0x000fc40003f24270 */
[----:B------:R-:W-:Y:S02]  /*22540*/  PRMT R55, RZ, 0x7610, R55 ;  /* 0x00007610ff377816 */ /* 0x000fe40000000037 */
[----:B------:R-:W-:-:S09]  /*22550*/  PRMT R57, RZ, 0x7610, R57 ;  /* 0x00007610ff397816 */ /* 0x000fd20000000039 */
        /* <DEDUP_REMOVED lines=23> */
[----:B------:R-:W2:Y:S04]  /*226d0*/  LDL R17, [R1+0xca8] ;  /* 0x000ca80001117983 */ /* 0x000ea80000100800 */
[----:B------:R-:W2:Y:S04]  /*226e0*/  LDL R15, [R1+0xcac] ;  /* 0x000cac00010f7983 */ /* 0x000ea80000100800 */
[----:B0-----:R-:W2:Y:S04]  /*226f0*/  LDL R22, [R1+0xcb8] ;  /* 0x000cb80001167983 */ /* 0x001ea80000100800 */
        /* <DEDUP_REMOVED lines=13> */
[----:B------:R0:W3:Y:S01]  /*227d0*/  @P3 LDG.E.U8 R35, desc[UR24][R10.64] ;  /* 0x000000180a233981 */ /* 0x0000e2000c1e1100 */
[----:B------:R-:W-:Y:S01]  /*227e0*/  PRMT R20, RZ, 0x7610, R20 ;  /* 0x00007610ff147816 */ /* 0x000fe20000000014 */
[----:B0-----:R-:W-:Y:S02]  /*227f0*/  @P3 IMAD.MOV.U32 R10, RZ, RZ, R22 ;  /* 0x000000ffff0a3224 */ /* 0x001fe400078e0016 */
[----:B------:R-:W-:-:S05]  /*22800*/  @P3 IMAD.MOV.U32 R11, RZ, RZ, R47 ;  /* 0x000000ffff0b3224 */ /* 0x000fca00078e002f */
[----:B------:R0:W4:Y:S04]  /*22810*/  @P3 LDG.E.U8 R20, desc[UR24][R10.64] ;  /* 0x000000180a143981 */ /* 0x000128000c1e1100 */
[----:B--2---:R1:W-:Y:S04]  /*22820*/  STL [R1+0x70], R46 ;  /* 0x0000702e01007387 */ /* 0x0043e80000100800 */
[----:B------:R-:W2:Y:S04]  /*22830*/  LDL R45, [R1+0xa48] ;  /* 0x000a4800012d7983 */ /* 0x000ea80000100800 */
[----:B------:R-:W2:Y:S04]  /*22840*/  LDL R42, [R1+0xa4c] ;  /* 0x000a4c00012a7983 */ /* 0x000ea80000100800 */
[----:B-1----:R-:W2:Y:S04]  /*22850*/  LDL R46, [R1+0xa44] ;  /* 0x000a4400012e7983 */ /* 0x002ea80000100800 */
[----:B---3--:R1:W-:Y:S01]  /*22860*/  STL [R1+0x6c], R35 ;  /* 0x00006c2301007387 */ /* 0x0083e20000100800 */
[----:B------:R-:W-:Y:S01]  /*22870*/  ISETP.GT.AND P1, PT, R9, 0x21, PT ;  /* 0x000000210900780c */ /* 0x000fe20003f24270 */
[----:B0-----:R-:W-:Y:S01]  /*22880*/  @P3 IMAD.MOV.U32 R10, RZ, RZ, R15 ;  /* 0x000000ffff0a3224 */ /* 0x001fe200078e000f */
[----:B------:R-:W-:Y:S01]  /*22890*/  PRMT R73, RZ, 0x7610, R73 ;  /* 0x00007610ff497816 */ /* 0x000fe20000000049 */
[----:B------:R-:W-:Y:S01]  /*228a0*/  @P3 IMAD.MOV.U32 R11, RZ, RZ, R17 ;  /* 0x000000ffff0b3224 */ /* 0x000fe200078e0011 */
[----:B------:R-:W-:Y:S01]  /*228b0*/  PRMT R43, RZ, 0x7610, R43 ;  /* 0x00007610ff2b7816 */ /* 0x000fe2000000002b */
[----:B------:R-:W3:Y:S04]  /*228c0*/  LDL R22, [R1+0xa54] ;  /* 0x000a540001167983 */ /* 0x000ee80000100800 */
[----:B-1----:R-:W3:Y:S04]  /*228d0*/  LDL R35, [R1+0xa50] ;  /* 0x000a500001237983 */ /* 0x002ee80000100800 */
[----:B------:R2:W3:Y:S01]  /*228e0*/  @P3 LDG.E.U8 R73, desc[UR24][R10.64] ;  /* 0x000000180a493981 */ /* 0x0004e2000c1e1100 */
[----:B------:R-:W-:-:S03]  /*228f0*/  PRMT R36, RZ, 0x7610, R36 ;  /* 0x00007610ff247816 */ /* 0x000fc60000000024 */
[----:B----4-:R0:W-:Y:S04]  /*22900*/  STL [R1+0x68], R20 ;  /* 0x0000681401007387 */ /* 0x0101e80000100800 */
[----:B------:R-:W4:Y:S04]  /*22910*/  LDL R17, [R1+0xa5c] ;  /* 0x000a5c0001117983 */ /* 0x000f280000100800 */
[----:B------:R-:W4:Y:S04]  /*22920*/  LDL R15, [R1+0xa60] ;  /* 0x000a6000010f7983 */ /* 0x000f280000100800 */
[----:B0-----:R-:W4:Y:S01]  /*22930*/  LDL R20, [R1+0xa58] ;  /* 0x000a580001147983 */ /* 0x001f220000100800 */
[----:B--2---:R-:W-:-:S02]  /*22940*/  @P1 IMAD.MOV.U32 R10, RZ, RZ, R45 ;  /* 0x000000ffff0a1224 */ /* 0x004fc400078e002d */
[----:B------:R-:W-:-:S05]  /*22950*/  @P1 IMAD.MOV.U32 R11, RZ, RZ, R46 ;  /* 0x000000ffff0b1224 */ /* 0x000fca00078e002e */
[----:B------:R3:W2:Y:S02]  /*22960*/  @P1 LDG.E.U8 R43, desc[UR24][R10.64] ;  /* 0x000000180a2b1981 */ /* 0x0006a4000c1e1100 */
[----:B---3--:R-:W-:Y:S02]  /*22970*/  @P1 IMAD.MOV.U32 R10, RZ, RZ, R35 ;  /* 0x000000ffff0a1224 */ /* 0x008fe400078e0023 */
[----:B------:R-:W-:-:S05]  /*22980*/  @P1 IMAD.MOV.U32 R11, RZ, RZ, R42 ;  /* 0x000000ffff0b1224 */ /* 0x000fca00078e002a */
[----:B------:R0:W3:Y:S04]  /*22990*/  @P1 LDG.E.U8 R36, desc[UR24][R10.64] ;  /* 0x000000180a241981 */ /* 0x0000e8000c1e1100 */
[----:B------:R-:W-:Y:S01]  /*229a0*/  STL [R1+0xd30], R73 ;  /* 0x000d304901007387 */ /* 0x000fe20000100800 */
[----:B------:R-:W-:Y:S01]  /*229b0*/  PRMT R44, RZ, 0x7610, R44 ;  /* 0x00007610ff2c7816 */ /* 0x000fe2000000002c */
[----:B0-----:R-:W-:Y:S02]  /*229c0*/  @P1 IMAD.MOV.U32 R11, RZ, RZ, R22 ;  /* 0x000000ffff0b1224 */ /* 0x001fe400078e0016 */
[----:B----4-:R-:W-:Y:S01]  /*229d0*/  @P1 IMAD.MOV.U32 R10, RZ, RZ, R20 ;  /* 0x000000ffff0a1224 */ /* 0x010fe200078e0014 */
[----:B------:R-:W-:-:S04]  /*229e0*/  PRMT R72, RZ, 0x7610, R72 ;  /* 0x00007610ff487816 */ /* 0x000fc80000000048 */
[----:B------:R0:W4:Y:S02]  /*229f0*/  @P1 LDG.E.U8 R44, desc[UR24][R10.64] ;  /* 0x000000180a2c1981 */ /* 0x000124000c1e1100 */
[----:B0-----:R-:W-:Y:S02]  /*22a00*/  @P1 IMAD.MOV.U32 R10, RZ, RZ, R15 ;  /* 0x000000ffff0a1224 */ /* 0x001fe400078e000f */
[----:B------:R-:W-:-:S05]  /*22a10*/  @P1 IMAD.MOV.U32 R11, RZ, RZ, R17 ;  /* 0x000000ffff0b1224 */ /* 0x000fca00078e0011 */
[----:B------:R-:W4:Y:S04]  /*22a20*/  @P1 LDG.E.U8 R72, desc[UR24][R10.64] ;  /* 0x000000180a481981 */ /* 0x000f28000c1e1100 */
[----:B--2---:R0:W-:Y:S04]  /*22a30*/  STL [R1+0x5c], R43 ;  /* 0x00005c2b01007387 */ /* 0x0041e80000100800 */
[----:B------:R-:W2:Y:S04]  /*22a40*/  LDL R42, [R1+0xa68] ;  /* 0x000a6800012a7983 */ /* 0x000ea80000100800 */
[----:B------:R-:W2:Y:S04]  /*22a50*/  LDL R35, [R1+0xa70] ;  /* 0x000a700001237983 */ /* 0x000ea80000100800 */
[----:B0-----:R-:W2:Y:S04]  /*22a60*/  LDL R43, [R1+0xa64] ;  /* 0x000a6400012b7983 */ /* 0x001ea80000100800 */
[----:B---3--:R0:W-:Y:S04]  /*22a70*/  STL [R1+0x58], R36 ;  /* 0x0000582401007387 */ /* 0x0081e80000100800 */
[----:B------:R-:W3:Y:S04]  /*22a80*/  LDL R22, [R1+0xa74] ;  /* 0x000a740001167983 */ /* 0x000ee80000100800 */
[----:B------:R-:W3:Y:S04]  /*22a90*/  LDL R20, [R1+0xa78] ;  /* 0x000a780001147983 */ /* 0x000ee80000100800 */
[----:B0-----:R-:W3:Y:S04]  /*22aa0*/  LDL R36, [R1+0xa6c] ;  /* 0x000a6c0001247983 */ /* 0x001ee80000100800 */
[----:B------:R-:W3:Y:S04]  /*22ab0*/  LDL R17, [R1+0xa7c] ;  /* 0x000a7c0001117983 */ /* 0x000ee80000100800 */
[----:B------:R-:W3:Y:S01]  /*22ac0*/  LDL R15, [R1+0xa80] ;  /* 0x000a8000010f7983 */ /* 0x000ee20000100800 */
[----:B------:R-:W-:-:S02]  /*22ad0*/  ISETP.GT.AND P3, PT, R9, 0x22, PT ;  /* 0x000000220900780c */ /* 0x000fc40003f64270 */
[----:B------:R-:W-:Y:S02]  /*22ae0*/  PRMT R41, RZ, 0x7610, R41 ;  /* 0x00007610ff297816 */ /* 0x000fe40000000029 */
[----:B------:R-:W-:Y:S02]  /*22af0*/  PRMT R27, RZ, 0x7610, R27 ;  /* 0x00007610ff1b7816 */ /* 0x000fe4000000001b */
[----:B------:R-:W-:Y:S02]  /*22b00*/  PRMT R19, RZ, 0x7610, R19 ;  /* 0x00007610ff137816 */ /* 0x000fe40000000013 */
[----:B------:R-:W-:Y:S01]  /*22b10*/  PRMT R70, RZ, 0x7610, R70 ;  /* 0x00007610ff467816 */ /* 0x000fe20000000046 */
[----:B----4-:R-:W-:Y:S04]  /*22b20*/  STL [R1+0xd34], R72 ;  /* 0x000d344801007387 */ /* 0x010fe80000100800 */
[----:B--2---:R-:W-:-:S02]  /*22b30*/  @P3 IMAD.MOV.U32 R10, RZ, RZ, R42 ;  /* 0x000000ffff0a3224 */ /* 0x004fc400078e002a */
[----:B------:R-:W-:-:S05]  /*22b40*/  @P3 IMAD.MOV.U32 R11, RZ, RZ, R43 ;  /* 0x000000ffff0b3224 */ /* 0x000fca00078e002b */
[----:B------:R0:W2:Y:S02]  /*22b50*/  @P3 LDG.E.U8 R41, desc[UR24][R10.64] ;  /* 0x000000180a293981 */ /* 0x0000a4000c1e1100 */
[----:B0-----:R-:W-:Y:S02]  /*22b60*/  @P3 IMAD.MOV.U32 R10, RZ, RZ, R35 ;  /* 0x000000ffff0a3224 */ /* 0x001fe400078e0023 */
[----:B---3--:R-:W-:Y:S01]  /*22b70*/  @P3 IMAD.MOV.U32 R11, RZ, RZ, R36 ;  /* 0x000000ffff0b3224 */ /* 0x008fe200078e0024 */
[----:B------:R-:W3:Y:S04]  /*22b80*/  LDL R35, [R1+0xa88] ;  /* 0x000a880001237983 */ /* 0x000ee80000100800 */
[----:B------:R0:W4:Y:S04]  /*22b90*/  @P3 LDG.E.U8 R27, desc[UR24][R10.64] ;  /* 0x000000180a1b3981 */ /* 0x000128000c1e1100 */
[----:B------:R-:W2:Y:S01]  /*22ba0*/  LDL R36, [R1+0xa84] ;  /* 0x000a840001247983 */ /* 0x000ea20000100800 */
[----:B0-----:R-:W-:-:S02]  /*22bb0*/  @P3 IMAD.MOV.U32 R10, RZ, RZ, R20 ;  /* 0x000000ffff0a3224 */ /* 0x001fc400078e0014 */
[----:B------:R-:W-:Y:S01]  /*22bc0*/  @P3 IMAD.MOV.U32 R11, RZ, RZ, R22 ;  /* 0x000000ffff0b3224 */ /* 0x000fe200078e0016 */
[----:B------:R-:W4:Y:S04]  /*22bd0*/  LDL R20, [R1+0xa90] ;  /* 0x000a900001147983 */ /* 0x000f280000100800 */
[----:B------:R0:W4:Y:S04]  /*22be0*/  @P3 LDG.E.U8 R19, desc[UR24][R10.64] ;  /* 0x000000180a133981 */ /* 0x000128000c1e1100 */
[----:B------:R-:W4:Y:S01]  /*22bf0*/  LDL R22, [R1+0xa8c] ;  /* 0x000a8c0001167983 */ /* 0x000f220000100800 */
[----:B0-----:R-:W-:-:S02]  /*22c00*/  @P3 IMAD.MOV.U32 R10, RZ, RZ, R15 ;  /* 0x000000ffff0a3224 */ /* 0x001fc400078e000f */
[----:B------:R-:W-:-:S05]  /*22c10*/  @P3 IMAD.MOV.U32 R11, RZ, RZ, R17 ;  /* 0x000000ffff0b3224 */ /* 0x000fca00078e0011 */
[----:B------:R3:W4:Y:S01]  /*22c20*/  @P3 LDG.E.U8 R70, desc[UR24][R10.64] ;  /* 0x000000180a463981 */ /* 0x000722000c1e1100 */
[----:B------:R-:W-:Y:S02]  /*22c30*/  ISETP.GT.AND P1, PT, R9, 0x23, PT ;  /* 0x000000230900780c */ /* 0x000fe40003f24270 */
[----:B------:R-:W-:-:S11]  /*22c40*/  PRMT R40, RZ, 0x7610, R40 ;  /* 0x00007610ff287816 */ /* 0x000fd60000000028 */
[----:B---3--:R-:W-:Y:S02]  /*22c50*/  @P1 IMAD.MOV.U32 R10, RZ, RZ, R35 ;  /* 0x000000ffff0a1224 */ /* 0x008fe400078e0023 */
[----:B--2---:R-:W-:-:S05]  /*22c60*/  @P1 IMAD.MOV.U32 R11, RZ, RZ, R36 ;  /* 0x000000ffff0b1224 */ /* 0x004fca00078e0024 */
[----:B------:R0:W2:Y:S04]  /*22c70*/  @P1 LDG.E.U8 R40, desc[UR24][R10.64] ;  /* 0x000000180a281981 */ /* 0x0000a8000c1e1100 */
[----:B----4-:R1:W-:Y:S04]  /*22c80*/  STL [R1+0x3c], R19 ;  /* 0x00003c1301007387 */ /* 0x0103e80000100800 */
[----:B------:R-:W3:Y:S04]  /*22c90*/  LDL R15, [R1+0xa98] ;  /* 0x000a9800010f7983 */ /* 0x000ee80000100800 */
[----:B-1----:R-:W4:Y:S04]  /*22ca0*/  LDL R19, [R1+0xa94] ;  /* 0x000a940001137983 */ /* 0x002f280000100800 */
[----:B------:R1:W-:Y:S04]  /*22cb0*/  STL [R1+0x40], R27 ;  /* 0x0000401b01007387 */ /* 0x0003e80000100800 */
[----:B------:R-:W2:Y:S04]  /*22cc0*/  LDL R17, [R1+0xaa0] ;  /* 0x000aa00001117983 */ /* 0x000ea80000100800 */
[----:B-1----:R-:W2:Y:S04]  /*22cd0*/  LDL R27, [R1+0xa9c] ;  /* 0x000a9c00011b7983 */ /* 0x002ea80000100800 */
[----:B------:R-:W-:Y:S04]  /*22ce0*/  STL [R1+0xd38], R70 ;  /* 0x000d384601007387 */ /* 0x000fe80000100800 */
[----:B------:R-:W-:Y:S04]  /*22cf0*/  STL [R1+0x50], R44 ;  /* 0x0000502c01007387 */ /* 0x000fe80000100800 */
[----:B------:R-:W2:Y:S04]  /*22d00*/  LDL R36, [R1+0xaa4] ;  /* 0x000aa40001247983 */ /* 0x000ea80000100800 */
[----:B------:R-:W2:Y:S01]  /*22d10*/  LDL R35, [R1+0xaa8] ;  /* 0x000aa80001237983 */ /* 0x000ea20000100800 */
[----:B0-----:R-:W-:-:S02]  /*22d20*/  @P1 IMAD.MOV.U32 R10, RZ, RZ, R20 ;  /* 0x000000ffff0a1224 */ /* 0x001fc400078e0014 */
[----:B------:R-:W-:Y:S01]  /*22d30*/  @P1 IMAD.MOV.U32 R11, RZ, RZ, R22 ;  /* 0x000000ffff0b1224 */ /* 0x000fe200078e0016 */
[----:B------:R-:W2:Y:S04]  /*22d40*/  LDL R20, [R1+0xab0] ;  /* 0x000ab00001147983 */ /* 0x000ea80000100800 */
[----:B------:R-:W2:Y:S01]  /*22d50*/  LDL R22, [R1+0xaac] ;  /* 0x000aac0001167983 */ /* 0x000ea20000100800 */
[----:B------:R-:W-:Y:S02]  /*22d60*/  PRMT R39, RZ, 0x7610, R39 ;  /* 0x00007610ff277816 */ /* 0x000fe40000000027 */
[----:B------:R-:W-:Y:S02]  /*22d70*/  ISETP.GT.AND P3, PT, R9, 0x24, PT ;  /* 0x000000240900780c */ /* 0x000fe40003f64270 */
[----:B------:R-:W-:-:S02]  /*22d80*/  PRMT R38, RZ, 0x7610, R38 ;  /* 0x00007610ff267816 */ /* 0x000fc40000000026 */
[----:B------:R3:W2:Y:S01]  /*22d90*/  @P1 LDG.E.U8 R39, desc[UR24][R10.64] ;  /* 0x000000180a271981 */ /* 0x0006a2000c1e1100 */
[----:B------:R-:W-:Y:S02]  /*22da0*/  PRMT R37, RZ, 0x7610, R37 ;  /* 0x00007610ff257816 */ /* 0x000fe40000000025 */
[----:B------:R-:W-:Y:S02]  /*22db0*/  PRMT R24, RZ, 0x7610, R24 ;  /* 0x00007610ff187816 */ /* 0x000fe40000000018 */
[----:B------:R-:W-:Y:S01]  /*22dc0*/  PRMT R32, RZ, 0x7610, R32 ;  /* 0x00007610ff207816 */ /* 0x000fe20000000020 */
[----:B------:R-:W-:Y:S01]  /*22dd0*/  STL [R1+0x44], R41 ;  /* 0x0000442901007387 */ /* 0x000fe20000100800 */
[----:B---3--:R-:W-:-:S03]  /*22de0*/  @P1 IMAD.MOV.U32 R10, RZ, RZ, R15 ;  /* 0x000000ffff0a1224 */ /* 0x008fc600078e000f */
[----:B------:R-:W3:Y:S01]  /*22df0*/  LDL R15, [R1+0xab8] ;  /* 0x000ab800010f7983 */ /* 0x000ee20000100800 */
[----:B----4-:R-:W-:-:S03]  /*22e00*/  @P1 IMAD.MOV.U32 R11, RZ, RZ, R19 ;  /* 0x000000ffff0b1224 */ /* 0x010fc600078e0013 */
[----:B------:R-:W4:Y:S04]  /*22e10*/  LDL R19, [R1+0xab4] ;  /* 0x000ab40001137983 */ /* 0x000f280000100800 */
[----:B------:R2:W4:Y:S02]  /*22e20*/  @P1 LDG.E.U8 R38, desc[UR24][R10.64] ;  /* 0x000000180a261981 */ /* 0x000524000c1e1100 */
[----:B--2---:R-:W-:Y:S02]  /*22e30*/  @P1 IMAD.MOV.U32 R10, RZ, RZ, R17 ;  /* 0x000000ffff0a1224 */ /* 0x004fe400078e0011 */
[----:B------:R-:W-:Y:S01]  /*22e40*/  @P1 IMAD.MOV.U32 R11, RZ, RZ, R27 ;  /* 0x000000ffff0b1224 */ /* 0x000fe200078e001b */
[----:B------:R-:W2:Y:S04]  /*22e50*/  LDL R17, [R1+0xac0] ;  /* 0x000ac00001117983 */ /* 0x000ea80000100800 */
[----:B------:R0:W2:Y:S04]  /*22e60*/  @P1 LDG.E.U8 R37, desc[UR24][R10.64] ;  /* 0x000000180a251981 */ /* 0x0000a8000c1e1100 */
[----:B------:R-:W2:Y:S01]  /*22e70*/  LDL R27, [R1+0xabc] ;  /* 0x000abc00011b7983 */ /* 0x000ea20000100800 */
[----:B0-----:R-:W-:-:S02]  /*22e80*/  @P3 IMAD.MOV.U32 R10, RZ, RZ, R35 ;  /* 0x000000ffff0a3224 */ /* 0x001fc400078e0023 */
[----:B------:R-:W-:Y:S01]  /*22e90*/  @P3 IMAD.MOV.U32 R11, RZ, RZ, R36 ;  /* 0x000000ffff0b3224 */ /* 0x000fe200078e0024 */
[----:B------:R-:W2:Y:S04]  /*22ea0*/  LDL R35, [R1+0x828] ;  /* 0x0008280001237983 */ /* 0x000ea80000100800 */
[----:B------:R0:W2:Y:S02]  /*22eb0*/  @P3 LDG.E.U8 R24, desc[UR24][R10.64] ;  /* 0x000000180a183981 */ /* 0x0000a4000c1e1100 */
[----:B0-----:R-:W-:Y:S02]  /*22ec0*/  @P3 IMAD.MOV.U32 R10, RZ, RZ, R20 ;  /* 0x000000ffff0a3224 */ /* 0x001fe400078e0014 */
[----:B------:R-:W-:Y:S01]  /*22ed0*/  @P3 IMAD.MOV.U32 R11, RZ, RZ, R22 ;  /* 0x000000ffff0b3224 */ /* 0x000fe200078e0016 */
[----:B------:R-:W2:Y:S04]  /*22ee0*/  LDL R20, [R1+0x824] ;  /* 0x0008240001147983 */ /* 0x000ea80000100800 */
[----:B------:R3:W2:Y:S04]  /*22ef0*/  @P3 LDG.E.U8 R32, desc[UR24][R10.64] ;  /* 0x000000180a203981 */ /* 0x0006a8000c1e1100 */
[----:B------:R-:W2:Y:S01]  /*22f00*/  LDL R22, [R1+0x820] ;  /* 0x0008200001167983 */ /* 0x000ea20000100800 */
[----:B------:R-:W-:Y:S01]  /*22f10*/  PRMT R34, RZ, 0x7610, R34 ;  /* 0x00007610ff227816 */ /* 0x000fe20000000022 */
[----:B---3--:R-:W-:-:S02]  /*22f20*/  @P3 IMAD.MOV.U32 R10, RZ, RZ, R15 ;  /* 0x000000ffff0a3224 */ /* 0x008fc400078e000f */
[----:B----4-:R-:W-:-:S05]  /*22f30*/  @P3 IMAD.MOV.U32 R11, RZ, RZ, R19 ;  /* 0x000000ffff0b3224 */ /* 0x010fca00078e0013 */
[----:B------:R0:W3:Y:S04]  /*22f40*/  @P3 LDG.E.U8 R34, desc[UR24][R10.64] ;  /* 0x000000180a223981 */ /* 0x0000e8000c1e1100 */
[----:B--2---:R1:W-:Y:S04]  /*22f50*/  STL [R1+0xc], R24 ;  /* 0x00000c1801007387 */ /* 0x0043e80000100800 */
[----:B-1----:R-:W2:Y:S04]  /*22f60*/  LDL R24, [R1+0x82c] ;  /* 0x00082c0001187983 */ /* 0x002ea80000100800 */
[----:B------:R1:W-:Y:S04]  /*22f70*/  STL [R1+0x8], R32 ;  /* 0x0000082001007387 */ /* 0x0003e80000100800 */
[----:B-1----:R-:W4:Y:S04]  /*22f80*/  LDL R32, [R1+0x830] ;  /* 0x0008300001207983 */ /* 0x002f280000100800 */
[----:B------:R-:W-:Y:S04]  /*22f90*/  STL [R1+0x30], R40 ;  /* 0x0000302801007387 */ /* 0x000fe80000100800 */
[----:B------:R-:W4:Y:S01]  /*22fa0*/  LDL R15, [R1+0x834] ;  /* 0x00083400010f7983 */ /* 0x000f220000100800 */
[----:B------:R-:W-:Y:S01]  /*22fb0*/  ISETP.GT.AND P1, PT, R9, 0x25, PT ;  /* 0x000000250900780c */ /* 0x000fe20003f24270 */
[----:B0-----:R-:W-:Y:S01]  /*22fc0*/  @P3 IMAD.MOV.U32 R10, RZ, RZ, R17 ;  /* 0x000000ffff0a3224 */ /* 0x001fe200078e0011 */
[----:B------:R-:W-:Y:S01]  /*22fd0*/  PRMT R93, RZ, 0x7610, R93 ;  /* 0x00007610ff5d7816 */ /* 0x000fe2000000005d */
[----:B------:R-:W-:Y:S01]  /*22fe0*/  @P3 IMAD.MOV.U32 R11, RZ, RZ, R27 ;  /* 0x000000ffff0b3224 */ /* 0x000fe200078e001b */
[----:B------:R-:W-:Y:S01]  /*22ff0*/  PRMT R92, RZ, 0x7610, R92 ;  /* 0x00007610ff5c7816 */ /* 0x000fe2000000005c */
[----:B------:R-:W4:Y:S04]  /*23000*/  LDL R19, [R1+0x83c] ;  /* 0x00083c0001137983 */ /* 0x000f280000100800 */
[----:B------:R0:W4:Y:S01]  /*23010*/  @P3 LDG.E.U8 R93, desc[UR24][R10.64] ;  /* 0x000000180a5d3981 */ /* 0x000122000c1e1100 */
[----:B------:R-:W-:-:S03]  /*23020*/  PRMT R90, RZ, 0x7610, R90 ;  /* 0x00007610ff5a7816 */ /* 0x000fc6000000005a */
[----:B0-----:R-:W-:Y:S02]  /*23030*/  @P1 IMAD.MOV.U32 R10, RZ, RZ, R20 ;  /* 0x000000ffff0a1224 */ /* 0x001fe400078e0014 */
[----:B------:R-:W-:-:S05]  /*23040*/  @P1 IMAD.MOV.U32 R11, RZ, RZ, R22 ;  /* 0x000000ffff0b1224 */ /* 0x000fca00078e0016 */
[----:B------:R0:W4:Y:S02]  /*23050*/  @P1 LDG.E.U8 R92, desc[UR24][R10.64] ;  /* 0x000000180a5c1981 */ /* 0x000124000c1e1100 */
[----:B0-----:R-:W-:Y:S01]  /*23060*/  @P1 IMAD.MOV.U32 R11, RZ, RZ, R35 ;  /* 0x000000ffff0b1224 */ /* 0x001fe200078e0023 */
[----:B------:R-:W-:Y:S01]  /*23070*/  PRMT R89, RZ, 0x7610, R89 ;  /* 0x00007610ff597816 */ /* 0x000fe20000000059 */
[----:B------:R-:W-:Y:S04]  /*23080*/  STL [R1+0x28], R39 ;  /* 0x0000282701007387 */ /* 0x000fe80000100800 */
[----:B---3--:R0:W-:Y:S04]  /*23090*/  STL [R1+0x4], R34 ;  /* 0x0000042201007387 */ /* 0x0081e80000100800 */
[----:B------:R-:W3:Y:S04]  /*230a0*/  LDL R27, [R1+0x6ec] ;  /* 0x0006ec00011b7983 */ /* 0x000ee80000100800 */
[----:B------:R-:W3:Y:S04]  /*230b0*/  LDL R17, [R1+0x6f0] ;  /* 0x0006f00001117983 */ /* 0x000ee80000100800 */
[----:B0-----:R-:W3:Y:S01]  /*230c0*/  LDL R34, [R1+0x838] ;  /* 0x0008380001227983 */ /* 0x001ee20000100800 */
[----:B--2---:R-:W-:-:S05]  /*230d0*/  @P1 IMAD.MOV.U32 R10, RZ, RZ, R24 ;  /* 0x000000ffff0a1224 */ /* 0x004fca00078e0018 */
[----:B------:R4:W2:Y:S02]  /*230e0*/  @P1 LDG.E.U8 R90, desc[UR24][R10.64] ;  /* 0x000000180a5a1981 */ /* 0x0008a4000c1e1100 */
[----:B----4-:R-:W-:Y:S02]  /*230f0*/  @P1 IMAD.MOV.U32 R11, RZ, RZ, R32 ;  /* 0x000000ffff0b1224 */ /* 0x010fe400078e0020 */
[----:B------:R-:W-:-:S05]  /*23100*/  @P1 IMAD.MOV.U32 R10, RZ, RZ, R15 ;  /* 0x000000ffff0a1224 */ /* 0x000fca00078e000f */
[----:B------:R0:W4:Y:S04]  /*23110*/  @P1 LDG.E.U8 R89, desc[UR24][R10.64] ;  /* 0x000000180a591981 */ /* 0x000128000c1e1100 */
[----:B------:R-:W-:Y:S04]  /*23120*/  STL [R1+0x24], R38 ;  /* 0x0000242601007387 */ /* 0x000fe80000100800 */
[----:B------:R-:W-:Y:S04]  /*23130*/  STL [R1+0xd3c], R93 ;  /* 0x000d3c5d01007387 */ /* 0x000fe80000100800 */
[----:B------:R-:W4:Y:S04]  /*23140*/  LDL R22, [R1+0x6f4] ;  /* 0x0006f40001167983 */ /* 0x000f280000100800 */
[----:B------:R-:W-:Y:S04]  /*23150*/  STL [R1+0x14], R37 ;  /* 0x0000142501007387 */ /* 0x000fe80000100800 */
[----:B------:R-:W4:Y:S04]  /*23160*/  LDL R20, [R1+0x6f8] ;  /* 0x0006f80001147983 */ /* 0x000f280000100800 */
[----:B------:R-:W-:Y:S04]  /*23170*/  STL [R1+0xd40], R92 ;  /* 0x000d405c01007387 */ /* 0x000fe80000100800 */
[----:B------:R-:W4:Y:S01]  /*23180*/  LDL R24, [R1+0x714] ;  /* 0x0007140001187983 */ /* 0x000f220000100800 */
[----:B------:R-:W-:Y:S01]  /*23190*/  ISETP.GT.AND P3, PT, R9, 0x26, PT ;  /* 0x000000260900780c */ /* 0x000fe20003f64270 */
[----:B0-----:R-:W-:Y:S01]  /*231a0*/  @P1 IMAD.MOV.U32 R10, RZ, RZ, R19 ;  /* 0x000000ffff0a1224 */ /* 0x001fe200078e0013 */
[----:B------:R-:W-:-:S02]  /*231b0*/  PRMT R88, RZ, 0x7610, R88 ;  /* 0x00007610ff587816 */ /* 0x000fc40000000058 */
[----:B------:R-:W-:Y:S01]  /*231c0*/  PRMT R25, RZ, 0x7610, R25 ;  /* 0x00007610ff197816 */ /* 0x000fe20000000019 */
[----:B---3--:R-:W-:-:S05]  /*231d0*/  @P1 IMAD.MOV.U32 R11, RZ, RZ, R34 ;  /* 0x000000ffff0b1224 */ /* 0x008fca00078e0022 */
[----:B------:R0:W3:Y:S04]  /*231e0*/  @P1 LDG.E.U8 R88, desc[UR24][R10.64] ;  /* 0x000000180a581981 */ /* 0x0000e8000c1e1100 */
[----:B--2---:R-:W-:Y:S04]  /*231f0*/  STL [R1+0xd44], R90 ;  /* 0x000d445a01007387 */ /* 0x004fe80000100800 */
[----:B------:R-:W2:Y:S04]  /*23200*/  LDL R32, [R1+0x6fc] ;  /* 0x0006fc0001207983 */ /* 0x000ea80000100800 */
[----:B------:R-:W2:Y:S01]  /*23210*/  LDL R15, [R1+0x71c] ;  /* 0x00071c00010f7983 */ /* 0x000ea20000100800 */
[----:B0-----:R-:W-:-:S02]  /*23220*/  @P3 IMAD.MOV.U32 R10, RZ, RZ, R17 ;  /* 0x000000ffff0a3224 */ /* 0x001fc400078e0011 */
[----:B------:R-:W-:-:S05]  /*23230*/  @P3 IMAD.MOV.U32 R11, RZ, RZ, R27 ;  /* 0x000000ffff0b3224 */ /* 0x000fca00078e001b */
[----:B------:R0:W2:Y:S04]  /*23240*/  @P3 LDG.E.U8 R25, desc[UR24][R10.64] ;  /* 0x000000180a193981 */ /* 0x0000a8000c1e1100 */
[----:B----4-:R-:W-:Y:S04]  /*23250*/  STL [R1+0xd48], R89 ;  /* 0x000d485901007387 */ /* 0x010fe80000100800 */
[----:B------:R-:W4:Y:S01]  /*23260*/  LDL R19, [R1+0x718] ;  /* 0x0007180001137983 */ /* 0x000f220000100800 */
[----:B------:R-:W-:Y:S02]  /*23270*/  PRMT R33, RZ, 0x7610, R33 ;  /* 0x00007610ff217816 */ /* 0x000fe40000000021 */
[----:B------:R-:W-:Y:S01]  /*23280*/  PRMT R30, RZ, 0x7610, R30 ;  /* 0x00007610ff1e7816 */ /* 0x000fe2000000001e */
[----:B0-----:R-:W-:-:S02]  /*23290*/  @P3 IMAD.MOV.U32 R11, RZ, RZ, R22 ;  /* 0x000000ffff0b3224 */ /* 0x001fc400078e0016 */
[----:B------:R-:W-:-:S05]  /*232a0*/  @P3 IMAD.MOV.U32 R10, RZ, RZ, R20 ;  /* 0x000000ffff0a3224 */ /* 0x000fca00078e0014 */
[----:B------:R0:W4:Y:S02]  /*232b0*/  @P3 LDG.E.U8 R33, desc[UR24][R10.64] ;  /* 0x000000180a213981 */ /* 0x000124000c1e1100 */
[----:B0-----:R-:W-:Y:S01]  /*232c0*/  @P3 IMAD.MOV.U32 R10, RZ, RZ, R24 ;  /* 0x000000ffff0a3224 */ /* 0x001fe200078e0018 */
[----:B------:R-:W-:Y:S01]  /*232d0*/  PRMT R29, RZ, 0x7610, R29 ;  /* 0x00007610ff1d7816 */ /* 0x000fe2000000001d */
[----:B---3--:R-:W-:Y:S04]  /*232e0*/  STL [R1+0xd4c], R88 ;  /* 0x000d4c5801007387 */ /* 0x008fe80000100800 */
[----:B------:R-:W3:Y:S04]  /*232f0*/  LDL R27, [R1+0x720] ;  /* 0x00072000011b7983 */ /* 0x000ee80000100800 */
[----:B------:R-:W3:Y:S01]  /*23300*/  LDL R17, [R1+0x724] ;  /* 0x0007240001117983 */ /* 0x000ee20000100800 */
[----:B--2---:R-:W-:-:S05]  /*23310*/  @P3 IMAD.MOV.U32 R11, RZ, RZ, R32 ;  /* 0x000000ffff0b3224 */ /* 0x004fca00078e0020 */
[----:B------:R0:W2:Y:S02]  /*23320*/  @P3 LDG.E.U8 R30, desc[UR24][R10.64] ;  /* 0x000000180a1e3981 */ /* 0x0000a4000c1e1100 */
[----:B0-----:R-:W-:Y:S02]  /*23330*/  @P3 IMAD.MOV.U32 R10, RZ, RZ, R15 ;  /* 0x000000ffff0a3224 */ /* 0x001fe400078e000f */
[----:B----4-:R-:W-:-:S05]  /*23340*/  @P3 IMAD.MOV.U32 R11, RZ, RZ, R19 ;  /* 0x000000ffff0b3224 */ /* 0x010fca00078e0013 */
[----:B------:R3:W4:Y:S04]  /*23350*/  @P3 LDG.E.U8 R29, desc[UR24][R10.64] ;  /* 0x000000180a1d3981 */ /* 0x000728000c1e1100 */
[----:B------:R0:W-:Y:S04]  /*23360*/  STL [R1+0x1fc], R25 ;  /* 0x0001fc1901007387 */ /* 0x0001e80000100800 */
[----:B------:R-:W4:Y:S04]  /*23370*/  LDL R22, [R1+0x72c] ;  /* 0x00072c0001167983 */ /* 0x000f280000100800 */
[----:B------:R-:W4:Y:S04]  /*23380*/  LDL R20, [R1+0x734] ;  /* 0x0007340001147983 */ /* 0x000f280000100800 */
[----:B0-----:R-:W4:Y:S04]  /*23390*/  LDL R25, [R1+0x728] ;  /* 0x0007280001197983 */ /* 0x001f280000100800 */
[----:B------:R-:W4:Y:S01]  /*233a0*/  LDL R24, [R1+0x730] ;  /* 0x0007300001187983 */ /* 0x000f220000100800 */
[----:B------:R-:W-:-:S02]  /*233b0*/  ISETP.GT.AND P1, PT, R9, 0x27, PT ;  /* 0x000000270900780c */ /* 0x000fc40003f24270 */
[----:B------:R-:W-:Y:S02]  /*233c0*/  PRMT R31, RZ, 0x7610, R31 ;  /* 0x00007610ff1f7816 */ /* 0x000fe4000000001f */
[----:B------:R-:W-:-:S09]  /*233d0*/  PRMT R26, RZ, 0x7610, R26 ;  /* 0x00007610ff1a7816 */ /* 0x000fd2000000001a */
[----:B---3--:R-:W-:Y:S02]  /*233e0*/  @P1 IMAD.MOV.U32 R11, RZ, RZ, R27 ;  /* 0x000000ffff0b1224 */ /* 0x008fe400078e001b */
[----:B------:R-:W-:-:S05]  /*233f0*/  @P1 IMAD.MOV.U32 R10, RZ, RZ, R17 ;  /* 0x000000ffff0a1224 */ /* 0x000fca00078e0011 */
[----:B------:R0:W3:Y:S04]  /*23400*/  @P1 LDG.E.U8 R31, desc[UR24][R10.64] ;  /* 0x000000180a1f1981 */ /* 0x0000e8000c1e1100 */
[----:B--2---:R1:W-:Y:S04]  /*23410*/  STL [R1+0x1ec], R30 ;  /* 0x0001ec1e01007387 */ /* 0x0043e80000100800 */
[----:B------:R-:W2:Y:S04]  /*23420*/  LDL R19, [R1+0x73c] ;  /* 0x00073c0001137983 */ /* 0x000ea80000100800 */
[----:B------:R-:W3:Y:S04]  /*23430*/  LDL R15, [R1+0xca0] ;  /* 0x000ca000010f7983 */ /* 0x000ee80000100800 */
[----:B-1----:R-:W3:Y:S04]  /*23440*/  LDL R30, [R1+0x738] ;  /* 0x00073800011e7983 */ /* 0x002ee80000100800 */
[----:B----4-:R1:W-:Y:S04]  /*23450*/  STL [R1+0x1e4], R29 ;  /* 0x0001e41d01007387 */ /* 0x0103e80000100800 */
[----:B------:R-:W4:Y:S04]  /*23460*/  LDL R27, [R1+0xc98] ;  /* 0x000c9800011b7983 */ /* 0x000f280000100800 */
[----:B------:R-:W4:Y:S04]  /*23470*/  LDL R17, [R1+0xc9c] ;  /* 0x000c9c0001117983 */ /* 0x000f280000100800 */
[----:B-1----:R-:W4:Y:S01]  /*23480*/  LDL R29, [R1+0xc94] ;  /* 0x000c9400011d7983 */ /* 0x002f220000100800 */
[----:B0-----:R-:W-:-:S02]  /*23490*/  @P1 IMAD.MOV.U32 R10, RZ, RZ, R22 ;  /* 0x000000ffff0a1224 */ /* 0x001fc400078e0016 */
[----:B------:R-:W-:Y:S01]  /*234a0*/  @P1 IMAD.MOV.U32 R11, RZ, RZ, R25 ;  /* 0x000000ffff0b1224 */ /* 0x000fe200078e0019 */
[----:B------:R-:W-:Y:S01]  /*234b0*/  PRMT R12, RZ, 0x7610, R12 ;  /* 0x00007610ff0c7816 */ /* 0x000fe2000000000c */
[----:B------:R-:W4:Y:S04]  /*234c0*/  LDL R25, [R1+0xc84] ;  /* 0x000c840001197983 */ /* 0x000f280000100800 */
[----:B------:R0:W4:Y:S01]  /*234d0*/  @P1 LDG.E.U8 R26, desc[UR24][R10.64] ;  /* 0x000000180a1a1981 */ /* 0x000122000c1e1100 */
[----:B------:R-:W-:Y:S02]  /*234e0*/  ISETP.GT.AND P3, PT, R9, 0x28, PT ;  /* 0x000000280900780c */ /* 0x000fe40003f64270 */
[----:B------:R-:W-:Y:S01]  /*234f0*/  PRMT R13, RZ, 0x7610, R13 ;  /* 0x00007610ff0d7816 */ /* 0x000fe2000000000d */
[----:B------:R-:W4:Y:S01]  /*23500*/  LDL R22, [R1+0xc90] ;  /* 0x000c900001167983 */ /* 0x000f220000100800 */
[----:B0-----:R-:W-:-:S02]  /*23510*/  @P1 IMAD.MOV.U32 R10, RZ, RZ, R20 ;  /* 0x000000ffff0a1224 */ /* 0x001fc400078e0014 */
[----:B------:R-:W-:-:S05]  /*23520*/  @P1 IMAD.MOV.U32 R11, RZ, RZ, R24 ;  /* 0x000000ffff0b1224 */ /* 0x000fca00078e0018 */
[----:B------:R2:W4:Y:S01]  /*23530*/  @P1 LDG.E.U8 R12, desc[UR24][R10.64] ;  /* 0x000000180a0c1981 */ /* 0x000522000c1e1100 */
[----:B------:R-:W-:Y:S02]  /*23540*/  PRMT R86, RZ, 0x7610, R86 ;  /* 0x00007610ff567816 */ /* 0x000fe40000000056 */
[----:B------:R-:W-:Y:S01]  /*23550*/  PRMT R85, RZ, 0x7610, R85 ;  /* 0x00007610ff557816 */ /* 0x000fe20000000055 */
[----:B--2---:R-:W-:Y:S02]  /*23560*/  @P1 IMAD.MOV.U32 R10, RZ, RZ, R19 ;  /* 0x000000ffff0a1224 */ /* 0x004fe400078e0013 */
[----:B---3--:R-:W-:-:S05]  /*23570*/  @P1 IMAD.MOV.U32 R11, RZ, RZ, R30 ;  /* 0x000000ffff0b1224 */ /* 0x008fca00078e001e */
[----:B------:R0:W2:Y:S02]  /*23580*/  @P1 LDG.E.U8 R13, desc[UR24][R10.64] ;  /* 0x000000180a0d1981 */ /* 0x0000a4000c1e1100 */
[----:B0-----:R-:W-:Y:S02]  /*23590*/  @P3 IMAD.MOV.U32 R10, RZ, RZ, R15 ;  /* 0x000000ffff0a3224 */ /* 0x001fe400078e000f */
[----:B----4-:R-:W-:-:S05]  /*235a0*/  @P3 IMAD.MOV.U32 R11, RZ, RZ, R29 ;  /* 0x000000ffff0b3224 */ /* 0x010fca00078e001d */
[----:B------:R0:W3:Y:S02]  /*235b0*/  @P3 LDG.E.U8 R86, desc[UR24][R10.64] ;  /* 0x000000180a563981 */ /* 0x0000e4000c1e1100 */
[----:B0-----:R-:W-:Y:S02]  /*235c0*/  @P3 IMAD.MOV.U32 R10, RZ, RZ, R17 ;  /* 0x000000ffff0a3224 */ /* 0x001fe400078e0011 */
[----:B------:R-:W-:-:S05]  /*235d0*/  @P3 IMAD.MOV.U32 R11, RZ, RZ, R27 ;  /* 0x000000ffff0b3224 */ /* 0x000fca00078e001b */
[----:B------:R0:W4:Y:S04]  /*235e0*/  @P3 LDG.E.U8 R85, desc[UR24][R10.64] ;  /* 0x000000180a553981 */ /* 0x000128000c1e1100 */
[----:B------:R1:W-:Y:S04]  /*235f0*/  STL [R1+0x1dc], R26 ;  /* 0x0001dc1a01007387 */ /* 0x0003e80000100800 */
[----:B------:R-:W4:Y:S04]  /*23600*/  LDL R20, [R1+0xc8c] ;  /* 0x000c8c0001147983 */ /* 0x000f280000100800 */
[----:B------:R-:W4:Y:S04]  /*23610*/  LDL R24, [R1+0xac4] ;  /* 0x000ac40001187983 */ /* 0x000f280000100800 */
[----:B-1----:R-:W4:Y:S04]  /*23620*/  LDL R26, [R1+0xc88] ;  /* 0x000c8800011a7983 */ /* 0x002f280000100800 */
[----:B------:R-:W-:Y:S04]  /*23630*/  STL [R1+0x1f4], R33 ;  /* 0x0001f42101007387 */ /* 0x000fe80000100800 */
[----:B------:R1:W-:Y:S04]  /*23640*/  STL [R1+0x1d4], R12 ;  /* 0x0001d40c01007387 */ /* 0x0003e80000100800 */
[----:B------:R-:W4:Y:S04]  /*23650*/  LDL R19, [R1+0xacc] ;  /* 0x000acc0001137983 */ /* 0x000f280000100800 */
[----:B-1----:R-:W4:Y:S01]  /*23660*/  LDL R12, [R1+0xac8] ;  /* 0x000ac800010c7983 */ /* 0x002f220000100800 */
[----:B------:R-:W-:Y:S01]  /*23670*/  PRMT R84, RZ, 0x7610, R84 ;  /* 0x00007610ff547816 */ /* 0x000fe20000000054 */
[----:B0-----:R-:W-:-:S02]  /*23680*/  @P3 IMAD.MOV.U32 R10, RZ, RZ, R22 ;  /* 0x000000ffff0a3224 */ /* 0x001fc400078e0016 */
[----:B------:R-:W-:-:S05]  /*23690*/  @P3 IMAD.MOV.U32 R11, RZ, RZ, R25 ;  /* 0x000000ffff0b3224 */ /* 0x000fca00078e0019 */
[----:B------:R0:W4:Y:S04]  /*236a0*/  @P3 LDG.E.U8 R84, desc[UR24][R10.64] ;  /* 0x000000180a543981 */ /* 0x000128000c1e1100 */
[----:B--2---:R1:W-:Y:S04]  /*236b0*/  STL [R1+0x1c8], R13 ;  /* 0x0001c80d01007387 */ /* 0x0043e80000100800 */
[----:B------:R-:W2:Y:S04]  /*236c0*/  LDL R29, [R1+0xad4] ;  /* 0x000ad400011d7983 */ /* 0x000ea80000100800 */
[----:B------:R-:W2:Y:S04]  /*236d0*/  LDL R15, [R1+0xad8] ;  /* 0x000ad800010f7983 */ /* 0x000ea80000100800 */
[----:B-1----:R-:W2:Y:S04]  /*236e0*/  LDL R13, [R1+0xad0] ;  /* 0x000ad000010d7983 */ /* 0x002ea80000100800 */
[----:B---3--:R-:W-:Y:S04]  /*236f0*/  STL [R1+0xd50], R86 ;  /* 0x000d505601007387 */ /* 0x008fe80000100800 */
[----:B------:R-:W3:Y:S04]  /*23700*/  LDL R30, [R1+0xadc] ;  /* 0x000adc00011e7983 */ /* 0x000ee80000100800 */
[----:B------:R-:W3:Y:S04]  /*23710*/  LDL R27, [R1+0xae0] ;  /* 0x000ae000011b7983 */ /* 0x000ee80000100800 */
[----:B------:R1:W-:Y:S04]  /*23720*/  STL [R1+0x1e0], R31 ;  /* 0x0001e01f01007387 */ /* 0x0003e80000100800 */
[----:B------:R-:W3:Y:S04]  /*23730*/  LDL R17, [R1+0xae8] ;  /* 0x000ae80001117983 */ /* 0x000ee80000100800 */
[----:B----4-:R-:W-:Y:S04]  /*23740*/  STL [R1+0xd54], R85 ;  /* 0x000d545501007387 */ /* 0x010fe80000100800 */
[----:B------:R-:W4:Y:S01]  /*23750*/  LDL R25, [R1+0xae4] ;  /* 0x000ae40001197983 */ /* 0x000f220000100800 */
[----:B0-----:R-:W-:Y:S01]  /*23760*/  @P3 IMAD.MOV.U32 R11, RZ, RZ, R26 ;  /* 0x000000ffff0b3224 */ /* 0x001fe200078e001a */
[----:B------:R-:W-:-:S02]  /*23770*/  ISETP.GT.AND P1, PT, R9, 0x29, PT ;  /* 0x000000290900780c */ /* 0x000fc40003f24270 */
[----:B------:R-:W4:Y:S01]  /*23780*/  LDL R26, [R1+0xaec] ;  /* 0x000aec00011a7983 */ /* 0x000f220000100800 */
[----:B------:R-:W-:Y:S01]  /*23790*/  PRMT R83, RZ, 0x7610, R83 ;  /* 0x00007610ff537816 */ /* 0x000fe20000000053 */
[----:B------:R-:W-:Y:S02]  /*237a0*/  @P3 IMAD.MOV.U32 R10, RZ, RZ, R20 ;  /* 0x000000ffff0a3224 */ /* 0x000fe400078e0014 */
[----:B------:R-:W4:Y:S01]  /*237b0*/  LDL R22, [R1+0xaf0] ;  /* 0x000af00001167983 */ /* 0x000f220000100800 */
[----:B------:R-:W-:-:S03]  /*237c0*/  PRMT R82, RZ, 0x7610, R82 ;  /* 0x00007610ff527816 */ /* 0x000fc60000000052 */
[----:B------:R0:W4:Y:S04]  /*237d0*/  @P3 LDG.E.U8 R83, desc[UR24][R10.64] ;  /* 0x000000180a533981 */ /* 0x000128000c1e1100 */
[----:B------:R-:W4:Y:S01]  /*237e0*/  LDL R20, [R1+0xaf8] ;  /* 0x000af80001147983 */ /* 0x000f220000100800 */
[----:B------:R-:W-:Y:S02]  /*237f0*/  PRMT R81, RZ, 0x7610, R81 ;  /* 0x00007610ff517816 */ /* 0x000fe40000000051 */
[----:B------:R-:W-:Y:S01]  /*23800*/  PRMT R80, RZ, 0x7610, R80 ;  /* 0x00007610ff507816 */ /* 0x000fe20000000050 */
[----:B-1----:R-:W4:Y:S01]  /*23810*/  LDL R31, [R1+0xb34] ;  /* 0x000b3400011f7983 */ /* 0x002f220000100800 */
[----:B0-----:R-:W-:Y:S02]  /*23820*/  @P1 IMAD.MOV.U32 R10, RZ, RZ, R12 ;  /* 0x000000ffff0a1224 */ /* 0x001fe400078e000c */
[----:B------:R-:W-:Y:S01]  /*23830*/  @P1 IMAD.MOV.U32 R11, RZ, RZ, R24 ;  /* 0x000000ffff0b1224 */ /* 0x000fe200078e0018 */
[----:B------:R-:W4:Y:S04]  /*23840*/  LDL R12, [R1+0xb00] ;  /* 0x000b0000010c7983 */ /* 0x000f280000100800 */
[----:B------:R-:W4:Y:S04]  /*23850*/  LDL R24, [R1+0xaf4] ;  /* 0x000af40001187983 */ /* 0x000f280000100800 */
[----:B------:R0:W4:Y:S01]  /*23860*/  @P1 LDG.E.U8 R82, desc[UR24][R10.64] ;  /* 0x000000180a521981 */ /* 0x000122000c1e1100 */
[----:B------:R-:W-:Y:S01]  /*23870*/  ISETP.GT.AND P3, PT, R9, 0x2a, PT ;  /* 0x0000002a0900780c */ /* 0x000fe20003f64270 */
[----:B0-----:R-:W-:-:S02]  /*23880*/  @P1 IMAD.MOV.U32 R11, RZ, RZ, R19 ;  /* 0x000000ffff0b1224 */ /* 0x001fc400078e0013 */
[----:B------:R-:W4:Y:S01]  /*23890*/  LDL R19, [R1+0xafc] ;  /* 0x000afc0001137983 */ /* 0x000f220000100800 */
[----:B------:R-:W-:Y:S02]  /*238a0*/  PRMT R79, RZ, 0x7610, R79 ;  /* 0x00007610ff4f7816 */ /* 0x000fe4000000004f */
[----:B------:R-:W-:Y:S01]  /*238b0*/  PRMT R78, RZ, 0x7610, R78 ;  /* 0x00007610ff4e7816 */ /* 0x000fe2000000004e */
[----:B--2---:R-:W-:Y:S02]  /*238c0*/  @P1 IMAD.MOV.U32 R10, RZ, RZ, R13 ;  /* 0x000000ffff0a1224 */ /* 0x004fe400078e000d */
[----:B------:R-:W2:Y:S04]  /*238d0*/  LDL R13, [R1+0xb08] ;  /* 0x000b0800010d7983 */ /* 0x000ea80000100800 */
[----:B------:R0:W2:Y:S02]  /*238e0*/  @P1 LDG.E.U8 R81, desc[UR24][R10.64] ;  /* 0x000000180a511981 */ /* 0x0000a4000c1e1100 */
[----:B0-----:R-:W-:-:S02]  /*238f0*/  @P1 IMAD.MOV.U32 R10, RZ, RZ, R15 ;  /* 0x000000ffff0a1224 */ /* 0x001fc400078e000f */
[----:B------:R-:W-:Y:S01]  /*23900*/  @P1 IMAD.MOV.U32 R11, RZ, RZ, R29 ;  /* 0x000000ffff0b1224 */ /* 0x000fe200078e001d */
[----:B------:R-:W2:Y:S04]  /*23910*/  LDL R15, [R1+0xb10] ;  /* 0x000b1000010f7983 */ /* 0x000ea80000100800 */
[----:B------:R-:W2:Y:S04]  /*23920*/  LDL R29, [R1+0xb04] ;  /* 0x000b0400011d7983 */ /* 0x000ea80000100800 */
[----:B------:R3:W2:Y:S02]  /*23930*/  @P1 LDG.E.U8 R80, desc[UR24][R10.64] ;  /* 0x000000180a501981 */ /* 0x0006a4000c1e1100 */
[----:B---3--:R-:W-:-:S02]  /*23940*/  @P1 IMAD.MOV.U32 R10, RZ, RZ, R27 ;  /* 0x000000ffff0a1224 */ /* 0x008fc400078e001b */
[----:B------:R-:W-:Y:S01]  /*23950*/  @P1 IMAD.MOV.U32 R11, RZ, RZ, R30 ;  /* 0x000000ffff0b1224 */ /* 0x000fe200078e001e */
[----:B------:R-:W3:Y:S04]  /*23960*/  LDL R27, [R1+0xb0c] ;  /* 0x000b0c00011b7983 */ /* 0x000ee80000100800 */
[----:B------:R0:W3:Y:S01]  /*23970*/  @P1 LDG.E.U8 R79, desc[UR24][R10.64] ;  /* 0x000000180a4f1981 */ /* 0x0000e2000c1e1100 */
[----:B------:R-:W-:Y:S02]  /*23980*/  PRMT R77, RZ, 0x7610, R77 ;  /* 0x00007610ff4d7816 */ /* 0x000fe4000000004d */
[----:B------:R-:W-:Y:S01]  /*23990*/  PRMT R76, RZ, 0x7610, R76 ;  /* 0x00007610ff4c7816 */ /* 0x000fe2000000004c */
[----:B------:R-:W3:Y:S01]  /*239a0*/  LDL R30, [R1+0xb3c] ;  /* 0x000b3c00011e7983 */ /* 0x000ee20000100800 */
[----:B0-----:R-:W-:-:S02]  /*239b0*/  @P3 IMAD.MOV.U32 R10, RZ, RZ, R17 ;  /* 0x000000ffff0a3224 */ /* 0x001fc400078e0011 */
[----:B----4-:R-:W-:Y:S01]  /*239c0*/  @P3 IMAD.MOV.U32 R11, RZ, RZ, R25 ;  /* 0x000000ffff0b3224 */ /* 0x010fe200078e0019 */
[----:B------:R-:W4:Y:S04]  /*239d0*/  LDL R17, [R1+0xb18] ;  /* 0x000b180001117983 */ /* 0x000f280000100800 */
[----:B------:R-:W4:Y:S04]  /*239e0*/  LDL R25, [R1+0xb14] ;  /* 0x000b140001197983 */ /* 0x000f280000100800 */
[----:B------:R0:W4:Y:S02]  /*239f0*/  @P3 LDG.E.U8 R78, desc[UR24][R10.64] ;  /* 0x000000180a4e3981 */ /* 0x000124000c1e1100 */
[----:B0-----:R-:W-:-:S02]  /*23a00*/  @P3 IMAD.MOV.U32 R11, RZ, RZ, R26 ;  /* 0x000000ffff0b3224 */ /* 0x001fc400078e001a */
[----:B------:R-:W4:Y:S01]  /*23a10*/  LDL R26, [R1+0xb1c] ;  /* 0x000b1c00011a7983 */ /* 0x000f220000100800 */
[----:B------:R-:W-:-:S03]  /*23a20*/  @P3 IMAD.MOV.U32 R10, RZ, RZ, R22 ;  /* 0x000000ffff0a3224 */ /* 0x000fc600078e0016 */
[----:B------:R-:W4:Y:S01]  /*23a30*/  LDL R22, [R1+0xb20] ;  /* 0x000b200001167983 */ /* 0x000f220000100800 */
[----:B------:R-:W-:-:S03]  /*23a40*/  ISETP.GT.AND P1, PT, R9, 0x2b, PT ;  /* 0x0000002b0900780c */ /* 0x000fc60003f24270 */
[----:B------:R0:W4:Y:S01]  /*23a50*/  @P3 LDG.E.U8 R77, desc[UR24][R10.64] ;  /* 0x000000180a4d3981 */ /* 0x000122000c1e1100 */
[----:B------:R-:W-:Y:S01]  /*23a60*/  PRMT R75, RZ, 0x7610, R75 ;  /* 0x00007610ff4b7816 */ /* 0x000fe2000000004b */
[----:B0-----:R-:W-:Y:S02]  /*23a70*/  @P3 IMAD.MOV.U32 R10, RZ, RZ, R20 ;  /* 0x000000ffff0a3224 */ /* 0x001fe400078e0014 */
[----:B------:R-:W-:Y:S01]  /*23a80*/  @P3 IMAD.MOV.U32 R11, RZ, RZ, R24 ;  /* 0x000000ffff0b3224 */ /* 0x000fe200078e0018 */
[----:B------:R-:W4:Y:S04]  /*23a90*/  LDL R20, [R1+0xb28] ;  /* 0x000b280001147983 */ /* 0x000f280000100800 */
[----:B------:R-:W4:Y:S04]  /*23aa0*/  LDL R24, [R1+0xb24] ;  /* 0x000b240001187983 */ /* 0x000f280000100800 */
[----:B------:R0:W4:Y:S01]  /*23ab0*/  @P3 LDG.E.U8 R76, desc[UR24][R10.64] ;  /* 0x000000180a4c3981 */ /* 0x000122000c1e1100 */
[----:B------:R-:W-:Y:S01]  /*23ac0*/  PRMT R74, RZ, 0x7610, R74 ;  /* 0x00007610ff4a7816 */ /* 0x000fe2000000004a */
[----:B0-----:R-:W-:-:S02]  /*23ad0*/  @P3 IMAD.MOV.U32 R10, RZ, RZ, R12 ;  /* 0x000000ffff0a3224 */ /* 0x001fc400078e000c */
[----:B------:R-:W-:Y:S01]  /*23ae0*/  @P3 IMAD.MOV.U32 R11, RZ, RZ, R19 ;  /* 0x000000ffff0b3224 */ /* 0x000fe200078e0013 */
[----:B------:R-:W4:Y:S04]  /*23af0*/  LDL R12, [R1+0xb30] ;  /* 0x000b3000010c7983 */ /* 0x000f280000100800 */
[----:B------:R-:W4:Y:S04]  /*23b00*/  LDL R19, [R1+0xb2c] ;  /* 0x000b2c0001137983 */ /* 0x000f280000100800 */
[----:B------:R2:W4:Y:S01]  /*23b10*/  @P3 LDG.E.U8 R75, desc[UR24][R10.64] ;  /* 0x000000180a4b3981 */ /* 0x000522000c1e1100 */
[----:B------:R-:W-:-:S02]  /*23b20*/  PRMT R71, RZ, 0x7610, R71 ;  /* 0x00007610ff477816 */ /* 0x000fc40000000047 */
[----:B------:R-:W-:Y:S01]  /*23b30*/  PRMT R69, RZ, 0x7610, R69 ;  /* 0x00007610ff457816 */ /* 0x000fe20000000045 */
[----:B--2---:R-:W-:Y:S02]  /*23b40*/  @P1 IMAD.MOV.U32 R10, RZ, RZ, R13 ;  /* 0x000000ffff0a1224 */ /* 0x004fe400078e000d */
[----:B------:R-:W2:Y:S01]  /*23b50*/  LDL R13, [R1+0xb38] ;  /* 0x000b3800010d7983 */ /* 0x000ea20000100800 */
[----:B------:R-:W-:Y:S01]  /*23b60*/  @P1 IMAD.MOV.U32 R11, RZ, RZ, R29 ;  /* 0x000000ffff0b1224 */ /* 0x000fe200078e001d */
[----:B------:R-:W-:Y:S02]  /*23b70*/  ISETP.GT.AND P3, PT, R9, 0x2c, PT ;  /* 0x0000002c0900780c */ /* 0x000fe40003f64270 */
[----:B------:R-:W2:Y:S04]  /*23b80*/  LDL R29, [R1+0x850] ;  /* 0x00085000011d7983 */ /* 0x000ea80000100800 */
[----:B------:R0:W2:Y:S02]  /*23b90*/  @P1 LDG.E.U8 R74, desc[UR24][R10.64] ;  /* 0x000000180a4a1981 */ /* 0x0000a4000c1e1100 */
[----:B0-----:R-:W-:-:S02]  /*23ba0*/  @P1 IMAD.MOV.U32 R10, RZ, RZ, R15 ;  /* 0x000000ffff0a1224 */ /* 0x001fc400078e000f */
[----:B---3--:R-:W-:Y:S01]  /*23bb0*/  @P1 IMAD.MOV.U32 R11, RZ, RZ, R27 ;  /* 0x000000ffff0b1224 */ /* 0x008fe200078e001b */
[----:B------:R-:W3:Y:S04]  /*23bc0*/  LDL R15, [R1+0x844] ;  /* 0x00084400010f7983 */ /* 0x000ee80000100800 */
[----:B------:R-:W3:Y:S04]  /*23bd0*/  LDL R27, [R1+0xb40] ;  /* 0x000b4000011b7983 */ /* 0x000ee80000100800 */
[----:B------:R4:W3:Y:S02]  /*23be0*/  @P1 LDG.E.U8 R71, desc[UR24][R10.64] ;  /* 0x000000180a471981 */ /* 0x0008e4000c1e1100 */
[----:B----4-:R-:W-:-:S02]  /*23bf0*/  @P1 IMAD.MOV.U32 R10, RZ, RZ, R17 ;  /* 0x000000ffff0a1224 */ /* 0x010fc400078e0011 */
[----:B------:R-:W-:Y:S01]  /*23c00*/  @P1 IMAD.MOV.U32 R11, RZ, RZ, R25 ;  /* 0x000000ffff0b1224 */ /* 0x000fe200078e0019 */
[----:B------:R-:W4:Y:S04]  /*23c10*/  LDL R17, [R1+0x84c] ;  /* 0x00084c0001117983 */ /* 0x000f280000100800 */
[----:B------:R-:W4:Y:S04]  /*23c20*/  LDL R25, [R1+0x840] ;  /* 0x0008400001197983 */ /* 0x000f280000100800 */
[----:B------:R0:W4:Y:S02]  /*23c30*/  @P1 LDG.E.U8 R69, desc[UR24][R10.64] ;  /* 0x000000180a451981 */ /* 0x000124000c1e1100 */
[----:B0-----:R-:W-:-:S02]  /*23c40*/  @P1 IMAD.MOV.U32 R11, RZ, RZ, R26 ;  /* 0x000000ffff0b1224 */ /* 0x001fc400078e001a */
[----:B------:R-:W4:Y:S01]  /*23c50*/  LDL R26, [R1+0x848] ;  /* 0x00084800011a7983 */ /* 0x000f220000100800 */
[----:B------:R-:W-:Y:S01]  /*23c60*/  PRMT R68, RZ, 0x7610, R68 ;  /* 0x00007610ff447816 */ /* 0x000fe20000000044 */
[----:B------:R-:W-:Y:S01]  /*23c70*/  @P1 IMAD.MOV.U32 R10, RZ, RZ, R22 ;  /* 0x000000ffff0a1224 */ /* 0x000fe200078e0016 */
[----:B------:R-:W-:Y:S01]  /*23c80*/  PRMT R67, RZ, 0x7610, R67 ;  /* 0x00007610ff437816 */ /* 0x000fe20000000043 */
[----:B------:R-:W4:Y:S04]  /*23c90*/  LDL R22, [R1+0x854] ;  /* 0x0008540001167983 */ /* 0x000f280000100800 */
[----:B------:R0:W4:Y:S01]  /*23ca0*/  @P1 LDG.E.U8 R68, desc[UR24][R10.64] ;  /* 0x000000180a441981 */ /* 0x000122000c1e1100 */
[----:B------:R-:W-:Y:S01]  /*23cb0*/  PRMT R66, RZ, 0x7610, R66 ;  /* 0x00007610ff427816 */ /* 0x000fe20000000042 */
[----:B0-----:R-:W-:-:S02]  /*23cc0*/  @P3 IMAD.MOV.U32 R10, RZ, RZ, R20 ;  /* 0x000000ffff0a3224 */ /* 0x001fc400078e0014 */
[----:B------:R-:W-:Y:S01]  /*23cd0*/  @P3 IMAD.MOV.U32 R11, RZ, RZ, R24 ;  /* 0x000000ffff0b3224 */ /* 0x000fe200078e0018 */
[----:B------:R-:W4:Y:S04]  /*23ce0*/  LDL R20, [R1+0x85c] ;  /* 0x00085c0001147983 */ /* 0x000f280000100800 */
[----:B------:R0:W4:Y:S04]  /*23cf0*/  @P3 LDG.E.U8 R67, desc[UR24][R10.64] ;  /* 0x000000180a433981 */ /* 0x000128000c1e1100 */
[----:B------:R-:W4:Y:S01]  /*23d00*/  LDL R24, [R1+0x858] ;  /* 0x0008580001187983 */ /* 0x000f220000100800 */
[----:B------:R-:W-:Y:S01]  /*23d10*/  ISETP.GT.AND P1, PT, R9, 0x2d, PT ;  /* 0x0000002d0900780c */ /* 0x000fe20003f24270 */
[----:B0-----:R-:W-:Y:S01]  /*23d20*/  @P3 IMAD.MOV.U32 R10, RZ, RZ, R12 ;  /* 0x000000ffff0a3224 */ /* 0x001fe200078e000c */
[----:B------:R-:W-:Y:S01]  /*23d30*/  PRMT R65, RZ, 0x7610, R65 ;  /* 0x00007610ff417816 */ /* 0x000fe20000000041 */
[----:B------:R-:W4:Y:S01]  /*23d40*/  LDL R12, [R1+0x744] ;  /* 0x00074400010c7983 */ /* 0x000f220000100800 */
[----:B------:R-:W-:-:S03]  /*23d50*/  @P3 IMAD.MOV.U32 R11, RZ, RZ, R19 ;  /* 0x000000ffff0b3224 */ /* 0x000fc600078e0013 */
[----:B------:R-:W4:Y:S04]  /*23d60*/  LDL R19, [R1+0x740] ;  /* 0x0007400001137983 */ /* 0x000f280000100800 */
[----:B------:R0:W4:Y:S01]  /*23d70*/  @P3 LDG.E.U8 R66, desc[UR24][R10.64] ;  /* 0x000000180a423981 */ /* 0x000122000c1e1100 */
[----:B------:R-:W-:Y:S01]  /*23d80*/  PRMT R64, RZ, 0x7610, R64 ;  /* 0x00007610ff407816 */ /* 0x000fe20000000040 */
[----:B0-----:R-:W-:Y:S01]  /*23d90*/  @P3 IMAD.MOV.U32 R11, RZ, RZ, R31 ;  /* 0x000000ffff0b3224 */ /* 0x001fe200078e001f */
[----:B------:R-:W-:Y:S01]  /*23da0*/  PRMT R63, RZ, 0x7610, R63 ;  /* 0x00007610ff3f7816 */ /* 0x000fe2000000003f */
[----:B--2---:R-:W-:Y:S02]  /*23db0*/  @P3 IMAD.MOV.U32 R10, RZ, RZ, R13 ;  /* 0x000000ffff0a3224 */ /* 0x004fe400078e000d */
[----:B------:R-:W2:Y:S04]  /*23dc0*/  LDL R13, [R1+0x74c] ;  /* 0x00074c00010d7983 */ /* 0x000ea80000100800 */
[----:B------:R0:W2:Y:S02]  /*23dd0*/  @P3 LDG.E.U8 R65, desc[UR24][R10.64] ;  /* 0x000000180a413981 */ /* 0x0000a4000c1e1100 */
[----:B0-----:R-:W-:-:S02]  /*23de0*/  @P3 IMAD.MOV.U32 R11, RZ, RZ, R30 ;  /* 0x000000ffff0b3224 */ /* 0x001fc400078e001e */
[----:B---3--:R-:W-:Y:S02]  /*23df0*/  @P3 IMAD.MOV.U32 R10, RZ, RZ, R27 ;  /* 0x000000ffff0a3224 */ /* 0x008fe400078e001b */
[----:B------:R-:W3:Y:S04]  /*23e00*/  LDL R27, [R1+0x748] ;  /* 0x00074800011b7983 */ /* 0x000ee80000100800 */
[----:B------:R0:W3:Y:S02]  /*23e10*/  @P3 LDG.E.U8 R64, desc[UR24][R10.64] ;  /* 0x000000180a403981 */ /* 0x0000e4000c1e1100 */
[----:B0-----:R-:W-:Y:S02]  /*23e20*/  @P1 IMAD.MOV.U32 R10, RZ, RZ, R15 ;  /* 0x000000ffff0a1224 */ /* 0x001fe400078e000f */
[----:B------:R-:W3:Y:S01]  /*23e30*/  LDL R15, [R1+0x754] ;  /* 0x00075400010f7983 */ /* 0x000ee20000100800 */
[----:B----4-:R-:W-:-:S03]  /*23e40*/  @P1 IMAD.MOV.U32 R11, RZ, RZ, R25 ;  /* 0x000000ffff0b1224 */ /* 0x010fc600078e0019 */
[----:B------:R-:W4:Y:S04]  /*23e50*/  LDL R25, [R1+0x750] ;  /* 0x0007500001197983 */ /* 0x000f280000100800 */
[----:B------:R0:W4:Y:S02]  /*23e60*/  @P1 LDG.E.U8 R63, desc[UR24][R10.64] ;  /* 0x000000180a3f1981 */ /* 0x000124000c1e1100 */
[----:B0-----:R-:W-:Y:S02]  /*23e70*/  @P1 IMAD.MOV.U32 R10, RZ, RZ, R17 ;  /* 0x000000ffff0a1224 */ /* 0x001fe400078e0011 */
[----:B------:R-:W-:Y:S01]  /*23e80*/  @P1 IMAD.MOV.U32 R11, RZ, RZ, R26 ;  /* 0x000000ffff0b1224 */ /* 0x000fe200078e001a */
[----:B------:R-:W4:Y:S04]  /*23e90*/  LDL R17, [R1+0x75c] ;  /* 0x00075c0001117983 */ /* 0x000f280000100800 */
[----:B------:R-:W4:Y:S01]  /*23ea0*/  LDL R26, [R1+0x758] ;  /* 0x00075800011a7983 */ /* 0x000f220000100800 */
[----:B------:R-:W-:-:S02]  /*23eb0*/  PRMT R62, RZ, 0x7610, R62 ;  /* 0x00007610ff3e7816 */ /* 0x000fc4000000003e */
[----:B------:R-:W-:Y:S02]  /*23ec0*/  ISETP.GT.AND P3, PT, R9, 0x2e, PT ;  /* 0x0000002e0900780c */ /* 0x000fe40003f64270 */
[----:B------:R-:W-:Y:S02]  /*23ed0*/  PRMT R61, RZ, 0x7610, R61 ;  /* 0x00007610ff3d7816 */ /* 0x000fe4000000003d */
[----:B------:R0:W4:Y:S01]  /*23ee0*/  @P1 LDG.E.U8 R62, desc[UR24][R10.64] ;  /* 0x000000180a3e1981 */ /* 0x000122000c1e1100 */
[----:B------:R-:W-:Y:S01]  /*23ef0*/  PRMT R60, RZ, 0x7610, R60 ;  /* 0x00007610ff3c7816 */ /* 0x000fe2000000003c */
[----:B0-----:R-:W-:Y:S02]  /*23f00*/  @P1 IMAD.MOV.U32 R10, RZ, RZ, R22 ;  /* 0x000000ffff0a1224 */ /* 0x001fe400078e0016 */
[----:B------:R-:W-:Y:S01]  /*23f10*/  @P1 IMAD.MOV.U32 R11, RZ, RZ, R29 ;  /* 0x000000ffff0b1224 */ /* 0x000fe200078e001d */
[----:B------:R-:W4:Y:S04]  /*23f20*/  LDL R22, [R1+0x764] ;  /* 0x0007640001167983 */ /* 0x000f280000100800 */
[----:B------:R0:W4:Y:S01]  /*23f30*/  @P1 LDG.E.U8 R61, desc[UR24][R10.64] ;  /* 0x000000180a3d1981 */ /* 0x000122000c1e1100 */
[----:B------:R-:W-:Y:S01]  /*23f40*/  PRMT R28, RZ, 0x7610, R28 ;  /* 0x00007610ff1c7816 */ /* 0x000fe2000000001c */
[----:B0-----:R-:W-:-:S02]  /*23f50*/  @P1 IMAD.MOV.U32 R10, RZ, RZ, R20 ;  /* 0x000000ffff0a1224 */ /* 0x001fc400078e0014 */
[----:B------:R-:W-:Y:S01]  /*23f60*/  @P1 IMAD.MOV.U32 R11, RZ, RZ, R24 ;  /* 0x000000ffff0b1224 */ /* 0x000fe200078e0018 */
[----:B------:R-:W-:Y:S01]  /*23f70*/  PRMT R14, RZ, 0x7610, R14 ;  /* 0x00007610ff0e7816 */ /* 0x000fe2000000000e */
[----:B------:R-:W4:Y:S04]  /*23f80*/  LDL R24, [R1+0x760] ;  /* 0x0007600001187983 */ /* 0x000f280000100800 */
[----:B------:R0:W4:Y:S04]  /*23f90*/  @P1 LDG.E.U8 R60, desc[UR24][R10.64] ;  /* 0x000000180a3c1981 */ /* 0x000128000c1e1100 */
[----:B------:R-:W4:Y:S01]  /*23fa0*/  LDL R20, [R1+0x768] ;  /* 0x0007680001147983 */ /* 0x000f220000100800 */
[----:B0-----:R-:W-:-:S02]  /*23fb0*/  @P3 IMAD.MOV.U32 R10, RZ, RZ, R12 ;  /* 0x000000ffff0a3224 */ /* 0x001fc400078e000c */
[----:B------:R-:W-:Y:S01]  /*23fc0*/  @P3 IMAD.MOV.U32 R11, RZ, RZ, R19 ;  /* 0x000000ffff0b3224 */ /* 0x000fe200078e0013 */
[----:B------:R-:W-:Y:S01]  /*23fd0*/  PRMT R23, RZ, 0x7610, R23 ;  /* 0x00007610ff177816 */ /* 0x000fe20000000017 */
[----:B------:R-:W4:Y:S04]  /*23fe0*/  LDL R19, [R1+0x76c] ;  /* 0x00076c0001137983 */ /* 0x000f280000100800 */
[----:B------:R2:W4:Y:S01]  /*23ff0*/  @P3 LDG.E.U8 R28, desc[UR24][R10.64] ;  /* 0x000000180a1c3981 */ /* 0x000522000c1e1100 */
[----:B------:R-:W-:-:S03]  /*24000*/  PRMT R16, RZ, 0x7610, R16 ;  /* 0x00007610ff107816 */ /* 0x000fc60000000010 */
[----:B------:R-:W4:Y:S01]  /*24010*/  LDL R12, [R1+0x400] ;  /* 0x00040000010c7983 */ /* 0x000f220000100800 */
[----:B--2---:R-:W-:-:S03]  /*24020*/  @P3 IMAD.MOV.U32 R10, RZ, RZ, R13 ;  /* 0x000000ffff0a3224 */ /* 0x004fc600078e000d */
[----:B------:R-:W2:Y:S01]  /*24030*/  LDL R13, [R1+0x3fc] ;  /* 0x0003fc00010d7983 */ /* 0x000ea20000100800 */
[----:B---3--:R-:W-:-:S05]  /*24040*/  @P3 IMAD.MOV.U32 R11, RZ, RZ, R27 ;  /* 0x000000ffff0b3224 */ /* 0x008fca00078e001b */
[----:B------:R0:W3:Y:S02]  /*24050*/  @P3 LDG.E.U8 R14, desc[UR24][R10.64] ;  /* 0x000000180a0e3981 */ /* 0x0000e4000c1e1100 */
[----:B0-----:R-:W-:Y:S02]  /*24060*/  @P3 IMAD.MOV.U32 R10, RZ, RZ, R15 ;  /* 0x000000ffff0a3224 */ /* 0x001fe400078e000f */
[----:B----4-:R-:W-:-:S05]  /*24070*/  @P3 IMAD.MOV.U32 R11, RZ, RZ, R25 ;  /* 0x000000ffff0b3224 */ /* 0x010fca00078e0019 */
[----:B------:R0:W4:Y:S02]  /*24080*/  @P3 LDG.E.U8 R23, desc[UR24][R10.64] ;  /* 0x000000180a173981 */ /* 0x000124000c1e1100 */
[----:B0-----:R-:W-:Y:S02]  /*24090*/  @P3 IMAD.MOV.U32 R10, RZ, RZ, R17 ;  /* 0x000000ffff0a3224 */ /* 0x001fe400078e0011 */
[----:B------:R-:W-:-:S05]  /*240a0*/  @P3 IMAD.MOV.U32 R11, RZ, RZ, R26 ;  /* 0x000000ffff0b3224 */ /* 0x000fca00078e001a */
[----:B------:R0:W4:Y:S01]  /*240b0*/  @P3 LDG.E.U8 R16, desc[UR24][R10.64] ;  /* 0x000000180a103981 */ /* 0x000122000c1e1100 */
[----:B------:R-:W-:Y:S02]  /*240c0*/  ISETP.GT.AND P1, PT, R9, 0x2f, PT ;  /* 0x0000002f0900780c */ /* 0x000fe40003f24270 */
[----:B------:R-:W-:Y:S02]  /*240d0*/  PRMT R21, RZ, 0x7610, R21 ;  /* 0x00007610ff157816 */ /* 0x000fe40000000015 */
[----:B------:R-:W-:-:S09]  /*240e0*/  PRMT R18, RZ, 0x7610, R18 ;  /* 0x00007610ff127816 */ /* 0x000fd20000000012 */
[----:B0-----:R-:W-:Y:S02]  /*240f0*/  @P1 IMAD.MOV.U32 R10, RZ, RZ, R22 ;  /* 0x000000ffff0a1224 */ /* 0x001fe400078e0016 */
[----:B------:R-:W-:-:S05]  /*24100*/  @P1 IMAD.MOV.U32 R11, RZ, RZ, R24 ;  /* 0x000000ffff0b1224 */ /* 0x000fca00078e0018 */
[----:B------:R0:W4:Y:S02]  /*24110*/  @P1 LDG.E.U8 R21, desc[UR24][R10.64] ;  /* 0x000000180a151981 */ /* 0x000124000c1e1100 */
[----:B0-----:R-:W-:Y:S02]  /*24120*/  @P1 IMAD.MOV.U32 R11, RZ, RZ, R20 ;  /* 0x000000ffff0b1224 */ /* 0x001fe400078e0014 */
[----:B------:R-:W-:-:S05]  /*24130*/  @P1 IMAD.MOV.U32 R10, RZ, RZ, R19 ;  /* 0x000000ffff0a1224 */ /* 0x000fca00078e0013 */
[----:B------:R0:W4:Y:S01]  /*24140*/  @P1 LDG.E.U8 R18, desc[UR24][R10.64] ;  /* 0x000000180a121981 */ /* 0x000122000c1e1100 */
[----:B------:R-:W-:Y:S01]  /*24150*/  PRMT R7, RZ, 0x7610, R7 ;  /* 0x00007610ff077816 */ /* 0x000fe20000000007 */
[----:B0-----:R-:W-:Y:S02]  /*24160*/  @P1 IMAD.MOV.U32 R10, RZ, RZ, R12 ;  /* 0x000000ffff0a1224 */ /* 0x001fe400078e000c */
[----:B--2---:R-:W-:-:S05]  /*24170*/  @P1 IMAD.MOV.U32 R11, RZ, RZ, R13 ;  /* 0x000000ffff0b1224 */ /* 0x004fca00078e000d */
[----:B------:R-:W2:Y:S04]  /*24180*/  @P1 LDG.E.U8 R7, desc[UR24][R10.64] ;  /* 0x000000180a071981 */ /* 0x000ea8000c1e1100 */
[----:B---3--:R0:W-:Y:S04]  /*24190*/  STL [R1+0x16c], R14 ;  /* 0x00016c0e01007387 */ /* 0x0081e80000100800 */
[----:B------:R-:W3:Y:S04]  /*241a0*/  LDL R15, [R1+0xb44] ;  /* 0x000b4400010f7983 */ /* 0x000ee80000100800 */
[----:B------:R-:W3:Y:S04]  /*241b0*/  LDL R25, [R1+0xb48] ;  /* 0x000b480001197983 */ /* 0x000ee80000100800 */
[----:B0-----:R-:W3:Y:S04]  /*241c0*/  LDL R14, [R1+0xc80] ;  /* 0x000c8000010e7983 */ /* 0x001ee80000100800 */
[----:B----4-:R0:W-:Y:S04]  /*241d0*/  STL [R1+0x164], R23 ;  /* 0x0001641701007387 */ /* 0x0101e80000100800 */
[----:B------:R-:W4:Y:S04]  /*241e0*/  LDL R17, [R1+0xb50] ;  /* 0x000b500001117983 */ /* 0x000f280000100800 */
[----:B0-----:R-:W4:Y:S04]  /*241f0*/  LDL R23, [R1+0xb4c] ;  /* 0x000b4c0001177983 */ /* 0x001f280000100800 */
[----:B------:R0:W-:Y:S04]  /*24200*/  STL [R1+0x158], R16 ;  /* 0x0001581001007387 */ /* 0x0001e80000100800 */
[----:B------:R-:W4:Y:S01]  /*24210*/  LDL R22, [R1+0xb5c] ;  /* 0x000b5c0001167983 */ /* 0x000f220000100800 */
[----:B------:R-:W-:-:S03]  /*24220*/  ISETP.GT.AND P4, PT, R9, 0x30, PT ;  /* 0x000000300900780c */ /* 0x000fc60003f84270 */
[----:B------:R-:W4:Y:S04]  /*24230*/  LDL R24, [R1+0xb58] ;  /* 0x000b580001187983 */ /* 0x000f280000100800 */
[----:B0-----:R-:W4:Y:S01]  /*24240*/  LDL R16, [R1+0xb54] ;  /* 0x000b540001107983 */ /* 0x001f220000100800 */
[----:B------:R-:W-:-:S03]  /*24250*/  PRMT R58, RZ, 0x7610, R58 ;  /* 0x00007610ff3a7816 */ /* 0x000fc6000000003a */
[----:B------:R-:W4:Y:S01]  /*24260*/  LDL R19, [R1+0xb60] ;  /* 0x000b600001137983 */ /* 0x000f220000100800 */
[----:B------:R-:W-:Y:S02]  /*24270*/  PRMT R56, RZ, 0x7610, R56 ;  /* 0x00007610ff387816 */ /* 0x000fe40000000038 */
[----:B------:R-:W-:Y:S01]  /*24280*/  PRMT R54, RZ, 0x7610, R54 ;  /* 0x00007610ff367816 */ /* 0x000fe20000000036 */
[----:B------:R0:W-:Y:S04]  /*24290*/  STL [R1+0x140], R18 ;  /* 0x0001401201007387 */ /* 0x0001e80000100800 */
[----:B0-----:R-:W4:Y:S04]  /*242a0*/  LDL R18, [R1+0xb64] ;  /* 0x000b640001127983 */ /* 0x001f280000100800 */
[----:B------:R-:W-:Y:S04]  /*242b0*/  STL [R1+0x170], R28 ;  /* 0x0001701c01007387 */ /* 0x000fe80000100800 */
[----:B------:R-:W4:Y:S04]  /*242c0*/  LDL R13, [R1+0xb68] ;  /* 0x000b6800010d7983 */ /* 0x000f280000100800 */
[----:B------:R-:W4:Y:S04]  /*242d0*/  LDL R12, [R1+0xb6c] ;  /* 0x000b6c00010c7983 */ /* 0x000f280000100800 */
[----:B------:R0:W-:Y:S04]  /*242e0*/  STL [R1+0x14c], R21 ;  /* 0x00014c1501007387 */ /* 0x0001e80000100800 */
[----:B------:R-:W4:Y:S04]  /*242f0*/  LDL R20, [R1+0xb74] ;  /* 0x000b740001147983 */ /* 0x000f280000100800 */
[----:B0-----:R-:W4:Y:S04]  /*24300*/  LDL R21, [R1+0xb70] ;  /* 0x000b700001157983 */ /* 0x001f280000100800 */
[----:B--2---:R0:W-:Y:S04]  /*24310*/  STL [R1+0xcf8], R7 ;  /* 0x000cf80701007387 */ /* 0x0041e80000100800 */
[----:B------:R-:W2:Y:S01]  /*24320*/  LDL R26, [R1+0xb80] ;  /* 0x000b8000011a7983 */ /* 0x000ea20000100800 */
[----:B------:R-:W-:-:S02]  /*24330*/  ISETP.GT.AND P3, PT, R9, 0x31, PT ;  /* 0x000000310900780c */ /* 0x000fc40003f64270 */
[----:B------:R-:W-:Y:S01]  /*24340*/  PRMT R52, RZ, 0x7610, R52 ;  /* 0x00007610ff347816 */ /* 0x000fe20000000034 */
[----:B------:R-:W2:Y:S04]  /*24350*/  LDL R30, [R1+0xbb0] ;  /* 0x000bb000011e7983 */ /* 0x000ea80000100800 */
[----:B0-----:R-:W2:Y:S01]  /*24360*/  LDL R7, [R1+0xb94] ;  /* 0x000b940001077983 */ /* 0x001ea20000100800 */
[----:B------:R-:W-:Y:S02]  /*24370*/  PRMT R50, RZ, 0x7610, R50 ;  /* 0x00007610ff327816 */ /* 0x000fe40000000032 */
[----:B------:R-:W-:Y:S01]  /*24380*/  PRMT R48, RZ, 0x7610, R48 ;  /* 0x00007610ff307816 */ /* 0x000fe20000000030 */
[----:B------:R-:W2:Y:S04]  /*24390*/  LDL R27, [R1+0xbb4] ;  /* 0x000bb400011b7983 */ /* 0x000ea80000100800 */
[----:B------:R-:W2:Y:S04]  /*243a0*/  LDL R29, [R1+0xbc8] ;  /* 0x000bc800011d7983 */ /* 0x000ea80000100800 */
[----:B------:R-:W2:Y:S04]  /*243b0*/  LDL R28, [R1+0xbcc] ;  /* 0x000bcc00011c7983 */ /* 0x000ea80000100800 */
[----:B------:R-:W2:Y:S04]  /*243c0*/  LDL R31, [R1+0xbd8] ;  /* 0x000bd800011f7983 */ /* 0x000ea80000100800 */
[----:B------:R-:W2:Y:S01]  /*243d0*/  LDL R32, [R1+0xbe8] ;  /* 0x000be80001207983 */ /* 0x000ea20000100800 */
[----:B------:R-:W-:-:S03]  /*243e0*/  ISETP.GT.AND P5, PT, R9, 0x38, PT ;  /* 0x000000380900780c */ /* 0x000fc60003fa4270 */
[----:B------:R-:W2:Y:S04]  /*243f0*/  LDL R35, [R1+0xbf8] ;  /* 0x000bf80001237983 */ /* 0x000ea80000100800 */
[----:B------:R-:W2:Y:S01]  /*24400*/  LDL R34, [R1+0xbfc] ;  /* 0x000bfc0001227983 */ /* 0x000ea20000100800 */
[----:B---3--:R-:W-:-:S03]  /*24410*/  @P4 IMAD.MOV.U32 R11, RZ, RZ, R15 ;  /* 0x000000ffff0b4224 */ /* 0x008fc600078e000f */
[----:B------:R-:W3:Y:S04]  /*24420*/  LDL R36, [R1+0xc00] ;  /* 0x000c000001247983 */ /* 0x000ee80000100800 */
[----:B------:R-:W2:Y:S01]  /*24430*/  LDL R15, [R1+0xb78] ;  /* 0x000b7800010f7983 */ /* 0x000ea20000100800 */
[----:B------:R-:W-:-:S03]  /*24440*/  @P4 IMAD.MOV.U32 R10, RZ, RZ, R14 ;  /* 0x000000ffff0a4224 */ /* 0x000fc600078e000e */
[----:B------:R-:W2:Y:S04]  /*24450*/  LDL R33, [R1+0xc08] ;  /* 0x000c080001217983 */ /* 0x000ea80000100800 */
[----:B------:R0:W2:Y:S04]  /*24460*/  @P4 LDG.E.U8 R58, desc[UR24][R10.64] ;  /* 0x000000180a3a4981 */ /* 0x0000a8000c1e1100 */
[----:B------:R-:W2:Y:S04]  /*24470*/  LDL R14, [R1+0xb7c] ;  /* 0x000b7c00010e7983 */ /* 0x000ea80000100800 */
[----:B------:R-:W3:Y:S01]  /*24480*/  LDL R39, [R1+0xc10] ;  /* 0x000c100001277983 */ /* 0x000ee20000100800 */
[----:B0-----:R-:W-:-:S03]  /*24490*/  @P4 IMAD.MOV.U32 R11, RZ, RZ, R25 ;  /* 0x000000ffff0b4224 */ /* 0x001fc600078e0019 */
[----:B------:R-:W3:Y:S01]  /*244a0*/  LDL R25, [R1+0xba0] ;  /* 0x000ba00001197983 */ /* 0x000ee20000100800 */
[----:B----4-:R-:W-:-:S03]  /*244b0*/  @P4 IMAD.MOV.U32 R10, RZ, RZ, R23 ;  /* 0x000000ffff0a4224 */ /* 0x010fc600078e0017 */
[----:B------:R-:W4:Y:S04]  /*244c0*/  LDL R23, [R1+0xb84] ;  /* 0x000b840001177983 */ /* 0x000f280000100800 */
[----:B------:R0:W3:Y:S04]  /*244d0*/  @P4 LDG.E.U8 R56, desc[UR24][R10.64] ;  /* 0x000000180a384981 */ /* 0x0000e8000c1e1100 */
[----:B------:R-:W3:Y:S04]  /*244e0*/  LDL R38, [R1+0xc14] ;  /* 0x000c140001267983 */ /* 0x000ee80000100800 */
[----:B------:R-:W3:Y:S01]  /*244f0*/  LDL R40, [R1+0x868] ;  /* 0x0008680001287983 */ /* 0x000ee20000100800 */
[----:B0-----:R-:W-:-:S03]  /*24500*/  @P4 IMAD.MOV.U32 R11, RZ, RZ, R17 ;  /* 0x000000ffff0b4224 */ /* 0x001fc600078e0011 */
[----:B------:R-:W3:Y:S04]  /*24510*/  LDL R17, [R1+0xb88] ;  /* 0x000b880001117983 */ /* 0x000ee80000100800 */
[----:B------:R-:W3:Y:S01]  /*24520*/  LDL R37, [R1+0xc20] ;  /* 0x000c200001257983 */ /* 0x000ee20000100800 */
[----:B------:R-:W-:-:S03]  /*24530*/  @P4 IMAD.MOV.U32 R10, RZ, RZ, R16 ;  /* 0x000000ffff0a4224 */ /* 0x000fc600078e0010 */
[----:B------:R-:W3:Y:S04]  /*24540*/  LDL R16, [R1+0xb8c] ;  /* 0x000b8c0001107983 */ /* 0x000ee80000100800 */
[----:B------:R0:W3:Y:S04]  /*24550*/  @P4 LDG.E.U8 R54, desc[UR24][R10.64] ;  /* 0x000000180a364981 */ /* 0x0000e8000c1e1100 */
[----:B------:R-:W3:Y:S04]  /*24560*/  LDL R43, [R1+0xc28] ;  /* 0x000c2800012b7983 */ /* 0x000ee80000100800 */
[----:B------:R-:W3:Y:S01]  /*24570*/  LDL R42, [R1+0xc2c] ;  /* 0x000c2c00012a7983 */ /* 0x000ee20000100800 */
[----:B0-----:R-:W-:-:S03]  /*24580*/  @P4 IMAD.MOV.U32 R10, RZ, RZ, R22 ;  /* 0x000000ffff0a4224 */ /* 0x001fc600078e0016 */
[----:B------:R-:W3:Y:S01]  /*24590*/  LDL R22, [R1+0xb90] ;  /* 0x000b900001167983 */ /* 0x000ee20000100800 */
[----:B------:R-:W-:-:S03]  /*245a0*/  @P4 IMAD.MOV.U32 R11, RZ, RZ, R24 ;  /* 0x000000ffff0b4224 */ /* 0x000fc600078e0018 */
[----:B------:R-:W3:Y:S04]  /*245b0*/  LDL R24, [R1+0xba4] ;  /* 0x000ba40001187983 */ /* 0x000ee80000100800 */
[----:B------:R0:W3:Y:S01]  /*245c0*/  @P4 LDG.E.U8 R52, desc[UR24][R10.64] ;  /* 0x000000180a344981 */ /* 0x0000e2000c1e1100 */
[----:B------:R-:W-:-:S03]  /*245d0*/  ISETP.GT.AND P4, PT, R9, 0x32, PT ;  /* 0x000000320900780c */ /* 0x000fc60003f84270 */
[----:B------:R-:W3:Y:S04]  /*245e0*/  LDL R46, [R1+0xc38] ;  /* 0x000c3800012e7983 */ /* 0x000ee80000100800 */
[----:B------:R-:W3:Y:S01]  /*245f0*/  LDL R41, [R1+0x870] ;  /* 0x0008700001297983 */ /* 0x000ee20000100800 */
[----:B0-----:R-:W-:-:S03]  /*24600*/  @P3 IMAD.MOV.U32 R11, RZ, RZ, R19 ;  /* 0x000000ffff0b3224 */ /* 0x001fc600078e0013 */
[----:B------:R-:W3:Y:S04]  /*24610*/  LDL R19, [R1+0xb98] ;  /* 0x000b980001137983 */ /* 0x000ee80000100800 */
[----:B------:R-:W3:Y:S04]  /*24620*/  LDL R45, [R1+0xc40] ;  /* 0x000c4000012d7983 */ /* 0x000ee80000100800 */
[----:B------:R-:W3:Y:S04]  /*24630*/  LDL R44, [R1+0xc44] ;  /* 0x000c4400012c7983 */ /* 0x000ee80000100800 */
[----:B------:R-:W3:Y:S01]  /*24640*/  LDL R70, [R1+0xc50] ;  /* 0x000c500001467983 */ /* 0x000ee20000100800 */
[----:B------:R-:W-:-:S03]  /*24650*/  @P3 IMAD.MOV.U32 R10, RZ, RZ, R18 ;  /* 0x000000ffff0a3224 */ /* 0x000fc600078e0012 */
[----:B------:R-:W3:Y:S04]  /*24660*/  LDL R93, [R1+0x878] ;  /* 0x00087800015d7983 */ /* 0x000ee80000100800 */
[----:B------:R0:W3:Y:S04]  /*24670*/  @P3 LDG.E.U8 R50, desc[UR24][R10.64] ;  /* 0x000000180a323981 */ /* 0x0000e8000c1e1100 */
[----:B------:R-:W3:Y:S04]  /*24680*/  LDL R18, [R1+0xb9c] ;  /* 0x000b9c0001127983 */ /* 0x000ee80000100800 */
[----:B------:R1:W3:Y:S01]  /*24690*/  @P3 LDG.E.U8 R48, desc[UR24][R12.64] ;  /* 0x000000180c303981 */ /* 0x0002e2000c1e1100 */
[----:B0-----:R-:W-:-:S02]  /*246a0*/  PRMT R10, RZ, 0x7610, R10 ;  /* 0x00007610ff0a7816 */ /* 0x001fc4000000000a */
[----:B------:R-:W-:Y:S01]  /*246b0*/  PRMT R11, RZ, 0x7610, R11 ;  /* 0x00007610ff0b7816 */ /* 0x000fe2000000000b */
[----:B------:R-:W3:Y:S04]  /*246c0*/  LDL R92, [R1+0x87c] ;  /* 0x00087c00015c7983 */ /* 0x000ee80000100800 */
[----:B------:R-:W3:Y:S01]  /*246d0*/  LDL R47, [R1+0xc60] ;  /* 0x000c6000012f7983 */ /* 0x000ee20000100800 */
[----:B-1----:R-:W-:Y:S02]  /*246e0*/  @P3 IMAD.MOV.U32 R12, RZ, RZ, R20 ;  /* 0x000000ffff0c3224 */ /* 0x002fe400078e0014 */
[----:B------:R-:W-:Y:S01]  /*246f0*/  @P3 IMAD.MOV.U32 R13, RZ, RZ, R21 ;  /* 0x000000ffff0d3224 */ /* 0x000fe200078e0015 */
[----:B------:R-:W3:Y:S04]  /*24700*/  LDL R20, [R1+0xbac] ;  /* 0x000bac0001147983 */ /* 0x000ee80000100800 */
[----:B------:R-:W3:Y:S04]  /*24710*/  LDL R21, [R1+0xba8] ;  /* 0x000ba80001157983 */ /* 0x000ee80000100800 */
[----:B------:R0:W3:Y:S04]  /*24720*/  @P3 LDG.E.U8 R10, desc[UR24][R12.64] ;  /* 0x000000180c0a3981 */ /* 0x0000e8000c1e1100 */
[----:B------:R-:W3:Y:S04]  /*24730*/  LDL R88, [R1+0xc68] ;  /* 0x000c680001587983 */ /* 0x000ee80000100800 */
[----:B------:R-:W3:Y:S01]  /*24740*/  LDL R73, [R1+0xc70] ;  /* 0x000c700001497983 */ /* 0x000ee20000100800 */
[----:B0-----:R-:W-:-:S03]  /*24750*/  PRMT R13, RZ, 0x7610, R13 ;  /* 0x00007610ff0d7816 */ /* 0x001fc6000000000d */
[----:B--2---:R0:W2:Y:S02]  /*24760*/  @P3 LDG.E.U8 R11, desc[UR24][R14.64] ;  /* 0x000000180e0b3981 */ /* 0x0040a4000c1e1100 */
[----:B0-----:R-:W-:Y:S02]  /*24770*/  @P4 IMAD.MOV.U32 R15, RZ, RZ, R26 ;  /* 0x000000ffff0f4224 */ /* 0x001fe400078e001a */
[----:B----4-:R-:W-:Y:S01]  /*24780*/  @P4 IMAD.MOV.U32 R14, RZ, RZ, R23 ;  /* 0x000000ffff0e4224 */ /* 0x010fe200078e0017 */
[----:B------:R-:W4:Y:S04]  /*24790*/  LDL R26, [R1+0xbb8] ;  /* 0x000bb800011a7983 */ /* 0x000f280000100800 */
[----:B------:R-:W2:Y:S04]  /*247a0*/  LDL R23, [R1+0xbbc] ;  /* 0x000bbc0001177983 */ /* 0x000ea80000100800 */
[----:B---3--:R0:W3:Y:S02]  /*247b0*/  @P4 LDG.E.U8 R13, desc[UR24][R16.64] ;  /* 0x00000018100d4981 */ /* 0x0080e4000c1e1100 */
[----:B0-----:R-:W-:-:S02]  /*247c0*/  @P4 IMAD.MOV.U32 R16, RZ, RZ, R7 ;  /* 0x000000ffff104224 */ /* 0x001fc400078e0007 */
[----:B------:R-:W3:Y:S01]  /*247d0*/  LDL R7, [R1+0xbc4] ;  /* 0x000bc40001077983 */ /* 0x000ee20000100800 */
[----:B------:R-:W-:-:S03]  /*247e0*/  @P4 IMAD.MOV.U32 R17, RZ, RZ, R22 ;  /* 0x000000ffff114224 */ /* 0x000fc600078e0016 */
[----:B------:R-:W3:Y:S01]  /*247f0*/  LDL R22, [R1+0xbc0] ;  /* 0x000bc00001167983 */ /* 0x000ee20000100800 */
[----:B------:R-:W-:Y:S02]  /*24800*/  PRMT R12, RZ, 0x7610, R12 ;  /* 0x00007610ff0c7816 */ /* 0x000fe4000000000c */
[----:B------:R-:W-:-:S04]  /*24810*/  ISETP.GT.AND P3, PT, R9, 0x33, PT ;  /* 0x000000330900780c */ /* 0x000fc80003f64270 */
[----:B------:R0:W3:Y:S02]  /*24820*/  @P4 LDG.E.U8 R12, desc[UR24][R14.64] ;  /* 0x000000180e0c4981 */ /* 0x0000e4000c1e1100 */
[----:B0-----:R-:W-:Y:S02]  /*24830*/  PRMT R14, RZ, 0x7610, R14 ;  /* 0x00007610ff0e7816 */ /* 0x001fe4000000000e */
[----:B------:R-:W-:-:S04]  /*24840*/  PRMT R15, RZ, 0x7610, R15 ;  /* 0x00007610ff0f7816 */ /* 0x000fc8000000000f */
[----:B------:R0:W3:Y:S02]  /*24850*/  @P4 LDG.E.U8 R14, desc[UR24][R16.64] ;  /* 0x00000018100e4981 */ /* 0x0000e4000c1e1100 */
[----:B0-----:R-:W-:Y:S02]  /*24860*/  PRMT R17, RZ, 0x7610, R17 ;  /* 0x00007610ff117816 */ /* 0x001fe40000000011 */
[----:B------:R-:W-:Y:S01]  /*24870*/  PRMT R16, RZ, 0x7610, R16 ;  /* 0x00007610ff107816 */ /* 0x000fe20000000010 */
[----:B------:R0:W3:Y:S01]  /*24880*/  @P4 LDG.E.U8 R15, desc[UR24][R18.64] ;  /* 0x00000018120f4981 */ /* 0x0000e2000c1e1100 */
[----:B------:R-:W-:Y:S01]  /*24890*/  ISETP.GT.AND P4, PT, R9, 0x34, PT ;  /* 0x000000340900780c */ /* 0x000fe20003f84270 */
[----:B0-----:R-:W-:Y:S02]  /*248a0*/  @P3 IMAD.MOV.U32 R18, RZ, RZ, R24 ;  /* 0x000000ffff123224 */ /* 0x001fe400078e0018 */
[----:B------:R-:W-:Y:S01]  /*248b0*/  @P3 IMAD.MOV.U32 R19, RZ, RZ, R25 ;  /* 0x000000ffff133224 */ /* 0x000fe200078e0019 */
[----:B------:R-:W3:Y:S04]  /*248c0*/  LDL R24, [R1+0xbd4] ;  /* 0x000bd40001187983 */ /* 0x000ee80000100800 */
[----:B------:R-:W3:Y:S04]  /*248d0*/  LDL R25, [R1+0xbd0] ;  /* 0x000bd00001197983 */ /* 0x000ee80000100800 */
[----:B------:R0:W3:Y:S04]  /*248e0*/  @P3 LDG.E.U8 R16, desc[UR24][R18.64] ;  /* 0x0000001812103981 */ /* 0x0000e8000c1e1100 */
[----:B------:R1:W3:Y:S01]  /*248f0*/  @P3 LDG.E.U8 R17, desc[UR24][R20.64] ;  /* 0x0000001814113981 */ /* 0x0002e2000c1e1100 */
[----:B0-----:R-:W-:Y:S01]  /*24900*/  PRMT R18, RZ, 0x7610, R18 ;  /* 0x00007610ff127816 */ /* 0x001fe20000000012 */
[----:B-1----:R-:W-:-:S02]  /*24910*/  @P3 IMAD.MOV.U32 R21, RZ, RZ, R30 ;  /* 0x000000ffff153224 */ /* 0x002fc400078e001e */
[----:B------:R-:W3:Y:S01]  /*24920*/  LDL R30, [R1+0xbdc] ;  /* 0x000bdc00011e7983 */ /* 0x000ee20000100800 */
[----:B------:R-:W-:-:S03]  /*24930*/  @P3 IMAD.MOV.U32 R20, RZ, RZ, R27 ;  /* 0x000000ffff143224 */ /* 0x000fc600078e001b */
[----:B------:R-:W3:Y:S04]  /*24940*/  LDL R27, [R1+0xbe0] ;  /* 0x000be000011b7983 */ /* 0x000ee80000100800 */
[----:B------:R4:W3:Y:S02]  /*24950*/  @P3 LDG.E.U8 R18, desc[UR24][R20.64] ;  /* 0x0000001814123981 */ /* 0x0008e4000c1e1100 */
[----:B----4-:R-:W-:Y:S02]  /*24960*/  @P3 IMAD.MOV.U32 R21, RZ, RZ, R26 ;  /* 0x000000ffff153224 */ /* 0x010fe400078e001a */
[----:B------:R-:W4:Y:S01]  /*24970*/  LDL R26, [R1+0xbe4] ;  /* 0x000be400011a7983 */ /* 0x000f220000100800 */
[----:B--2---:R-:W-:Y:S02]  /*24980*/  @P3 IMAD.MOV.U32 R20, RZ, RZ, R23 ;  /* 0x000000ffff143224 */ /* 0x004fe400078e0017 */
[----:B---3--:R-:W-:-:S02]  /*24990*/  @P4 IMAD.MOV.U32 R23, RZ, RZ, R22 ;  /* 0x000000ffff174224 */ /* 0x008fc400078e0016 */
[----:B------:R-:W-:Y:S02]  /*249a0*/  @P4 IMAD.MOV.U32 R22, RZ, RZ, R7 ;  /* 0x000000ffff164224 */ /* 0x000fe400078e0007 */
[----:B------:R-:W2:Y:S01]  /*249b0*/  LDL R7, [R1+0xbec] ;  /* 0x000bec0001077983 */ /* 0x000ea20000100800 */
[----:B------:R-:W-:-:S06]  /*249c0*/  PRMT R19, RZ, 0x7610, R19 ;  /* 0x00007610ff137816 */ /* 0x000fcc0000000013 */
[----:B------:R0:W3:Y:S02]  /*249d0*/  @P3 LDG.E.U8 R19, desc[UR24][R20.64] ;  /* 0x0000001814133981 */ /* 0x0000e4000c1e1100 */
[----:B0-----:R-:W-:Y:S02]  /*249e0*/  PRMT R20, RZ, 0x7610, R20 ;  /* 0x00007610ff147816 */ /* 0x001fe40000000014 */
[----:B------:R-:W-:-:S04]  /*249f0*/  PRMT R21, RZ, 0x7610, R21 ;  /* 0x00007610ff157816 */ /* 0x000fc80000000015 */
[----:B------:R0:W3:Y:S02]  /*24a00*/  @P4 LDG.E.U8 R20, desc[UR24][R22.64] ;  /* 0x0000001816144981 */ /* 0x0000e4000c1e1100 */
[----:B0-----:R-:W-:Y:S02]  /*24a10*/  @P4 IMAD.MOV.U32 R22, RZ, RZ, R28 ;  /* 0x000000ffff164224 */ /* 0x001fe400078e001c */
[----:B------:R-:W-:Y:S01]  /*24a20*/  @P4 IMAD.MOV.U32 R23, RZ, RZ, R29 ;  /* 0x000000ffff174224 */ /* 0x000fe200078e001d */
[----:B------:R-:W3:Y:S04]  /*24a30*/  LDL R28, [R1+0xbf4] ;  /* 0x000bf400011c7983 */ /* 0x000ee80000100800 */
[----:B------:R0:W3:Y:S04]  /*24a40*/  @P4 LDG.E.U8 R21, desc[UR24][R22.64] ;  /* 0x0000001816154981 */ /* 0x0000e8000c1e1100 */
[----:B------:R-:W3:Y:S01]  /*24a50*/  LDL R29, [R1+0xbf0] ;  /* 0x000bf000011d7983 */ /* 0x000ee20000100800 */
[----:B0-----:R-:W-:-:S02]  /*24a60*/  PRMT R22, RZ, 0x7610, R22 ;  /* 0x00007610ff167816 */ /* 0x001fc40000000016 */
[----:B------:R-:W-:-:S04]  /*24a70*/  PRMT R23, RZ, 0x7610, R23 ;  /* 0x00007610ff177816 */ /* 0x000fc80000000017 */
[----:B------:R0:W3:Y:S02]  /*24a80*/  @P4 LDG.E.U8 R22, desc[UR24][R24.64] ;  /* 0x0000001818164981 */ /* 0x0000e4000c1e1100 */
[----:B0-----:R-:W-:Y:S02]  /*24a90*/  @P4 IMAD.MOV.U32 R25, RZ, RZ, R31 ;  /* 0x000000ffff194224 */ /* 0x001fe400078e001f */
[----:B------:R-:W3:Y:S01]  /*24aa0*/  LDL R31, [R1+0x860] ;  /* 0x00086000011f7983 */ /* 0x000ee20000100800 */
[----:B------:R-:W-:-:S03]  /*24ab0*/  @P4 IMAD.MOV.U32 R24, RZ, RZ, R30 ;  /* 0x000000ffff184224 */ /* 0x000fc600078e001e */
[----:B------:R-:W3:Y:S04]  /*24ac0*/  LDL R30, [R1+0x864] ;  /* 0x00086400011e7983 */ /* 0x000ee80000100800 */
[----:B------:R0:W3:Y:S02]  /*24ad0*/  @P4 LDG.E.U8 R23, desc[UR24][R24.64] ;  /* 0x0000001818174981 */ /* 0x0000e4000c1e1100 */
[----:B0-----:R-:W-:-:S06]  /*24ae0*/  PRMT R24, RZ, 0x7610, R24 ;  /* 0x00007610ff187816 */ /* 0x001fcc0000000018 */
[----:B----4-:R2:W4:Y:S02]  /*24af0*/  @P5 LDG.E.U8 R24, desc[UR24][R26.64] ;  /* 0x000000181a185981 */ /* 0x010524000c1e1100 */
[----:B--2---:R-:W-:Y:S02]  /*24b00*/  @P5 IMAD.MOV.U32 R26, RZ, RZ, R7 ;  /* 0x000000ffff1a5224 */ /* 0x004fe400078e0007 */
[----:B------:R-:W2:Y:S01]  /*24b10*/  LDL R7, [R1+0xc04] ;  /* 0x000c040001077983 */ /* 0x000ea20000100800 */
[----:B------:R-:W-:Y:S01]  /*24b20*/  PRMT R25, RZ, 0x7610, R25 ;  /* 0x00007610ff197816 */ /* 0x000fe20000000019 */
[----:B------:R-:W-:Y:S01]  /*24b30*/  @P5 IMAD.MOV.U32 R27, RZ, RZ, R32 ;  /* 0x000000ffff1b5224 */ /* 0x000fe200078e0020 */
[C---:B------:R-:W-:Y:S01]  /*24b40*/  ISETP.GT.AND P3, PT, R9.reuse, 0x35, PT ;  /* 0x000000350900780c */ /* 0x040fe20003f64270 */
[----:B------:R-:W4:Y:S04]  /*24b50*/  LDL R32, [R1+0xc0c] ;  /* 0x000c0c0001207983 */ /* 0x000f280000100800 */
[----:B------:R0:W4:Y:S01]  /*24b60*/  @P5 LDG.E.U8 R25, desc[UR24][R26.64] ;  /* 0x000000181a195981 */ /* 0x000122000c1e1100 */
[----:B------:R-:W-:-:S02]  /*24b70*/  ISETP.GT.AND P4, PT, R9, 0x39, PT ;  /* 0x000000390900780c */ /* 0x000fc40003f84270 */
[----:B0-----:R-:W-:Y:S02]  /*24b80*/  PRMT R26, RZ, 0x7610, R26 ;  /* 0x00007610ff1a7816 */ /* 0x001fe4000000001a */
[----:B------:R-:W-:-:S04]  /*24b90*/  PRMT R27, RZ, 0x7610, R27 ;  /* 0x00007610ff1b7816 */ /* 0x000fc8000000001b */
[----:B---3--:R0:W3:Y:S02]  /*24ba0*/  @P5 LDG.E.U8 R26, desc[UR24][R28.64] ;  /* 0x000000181c1a5981 */ /* 0x0080e4000c1e1100 */
[----:B0-----:R-:W-:Y:S02]  /*24bb0*/  @P5 IMAD.MOV.U32 R28, RZ, RZ, R34 ;  /* 0x000000ffff1c5224 */ /* 0x001fe400078e0022 */
[----:B------:R-:W-:Y:S01]  /*24bc0*/  @P5 IMAD.MOV.U32 R29, RZ, RZ, R35 ;  /* 0x000000ffff1d5224 */ /* 0x000fe200078e0023 */
[----:B------:R-:W3:Y:S04]  /*24bd0*/  LDL R34, [R1+0xc1c] ;  /* 0x000c1c0001227983 */ /* 0x000ee80000100800 */
[----:B------:R0:W3:Y:S04]  /*24be0*/  @P5 LDG.E.U8 R27, desc[UR24][R28.64] ;  /* 0x000000181c1b5981 */ /* 0x0000e8000c1e1100 */
[----:B------:R-:W3:Y:S01]  /*24bf0*/  LDL R35, [R1+0xc18] ;  /* 0x000c180001237983 */ /* 0x000ee20000100800 */
[----:B0-----:R-:W-:-:S06]  /*24c00*/  PRMT R28, RZ, 0x7610, R28 ;  /* 0x00007610ff1c7816 */ /* 0x001fcc000000001c */
[----:B------:R2:W3:Y:S02]  /*24c10*/  @P3 LDG.E.U8 R28, desc[UR24][R30.64] ;  /* 0x000000181e1c3981 */ /* 0x0004e4000c1e1100 */
[----:B--2---:R-:W-:Y:S02]  /*24c20*/  @P4 IMAD.MOV.U32 R30, RZ, RZ, R7 ;  /* 0x000000ffff1e4224 */ /* 0x004fe400078e0007 */
[----:B------:R-:W2:Y:S01]  /*24c30*/  LDL R7, [R1+0x86c] ;  /* 0x00086c0001077983 */ /* 0x000ea20000100800 */
[----:B------:R-:W-:Y:S01]  /*24c40*/  PRMT R29, RZ, 0x7610, R29 ;  /* 0x00007610ff1d7816 */ /* 0x000fe2000000001d */
[----:B------:R-:W-:Y:S02]  /*24c50*/  @P4 IMAD.MOV.U32 R31, RZ, RZ, R36 ;  /* 0x000000ffff1f4224 */ /* 0x000fe400078e0024 */
[----:B------:R-:W2:Y:S04]  /*24c60*/  LDL R36, [R1+0xc24] ;  /* 0x000c240001247983 */ /* 0x000ea80000100800 */
[----:B------:R0:W2:Y:S02]  /*24c70*/  @P4 LDG.E.U8 R29, desc[UR24][R30.64] ;  /* 0x000000181e1d4981 */ /* 0x0000a4000c1e1100 */
[----:B0-----:R-:W-:-:S02]  /*24c80*/  PRMT R30, RZ, 0x7610, R30 ;  /* 0x00007610ff1e7816 */ /* 0x001fc4000000001e */
[----:B------:R-:W-:-:S04]  /*24c90*/  PRMT R31, RZ, 0x7610, R31 ;  /* 0x00007610ff1f7816 */ /* 0x000fc8000000001f */
[----:B----4-:R0:W4:Y:S02]  /*24ca0*/  @P4 LDG.E.U8 R30, desc[UR24][R32.64] ;  /* 0x00000018201e4981 */ /* 0x010124000c1e1100 */
[----:B0-----:R-:W-:Y:S02]  /*24cb0*/  @P4 IMAD.MOV.U32 R32, RZ, RZ, R38 ;  /* 0x000000ffff204224 */ /* 0x001fe400078e0026 */
[----:B------:R-:W-:Y:S01]  /*24cc0*/  @P4 IMAD.MOV.U32 R33, RZ, RZ, R39 ;  /* 0x000000ffff214224 */ /* 0x000fe200078e0027 */
[----:B------:R-:W4:Y:S04]  /*24cd0*/  LDL R38, [R1+0xc34] ;  /* 0x000c340001267983 */ /* 0x000f280000100800 */
[----:B------:R0:W4:Y:S04]  /*24ce0*/  @P4 LDG.E.U8 R31, desc[UR24][R32.64] ;  /* 0x00000018201f4981 */ /* 0x000128000c1e1100 */
[----:B------:R-:W4:Y:S01]  /*24cf0*/  LDL R39, [R1+0xc30] ;  /* 0x000c300001277983 */ /* 0x000f220000100800 */
[----:B0-----:R-:W-:-:S06]  /*24d00*/  PRMT R32, RZ, 0x7610, R32 ;  /* 0x00007610ff207816 */ /* 0x001fcc0000000020 */
[----:B---3--:R2:W3:Y:S02]  /*24d10*/  @P4 LDG.E.U8 R32, desc[UR24][R34.64] ;  /* 0x0000001822204981 */ /* 0x0084e4000c1e1100 */
[----:B--2---:R-:W-:Y:S02]  /*24d20*/  @P3 IMAD.MOV.U32 R34, RZ, RZ, R7 ;  /* 0x000000ffff223224 */ /* 0x004fe400078e0007 */
[----:B------:R-:W2:Y:S01]  /*24d30*/  LDL R7, [R1+0xc3c] ;  /* 0x000c3c0001077983 */ /* 0x000ea20000100800 */
[----:B------:R-:W-:Y:S01]  /*24d40*/  ISETP.GT.AND P4, PT, R9, 0x3a, PT ;  /* 0x0000003a0900780c */ /* 0x000fe20003f84270 */
[----:B------:R-:W-:Y:S01]  /*24d50*/  @P3 IMAD.MOV.U32 R35, RZ, RZ, R40 ;  /* 0x000000ffff233224 */ /* 0x000fe200078e0028 */
[----:B------:R-:W-:Y:S01]  /*24d60*/  PRMT R33, RZ, 0x7610, R33 ;  /* 0x00007610ff217816 */ /* 0x000fe20000000021 */
[----:B------:R-:W3:Y:S05]  /*24d70*/  LDL R40, [R1+0x874] ;  /* 0x0008740001287983 */ /* 0x000eea0000100800 */
[----:B------:R0:W3:Y:S02]  /*24d80*/  @P3 LDG.E.U8 R33, desc[UR24][R34.64] ;  /* 0x0000001822213981 */ /* 0x0000e4000c1e1100 */
[----:B0-----:R-:W-:-:S02]  /*24d90*/  PRMT R34, RZ, 0x7610, R34 ;  /* 0x00007610ff227816 */ /* 0x001fc40000000022 */
[----:B------:R-:W-:-:S04]  /*24da0*/  PRMT R35, RZ, 0x7610, R35 ;  /* 0x00007610ff237816 */ /* 0x000fc80000000023 */
[----:B------:R0:W3:Y:S02]  /*24db0*/  @P4 LDG.E.U8 R34, desc[UR24][R36.64] ;  /* 0x0000001824224981 */ /* 0x0000e4000c1e1100 */
[----:B0-----:R-:W-:Y:S02]  /*24dc0*/  @P4 IMAD.MOV.U32 R36, RZ, RZ, R42 ;  /* 0x000000ffff244224 */ /* 0x001fe400078e002a */
[----:B------:R-:W-:Y:S01]  /*24dd0*/  @P4 IMAD.MOV.U32 R37, RZ, RZ, R43 ;  /* 0x000000ffff254224 */ /* 0x000fe200078e002b */
[----:B------:R-:W3:Y:S04]  /*24de0*/  LDL R42, [R1+0xc4c] ;  /* 0x000c4c00012a7983 */ /* 0x000ee80000100800 */
[----:B------:R0:W3:Y:S04]  /*24df0*/  @P4 LDG.E.U8 R35, desc[UR24][R36.64] ;  /* 0x0000001824234981 */ /* 0x0000e8000c1e1100 */
[----:B------:R-:W3:Y:S01]  /*24e00*/  LDL R43, [R1+0xc48] ;  /* 0x000c4800012b7983 */ /* 0x000ee20000100800 */
[----:B0-----:R-:W-:-:S06]  /*24e10*/  PRMT R36, RZ, 0x7610, R36 ;  /* 0x00007610ff247816 */ /* 0x001fcc0000000024 */
[----:B----4-:R2:W4:Y:S02]  /*24e20*/  @P4 LDG.E.U8 R36, desc[UR24][R38.64] ;  /* 0x0000001826244981 */ /* 0x010524000c1e1100 */
[----:B--2---:R-:W-:Y:S02]  /*24e30*/  @P4 IMAD.MOV.U32 R38, RZ, RZ, R7 ;  /* 0x000000ffff264224 */ /* 0x004fe400078e0007 */
[----:B------:R-:W2:Y:S01]  /*24e40*/  LDL R7, [R1+0xc54] ;  /* 0x000c540001077983 */ /* 0x000ea20000100800 */
[----:B------:R-:W-:Y:S01]  /*24e50*/  PRMT R37, RZ, 0x7610, R37 ;  /* 0x00007610ff257816 */ /* 0x000fe20000000025 */
[----:B------:R-:W-:Y:S02]  /*24e60*/  @P4 IMAD.MOV.U32 R39, RZ, RZ, R46 ;  /* 0x000000ffff274224 */ /* 0x000fe400078e002e */
[----:B------:R-:W4:Y:S04]  /*24e70*/  LDL R46, [R1+0xc64] ;  /* 0x000c6400012e7983 */ /* 0x000f280000100800 */
[----:B------:R0:W4:Y:S01]  /*24e80*/  @P4 LDG.E.U8 R37, desc[UR24][R38.64] ;  /* 0x0000001826254981 */ /* 0x000122000c1e1100 */
[----:B------:R-:W-:-:S02]  /*24e90*/  ISETP.GT.AND P4, PT, R9, 0x3b, PT ;  /* 0x0000003b0900780c */ /* 0x000fc40003f84270 */
[----:B0-----:R-:W-:Y:S02]  /*24ea0*/  PRMT R38, RZ, 0x7610, R38 ;  /* 0x00007610ff267816 */ /* 0x001fe40000000026 */
[----:B------:R-:W-:-:S04]  /*24eb0*/  PRMT R39, RZ, 0x7610, R39 ;  /* 0x00007610ff277816 */ /* 0x000fc80000000027 */
[----:B---3--:R0:W3:Y:S05]  /*24ec0*/  @P3 LDG.E.U8 R38, desc[UR24][R40.64] ;  /* 0x0000001828263981 */ /* 0x0080ea000c1e1100 */
[----:B0-----:R-:W-:Y:S02]  /*24ed0*/  @P4 IMAD.MOV.U32 R40, RZ, RZ, R44 ;  /* 0x000000ffff284224 */ /* 0x001fe400078e002c */
[----:B------:R-:W-:Y:S01]  /*24ee0*/  @P4 IMAD.MOV.U32 R41, RZ, RZ, R45 ;  /* 0x000000ffff294224 */ /* 0x000fe200078e002d */
[----:B------:R-:W3:Y:S04]  /*24ef0*/  LDL R44, [R1+0xc5c] ;  /* 0x000c5c00012c7983 */ /* 0x000ee80000100800 */
[----:B------:R-:W3:Y:S04]  /*24f00*/  LDL R45, [R1+0xc58] ;  /* 0x000c5800012d7983 */ /* 0x000ee80000100800 */
[----:B------:R0:W4:Y:S02]  /*24f10*/  @P4 LDG.E.U8 R39, desc[UR24][R40.64] ;  /* 0x0000001828274981 */ /* 0x000124000c1e1100 */
[----:B0-----:R-:W-:-:S06]  /*24f20*/  PRMT R40, RZ, 0x7610, R40 ;  /* 0x00007610ff287816 */ /* 0x001fcc0000000028 */
[----:B------:R0:W4:Y:S02]  /*24f30*/  @P4 LDG.E.U8 R40, desc[UR24][R42.64] ;  /* 0x000000182a284981 */ /* 0x000124000c1e1100 */
[----:B0-----:R-:W-:Y:S02]  /*24f40*/  @P4 IMAD.MOV.U32 R43, RZ, RZ, R70 ;  /* 0x000000ffff2b4224 */ /* 0x001fe400078e0046 */
[----:B------:R-:W4:Y:S01]  /*24f50*/  LDL R70, [R1+0xc74] ;  /* 0x000c740001467983 */ /* 0x000f220000100800 */
[----:B--2---:R-:W-:-:S03]  /*24f60*/  @P4 IMAD.MOV.U32 R42, RZ, RZ, R7 ;  /* 0x000000ffff2a4224 */ /* 0x004fc600078e0007 */
[----:B------:R-:W2:Y:S01]  /*24f70*/  LDL R7, [R1+0xc6c] ;  /* 0x000c6c0001077983 */ /* 0x000ea20000100800 */
[----:B------:R-:W-:-:S06]  /*24f80*/  PRMT R41, RZ, 0x7610, R41 ;  /* 0x00007610ff297816 */ /* 0x000fcc0000000029 */
[----:B------:R0:W2:Y:S02]  /*24f90*/  @P4 LDG.E.U8 R41, desc[UR24][R42.64] ;  /* 0x000000182a294981 */ /* 0x0000a4000c1e1100 */
[----:B0-----:R-:W-:Y:S02]  /*24fa0*/  PRMT R42, RZ, 0x7610, R42 ;  /* 0x00007610ff2a7816 */ /* 0x001fe4000000002a */
[----:B------:R-:W-:-:S04]  /*24fb0*/  PRMT R43, RZ, 0x7610, R43 ;  /* 0x00007610ff2b7816 */ /* 0x000fc8000000002b */
[----:B---3--:R0:W3:Y:S01]  /*24fc0*/  @P4 LDG.E.U8 R42, desc[UR24][R44.64] ;  /* 0x000000182c2a4981 */ /* 0x0080e2000c1e1100 */
[----:B------:R-:W-:Y:S01]  /*24fd0*/  ISETP.GT.AND P4, PT, R9, 0x3c, PT ;  /* 0x0000003c0900780c */ /* 0x000fe20003f84270 */
[----:B0-----:R-:W-:Y:S02]  /*24fe0*/  @P3 IMAD.MOV.U32 R44, RZ, RZ, R92 ;  /* 0x000000ffff2c3224 */ /* 0x001fe400078e005c */
[----:B------:R-:W-:Y:S01]  /*24ff0*/  @P3 IMAD.MOV.U32 R45, RZ, RZ, R93 ;  /* 0x000000ffff2d3224 */ /* 0x000fe200078e005d */
[----:B------:R-:W-:Y:S01]  /*25000*/  PRMT R49, RZ, 0x7610, R49 ;  /* 0x00007610ff317816 */ /* 0x000fe20000000031 */
[----:B------:R-:W3:Y:S04]  /*25010*/  LDL R93, [R1+0x880] ;  /* 0x00088000015d7983 */ /* 0x000ee80000100800 */
[----:B------:R0:W3:Y:S04]  /*25020*/  @P3 LDG.E.U8 R43, desc[UR24][R44.64] ;  /* 0x000000182c2b3981 */ /* 0x0000e8000c1e1100 */
[----:B------:R-:W3:Y:S01]  /*25030*/  LDL R92, [R1+0x884] ;  /* 0x00088400015c7983 */ /* 0x000ee20000100800 */
[----:B0-----:R-:W-:-:S02]  /*25040*/  PRMT R44, RZ, 0x7610, R44 ;  /* 0x00007610ff2c7816 */ /* 0x001fc4000000002c */
[----:B------:R-:W-:-:S04]  /*25050*/  PRMT R45, RZ, 0x7610, R45 ;  /* 0x00007610ff2d7816 */ /* 0x000fc8000000002d */
[----:B----4-:R0:W4:Y:S02]  /*25060*/  @P4 LDG.E.U8 R44, desc[UR24][R46.64] ;  /* 0x000000182e2c4981 */ /* 0x010124000c1e1100 */
[----:B0-----:R-:W-:Y:S01]  /*25070*/  @P4 IMAD.MOV.U32 R47, RZ, RZ, R88 ;  /* 0x000000ffff2f4224 */ /* 0x001fe200078e0058 */
[----:B------:R-:W-:Y:S01]  /*25080*/  ISETP.GT.AND P3, PT, R9, 0x3d, PT ;  /* 0x0000003d0900780c */ /* 0x000fe20003f64270 */
[----:B------:R-:W3:Y:S01]  /*25090*/  LDL R88, [R1+0x894] ;  /* 0x0008940001587983 */ /* 0x000ee20000100800 */
[----:B--2---:R-:W-:Y:S01]  /*250a0*/  @P4 IMAD.MOV.U32 R46, RZ, RZ, R7 ;  /* 0x000000ffff2e4224 */ /* 0x004fe200078e0007 */
[----:B------:R-:W-:Y:S02]  /*250b0*/  PRMT R51, RZ, 0x7610, R51 ;  /* 0x00007610ff337816 */ /* 0x000fe40000000033 */
[----:B------:R-:W2:Y:S04]  /*250c0*/  LDL R7, [R1+0x88c] ;  /* 0x00088c0001077983 */ /* 0x000ea80000100800 */
[----:B------:R0:W2:Y:S02]  /*250d0*/  @P4 LDG.E.U8 R45, desc[UR24][R46.64] ;  /* 0x000000182e2d4981 */ /* 0x0000a4000c1e1100 */
[----:B0-----:R-:W-:-:S02]  /*250e0*/  @P4 IMAD.MOV.U32 R46, RZ, RZ, R70 ;  /* 0x000000ffff2e4224 */ /* 0x001fc400078e0046 */
[----:B------:R-:W-:Y:S01]  /*250f0*/  @P4 IMAD.MOV.U32 R47, RZ, RZ, R73 ;  /* 0x000000ffff2f4224 */ /* 0x000fe200078e0049 */
[----:B------:R-:W-:Y:S01]  /*25100*/  PRMT R53, RZ, 0x7610, R53 ;  /* 0x00007610ff357816 */ /* 0x000fe20000000035 */
[----:B------:R-:W2:Y:S04]  /*25110*/  LDL R73, [R1+0x898] ;  /* 0x0008980001497983 */ /* 0x000ea80000100800 */
[----:B------:R0:W2:Y:S01]  /*25120*/  @P4 LDG.E.U8 R49, desc[UR24][R46.64] ;  /* 0x000000182e314981 */ /* 0x0000a2000c1e1100 */
[----:B------:R-:W-:-:S03]  /*25130*/  PRMT R55, RZ, 0x7610, R55 ;  /* 0x00007610ff377816 */ /* 0x000fc60000000037 */
[----:B------:R-:W2:Y:S04]  /*25140*/  LDL R70, [R1+0x89c] ;  /* 0x00089c0001467983 */ /* 0x000ea80000100800 */
[----:B------:R-:W0:Y:S04]  /*25150*/  LDL R46, [R1+0xc78] ;  /* 0x000c7800012e7983 */ /* 0x000e280000100800 */
[----:B------:R-:W0:Y:S02]  /*25160*/  LDL R47, [R1+0xc7c] ;  /* 0x000c7c00012f7983 */ /* 0x000e240000100800 */
[----:B0-----:R-:W-:-:S04]  /*25170*/  @P4 LOP3.LUT R47, R47, R46, RZ, 0x3c, !PT ;  /* 0x0000002e2f2f4212 */ /* 0x001fc800078e3cff */
[----:B------:R-:W-:-:S04]  /*25180*/  @P4 LOP3.LUT R46, R47, R46, RZ, 0x3c, !PT ;  /* 0x0000002e2f2e4212 */ /* 0x000fc800078e3cff */
[----:B------:R-:W-:-:S05]  /*25190*/  @P4 LOP3.LUT R47, R47, R46, RZ, 0x3c, !PT ;  /* 0x0000002e2f2f4212 */ /* 0x000fca00078e3cff */
[----:B------:R3:W4:Y:S02]  /*251a0*/  @P4 LDG.E.U8 R51, desc[UR24][R46.64] ;  /* 0x000000182e334981 */ /* 0x000724000c1e1100 */
[----:B---3--:R-:W-:Y:S02]  /*251b0*/  @P3 IMAD.MOV.U32 R46, RZ, RZ, R92 ;  /* 0x000000ffff2e3224 */ /* 0x008fe400078e005c */
[----:B------:R-:W-:Y:S01]  /*251c0*/  @P3 IMAD.MOV.U32 R47, RZ, RZ, R93 ;  /* 0x000000ffff2f3224 */ /* 0x000fe200078e005d */
[----:B------:R-:W3:Y:S04]  /*251d0*/  LDL R92, [R1+0x62c] ;  /* 0x00062c00015c7983 */ /* 0x000ee80000100800 */
[----:B------:R2:W3:Y:S04]  /*251e0*/  @P3 LDG.E.U8 R53, desc[UR24][R46.64] ;  /* 0x000000182e353981 */ /* 0x0004e8000c1e1100 */
[----:B------:R-:W3:Y:S04]  /*251f0*/  LDL R93, [R1+0x628] ;  /* 0x00062800015d7983 */ /* 0x000ee80000100800 */
[----:B------:R-:W3:Y:S01]  /*25200*/  LDL R47, [R1+0x888] ;  /* 0x00088800012f7983 */ /* 0x000ee20000100800 */
[----:B--2---:R-:W-:Y:S01]  /*25210*/  @P3 IMAD.MOV.U32 R46, RZ, RZ, R7 ;  /* 0x000000ffff2e3224 */ /* 0x004fe200078e0007 */
[----:B------:R-:W-:-:S02]  /*25220*/  PRMT R57, RZ, 0x7610, R57 ;  /* 0x00007610ff397816 */ /* 0x000fc40000000039 */
[----:B------:R-:W-:Y:S01]  /*25230*/  PRMT R59, RZ, 0x7610, R59 ;  /* 0x00007610ff3b7816 */ /* 0x000fe2000000003b */
[----:B------:R-:W2:Y:S04]  /*25240*/  LDL R7, [R1+0x634] ;  /* 0x0006340001077983 */ /* 0x000ea80000100800 */
[----:B---3--:R0:W3:Y:S04]  /*25250*/  @P3 LDG.E.U8 R55, desc[UR24][R46.64] ;  /* 0x000000182e373981 */ /* 0x0080e8000c1e1100 */
[----:B------:R-:W2:Y:S01]  /*25260*/  LDL R47, [R1+0x890] ;  /* 0x00089000012f7983 */ /* 0x000ea20000100800 */
[----:B0-----:R-:W-:Y:S01]  /*25270*/  @P3 IMAD.MOV.U32 R46, RZ, RZ, R88 ;  /* 0x000000ffff2e3224 */ /* 0x001fe200078e0058 */
[----:B------:R-:W-:-:S02]  /*25280*/  PRMT R8, RZ, 0x7610, R8 ;  /* 0x00007610ff087816 */ /* 0x000fc40000000008 */
[----:B------:R-:W-:Y:S01]  /*25290*/  PRMT R91, RZ, 0x7610, R91 ;  /* 0x00007610ff5b7816 */ /* 0x000fe2000000005b */
[----:B------:R-:W3:Y:S04]  /*252a0*/  LDL R88, [R1+0x63c] ;  /* 0x00063c0001587983 */ /* 0x000ee80000100800 */
[----:B--2---:R0:W2:Y:S02]  /*252b0*/  @P3 LDG.E.U8 R57, desc[UR24][R46.64] ;  /* 0x000000182e393981 */ /* 0x0040a4000c1e1100 */
[----:B0-----:R-:W-:Y:S02]  /*252c0*/  @P3 IMAD.MOV.U32 R46, RZ, RZ, R70 ;  /* 0x000000ffff2e3224 */ /* 0x001fe400078e0046 */
[----:B------:R-:W-:Y:S01]  /*252d0*/  @P3 IMAD.MOV.U32 R47, RZ, RZ, R73 ;  /* 0x000000ffff2f3224 */ /* 0x000fe200078e0049 */
[----:B------:R-:W2:Y:S04]  /*252e0*/  LDL R70, [R1+0x644] ;  /* 0x0006440001467983 */ /* 0x000ea80000100800 */
[----:B------:R0:W2:Y:S04]  /*252f0*/  @P3 LDG.E.U8 R59, desc[UR24][R46.64] ;  /* 0x000000182e3b3981 */ /* 0x0000a8000c1e1100 */
[----:B------:R-:W2:Y:S01]  /*25300*/  LDL R73, [R1+0x640] ;  /* 0x0006400001497983 */ /* 0x000ea20000100800 */
[----:B0-----:R-:W-:-:S02]  /*25310*/  @P1 IMAD.MOV.U32 R46, RZ, RZ, R92 ;  /* 0x000000ffff2e1224 */ /* 0x001fc400078e005c */
[----:B------:R-:W-:Y:S01]  /*25320*/  @P1 IMAD.MOV.U32 R47, RZ, RZ, R93 ;  /* 0x000000ffff2f1224 */ /* 0x000fe200078e005d */
[----:B------:R-:W-:Y:S01]  /*25330*/  ISETP.GT.AND P3, PT, R9, 0x36, PT ;  /* 0x000000360900780c */ /* 0x000fe20003f64270 */
[----:B------:R-:W2:Y:S04]  /*25340*/  LDL R93, [R1+0x648] ;  /* 0x00064800015d7983 */ /* 0x000ea80000100800 */
[----:B------:R0:W2:Y:S04]  /*25350*/  @P1 LDG.E.U8 R8, desc[UR24][R46.64] ;  /* 0x000000182e081981 */ /* 0x0000a8000c1e1100 */
[----:B------:R-:W2:Y:S04]  /*25360*/  LDL R92, [R1+0x64c] ;  /* 0x00064c00015c7983 */ /* 0x000ea80000100800 */
[----:B------:R-:W2:Y:S01]  /*25370*/  LDL R47, [R1+0x630] ;  /* 0x00063000012f7983 */ /* 0x000ea20000100800 */
[----:B0-----:R-:W-:-:S05]  /*25380*/  @P3 IMAD.MOV.U32 R46, RZ, RZ, R7 ;  /* 0x000000ffff2e3224 */ /* 0x001fca00078e0007 */
[----:B--2---:R-:W2:Y:S04]  /*25390*/  @P3 LDG.E.U8 R91, desc[UR24][R46.64] ;  /* 0x000000182e5b3981 */ /* 0x004ea8000c1e1100 */
[----:B------:R0:W-:Y:S04]  /*253a0*/  STL [R1+0xcfc], R8 ;  /* 0x000cfc0801007387 */ /* 0x0001e80000100800 */
[----:B------:R-:W3:Y:S04]  /*253b0*/  LDL R7, [R1+0x654] ;  /* 0x0006540001077983 */ /* 0x000ee80000100800 */
[----:B0-----:R-:W3:Y:S04]  /*253c0*/  LDL R8, [R1+0x650] ;  /* 0x0006500001087983 */ /* 0x001ee80000100800 */
[----:B--2---:R0:W-:Y:S04]  /*253d0*/  STL [R1+0x98], R91 ;  /* 0x0000985b01007387 */ /* 0x0041e80000100800 */
[----:B0-----:R-:W2:Y:S04]  /*253e0*/  LDL.LU R91, [R1+0xd5c] ;  /* 0x000d5c00015b7983 */ /* 0x001ea80000300800 */
[----:B------:R-:W2:Y:S01]  /*253f0*/  LDL R47, [R1+0x638] ;  /* 0x00063800012f7983 */ /* 0x000ea20000100800 */
[----:B------:R-:W-:Y:S01]  /*25400*/  PRMT R85, RZ, 0x7610, R85 ;  /* 0x00007610ff557816 */ /* 0x000fe20000000055 */
[----:B---3--:R-:W-:-:S02]  /*25410*/  @P3 IMAD.MOV.U32 R46, RZ, RZ, R88 ;  /* 0x000000ffff2e3224 */ /* 0x008fc400078e0058 */
[----:B------:R-:W3:Y:S04]  /*25420*/  LDL R88, [R1+0x658] ;  /* 0x0006580001587983 */ /* 0x000ee80000100800 */
[----:B--2---:R0:W2:Y:S01]  /*25430*/  @P3 LDG.E.U8 R85, desc[UR24][R46.64] ;  /* 0x000000182e553981 */ /* 0x0040a2000c1e1100 */
[----:B------:R-:W-:Y:S01]  /*25440*/  PRMT R87, RZ, 0x7610, R87 ;  /* 0x00007610ff577816 */ /* 0x000fe20000000057 */
[----:B0-----:R-:W-:Y:S02]  /*25450*/  @P3 IMAD.MOV.U32 R46, RZ, RZ, R70 ;  /* 0x000000ffff2e3224 */ /* 0x001fe400078e0046 */
[----:B------:R-:W-:-:S05]  /*25460*/  @P3 IMAD.MOV.U32 R47, RZ, RZ, R73 ;  /* 0x000000ffff2f3224 */ /* 0x000fca00078e0049 */
[----:B------:R0:W3:Y:S01]  /*25470*/  @P3 LDG.E.U8 R87, desc[UR24][R46.64] ;  /* 0x000000182e573981 */ /* 0x0000e2000c1e1100 */
[----:B------:R-:W-:-:S03]  /*25480*/  ISETP.GT.AND P1, PT, R9, 0x37, PT ;  /* 0x000000370900780c */ /* 0x000fc60003f24270 */
[----:B--2---:R1:W-:Y:S04]  /*25490*/  STL [R1+0x8c], R85 ;  /* 0x00008c5501007387 */ /* 0x0043e80000100800 */
[----:B------:R-:W2:Y:S04]  /*254a0*/  LDL R73, [R1+0x660] ;  /* 0x0006600001497983 */ /* 0x000ea80000100800 */
[----:B------:R-:W2:Y:S04]  /*254b0*/  LDL R70, [R1+0x664] ;  /* 0x0006640001467983 */ /* 0x000ea80000100800 */
[----:B-1----:R-:W2:Y:S01]  /*254c0*/  LDL R85, [R1+0x65c] ;  /* 0x00065c0001557983 */ /* 0x002ea20000100800 */
[----:B------:R-:W-:Y:S01]  /*254d0*/  PRMT R89, RZ, 0x7610, R89 ;  /* 0x00007610ff597816 */ /* 0x000fe20000000059 */
[----:B0-----:R-:W-:-:S02]  /*254e0*/  @P3 IMAD.MOV.U32 R46, RZ, RZ, R92 ;  /* 0x000000ffff2e3224 */ /* 0x001fc400078e005c */
[----:B------:R-:W-:Y:S01]  /*254f0*/  @P3 IMAD.MOV.U32 R47, RZ, RZ, R93 ;  /* 0x000000ffff2f3224 */ /* 0x000fe200078e005d */
[----:B------:R-:W-:-:S04]  /*25500*/  PRMT R5, RZ, 0x7610, R5 ;  /* 0x00007610ff057816 */ /* 0x000fc80000000005 */
[----:B------:R0:W4:Y:S01]  /*25510*/  @P3 LDG.E.U8 R89, desc[UR24][R46.64] ;  /* 0x000000182e593981 */ /* 0x000122000c1e1100 */
[----:B------:R-:W-:Y:S01]  /*25520*/  PRMT R6, RZ, 0x7610, R6 ;  /* 0x00007610ff067816 */ /* 0x000fe20000000006 */
[----:B0-----:R-:W-:Y:S02]  /*25530*/  @P1 IMAD.MOV.U32 R46, RZ, RZ, R7 ;  /* 0x000000ffff2e1224 */ /* 0x001fe400078e0007 */
[----:B------:R-:W-:-:S05]  /*25540*/  @P1 IMAD.MOV.U32 R47, RZ, RZ, R8 ;  /* 0x000000ffff2f1224 */ /* 0x000fca00078e0008 */
[----:B------:R3:W4:Y:S02]  /*25550*/  @P1 LDG.E.U8 R5, desc[UR24][R46.64] ;  /* 0x000000182e051981 */ /* 0x000724000c1e1100 */
[----:B---3--:R-:W-:Y:S02]  /*25560*/  @P1 IMAD.MOV.U32 R47, RZ, RZ, R88 ;  /* 0x000000ffff2f1224 */ /* 0x008fe400078e0058 */
[----:B------:R0:W-:Y:S01]  /*25570*/  STL [R1+0x80], R87 ;  /* 0x0000805701007387 */ /* 0x0001e20000100800 */
[----:B------:R-:W-:-:S03]  /*25580*/  PRMT R3, RZ, 0x7610, R3 ;  /* 0x00007610ff037816 */ /* 0x000fc60000000003 */
[----:B0-----:R-:W3:Y:S04]  /*25590*/  LDL.LU R87, [R1+0xd58] ;  /* 0x000d580001577983 */ /* 0x001ee80000300800 */
[----:B------:R-:W3:Y:S04]  /*255a0*/  LDL R8, [R1+0x668] ;  /* 0x0006680001087983 */ /* 0x000ee80000100800 */
[----:B------:R-:W3:Y:S01]  /*255b0*/  LDL R7, [R1+0x66c] ;  /* 0x00066c0001077983 */ /* 0x000ee20000100800 */
[----:B--2---:R-:W-:-:S05]  /*255c0*/  @P1 IMAD.MOV.U32 R46, RZ, RZ, R85 ;  /* 0x000000ffff2e1224 */ /* 0x004fca00078e0055 */
[----:B------:R0:W2:Y:S02]  /*255d0*/  @P1 LDG.E.U8 R6, desc[UR24][R46.64] ;  /* 0x000000182e061981 */ /* 0x0000a4000c1e1100 */
[----:B0-----:R-:W-:Y:S02]  /*255e0*/  @P1 IMAD.MOV.U32 R46, RZ, RZ, R70 ;  /* 0x000000ffff2e1224 */ /* 0x001fe400078e0046 */
[----:B------:R-:W-:-:S05]  /*255f0*/  @P1 IMAD.MOV.U32 R47, RZ, RZ, R73 ;  /* 0x000000ffff2f1224 */ /* 0x000fca00078e0049 */
[----:B------:R3:W2:Y:S04]  /*25600*/  @P1 LDG.E.U8 R3, desc[UR24][R46.64] ;  /* 0x000000182e031981 */ /* 0x0006a8000c1e1100 */
[----:B----4-:R0:W-:Y:S01]  /*25610*/  STL [R1+0xd00], R5 ;  /* 0x000d000501007387 */ /* 0x0101e20000100800 */
[----:B------:R-:W-:Y:S01]  /*25620*/  PRMT R4, RZ, 0x7610, R4 ;  /* 0x00007610ff047816 */ /* 0x000fe20000000004 */
[----:B---3--:R-:W-:Y:S02]  /*25630*/  @P1 IMAD.MOV.U32 R47, RZ, RZ, R8 ;  /* 0x000000ffff2f1224 */ /* 0x008fe400078e0008 */
[----:B------:R-:W-:-:S05]  /*25640*/  @P1 IMAD.MOV.U32 R46, RZ, RZ, R7 ;  /* 0x000000ffff2e1224 */ /* 0x000fca00078e0007 */
[----:B------:R-:W3:Y:S04]  /*25650*/  @P1 LDG.E.U8 R4, desc[UR24][R46.64] ;  /* 0x000000182e041981 */ /* 0x000ee8000c1e1100 */
[----:B--2---:R-:W-:Y:S04]  /*25660*/  STL [R1+0xd04], R6 ;  /* 0x000d040601007387 */ /* 0x004fe80000100800 */
[----:B------:R-:W2:Y:S04]  /*25670*/  LDL R92, [R1+0x404] ;  /* 0x00040400015c7983 */ /* 0x000ea80000100800 */
[----:B0-----:R-:W4:Y:S04]  /*25680*/  LDL R5, [R1+0x408] ;  /* 0x0004080001057983 */ /* 0x001f280000100800 */
[----:B------:R0:W-:Y:S04]  /*25690*/  STL [R1+0x74], R89 ;  /* 0x0000745901007387 */ /* 0x0001e80000100800 */
[----:B------:R-:W4:Y:S04]  /*256a0*/  LDL R88, [R1+0x410] ;  /* 0x0004100001587983 */ /* 0x000f280000100800 */
[----:B------:R-:W4:Y:S04]  /*256b0*/  LDL R85, [R1+0x414] ;  /* 0x0004140001557983 */ /* 0x000f280000100800 */
[----:B0-----:R-:W4:Y:S04]  /*256c0*/  LDL R89, [R1+0x40c] ;  /* 0x00040c0001597983 */ /* 0x001f280000100800 */
[----:B------:R-:W4:Y:S04]  /*256d0*/  LDL R73, [R1+0x418] ;  /* 0x0004180001497983 */ /* 0x000f280000100800 */
[----:B------:R0:W-:Y:S04]  /*256e0*/  STL [R1+0xd08], R3 ;  /* 0x000d080301007387 */ /* 0x0001e80000100800 */
[----:B------:R-:W4:Y:S04]  /*256f0*/  LDL R70, [R1+0x41c] ;  /* 0x00041c0001467983 */ /* 0x000f280000100800 */
[----:B------:R-:W4:Y:S04]  /*25700*/  LDL R8, [R1+0x420] ;  /* 0x0004200001087983 */ /* 0x000f280000100800 */
[----:B------:R-:W4:Y:S04]  /*25710*/  LDL R7, [R1+0x424] ;  /* 0x0004240001077983 */ /* 0x000f280000100800 */
[----:B------:R-:W4:Y:S01]  /*25720*/  LDL R6, [R1+0x428] ;  /* 0x0004280001067983 */ /* 0x000f220000100800 */
[----:B------:R-:W-:-:S02]  /*25730*/  ISETP.GT.AND P3, PT, R9, 0x3e, PT ;  /* 0x0000003e0900780c */ /* 0x000fc40003f64270 */
[----:B------:R-:W-:Y:S02]  /*25740*/  PRMT R90, RZ, 0x7610, R90 ;  /* 0x00007610ff5a7816 */ /* 0x000fe4000000005a */
[----:B------:R-:W-:Y:S02]  /*25750*/  PRMT R86, RZ, 0x7610, R86 ;  /* 0x00007610ff567816 */ /* 0x000fe40000000056 */
[----:B------:R-:W-:Y:S02]  /*25760*/  PRMT R72, RZ, 0x7610, R72 ;  /* 0x00007610ff487816 */ /* 0x000fe40000000048 */
[----:B------:R-:W-:Y:S01]  /*25770*/  ISETP.GT.AND P1, PT, R9, 0x3f, PT ;  /* 0x0000003f0900780c */ /* 0x000fe20003f24270 */
[----:B---3--:R1:W-:Y:S01]  /*25780*/  STL [R1+0xd0c], R4 ;  /* 0x000d0c0401007387 */ /* 0x0083e20000100800 */
[----:B------:R-:W-:-:S03]  /*25790*/  PRMT R0, RZ, 0x7610, R0 ;  /* 0x00007610ff007816 */ /* 0x000fc60000000000 */
[----:B0-----:R-:W3:Y:S01]  /*257a0*/  LDL R3, [R1+0x430] ;  /* 0x0004300001037983 */ /* 0x001ee20000100800 */
[----:B-1----:R-:W-:Y:S01]  /*257b0*/  PRMT R4, RZ, 0x7610, R4 ;  /* 0x00007610ff047816 */ /* 0x002fe20000000004 */
[----:B--2---:R-:W-:Y:S02]  /*257c0*/  @P3 IMAD.MOV.U32 R47, RZ, RZ, R92 ;  /* 0x000000ffff2f3224 */ /* 0x004fe400078e005c */
[----:B----4-:R-:W-:Y:S02]  /*257d0*/  @P3 IMAD.MOV.U32 R46, RZ, RZ, R5 ;  /* 0x000000ffff2e3224 */ /* 0x010fe400078e0005 */
[----:B------:R-:W2:Y:S04]  /*257e0*/  LDL R5, [R1+0x42c] ;  /* 0x00042c0001057983 */ /* 0x000ea80000100800 */
[----:B------:R0:W4:Y:S02]  /*257f0*/  @P3 LDG.E.U8 R90, desc[UR24][R46.64] ;  /* 0x000000182e5a3981 */ /* 0x000124000c1e1100 */
[----:B0-----:R-:W-:-:S02]  /*25800*/  @P3 IMAD.MOV.U32 R46, RZ, RZ, R88 ;  /* 0x000000ffff2e3224 */ /* 0x001fc400078e0058 */
[----:B------:R-:W-:-:S05]  /*25810*/  @P3 IMAD.MOV.U32 R47, RZ, RZ, R89 ;  /* 0x000000ffff2f3224 */ /* 0x000fca00078e0059 */
[----:B------:R0:W4:Y:S02]  /*25820*/  @P3 LDG.E.U8 R86, desc[UR24][R46.64] ;  /* 0x000000182e563981 */ /* 0x000124000c1e1100 */
[----:B0-----:R-:W-:Y:S02]  /*25830*/  @P3 IMAD.MOV.U32 R46, RZ, RZ, R73 ;  /* 0x000000ffff2e3224 */ /* 0x001fe400078e0049 */
        /* <DEDUP_REMOVED lines=8> */
[----:B---3--:R-:W-:Y:S01]  /*258c0*/  @P1 IMAD.MOV.U32 R46, RZ, RZ, R3 ;  /* 0x000000ffff2e1224 */ /* 0x008fe200078e0003 */
[----:B------:R-:W-:Y:S01]  /*258d0*/  PRMT R2, RZ, 0x7610, R2 ;  /* 0x00007610ff027816 */ /* 0x000fe20000000002 */
[----:B--2---:R-:W-:-:S05]  /*258e0*/  @P1 IMAD.MOV.U32 R47, RZ, RZ, R5 ;  /* 0x000000ffff2f1224 */ /* 0x004fca00078e0005 */
[----:B------:R0:W2:Y:S04]  /*258f0*/  @P1 LDG.E.U8 R2, desc[UR24][R46.64] ;  /* 0x000000182e021981 */ /* 0x0000a8000c1e1100 */
[----:B----4-:R-:W-:Y:S04]  /*25900*/  STL [R1+0xd14], R4 ;  /* 0x000d140401007387 */ /* 0x010fe80000100800 */
[----:B------:R-:W-:Y:S04]  /*25910*/  STL [R1+0xd10], R0 ;  /* 0x000d100001007387 */ /* 0x000fe80000100800 */
[----:B------:R-:W0:Y:S04]  /*25920*/  LDL R7, [R1+0x438] ;  /* 0x0004380001077983 */ /* 0x000e280000100800 */
[----:B------:R-:W3:Y:S04]  /*25930*/  LDL R85, [R1+0x43c] ;  /* 0x00043c0001557983 */ /* 0x000ee80000100800 */
[----:B------:R-:W4:Y:S04]  /*25940*/  LDL R3, [R1+0x440] ;  /* 0x0004400001037983 */ /* 0x000f280000100800 */
[----:B------:R1:W-:Y:S04]  /*25950*/  STL [R1+0x20], R86 ;  /* 0x0000205601007387 */ /* 0x0003e80000100800 */
[----:B-1----:R-:W2:Y:S04]  /*25960*/  LDL.LU R86, [R1+0x260] ;  /* 0x0002600001567983 */ /* 0x002ea80000300800 */
[----:B------:R-:W2:Y:S04]  /*25970*/  LDL.LU R88, [R1+0x25c] ;  /* 0x00025c0001587983 */ /* 0x000ea80000300800 */
[----:B------:R-:W2:Y:S04]  /*25980*/  LDL.LU R89, [R1+0x258] ;  /* 0x0002580001597983 */ /* 0x000ea80000300800 */
[----:B------:R1:W-:Y:S04]  /*25990*/  STL [R1+0x2c], R90 ;  /* 0x00002c5a01007387 */ /* 0x0003e80000100800 */
[----:B-1----:R-:W2:Y:S04]  /*259a0*/  LDL.LU R90, [R1+0x254] ;  /* 0x00025400015a7983 */ /* 0x002ea80000300800 */
[----:B------:R-:W2:Y:S04]  /*259b0*/  LDL.LU R92, [R1+0x1cc] ;  /* 0x0001cc00015c7983 */ /* 0x000ea80000300800 */
[----:B------:R-:W2:Y:S04]  /*259c0*/  LDL.LU R93, [R1+0x1c4] ;  /* 0x0001c400015d7983 */ /* 0x000ea80000300800 */
[----:B------:R-:W2:Y:S04]  /*259d0*/  LDL.LU R70, [R1+0x1c0] ;  /* 0x0001c00001467983 */ /* 0x000ea80000300800 */
[----:B------:R1:W-:Y:S04]  /*259e0*/  STL [R1+0x1c], R72 ;  /* 0x00001c4801007387 */ /* 0x0003e80000100800 */
[----:B-1----:R-:W2:Y:S04]  /*259f0*/  LDL.LU R72, [R1+0x1bc] ;  /* 0x0001bc0001487983 */ /* 0x002ea80000300800 */
[----:B------:R-:W2:Y:S04]  /*25a00*/  LDL.LU R73, [R1+0x150] ;  /* 0x0001500001497983 */ /* 0x000ea80000300800 */
[----:B------:R-:W2:Y:S04]  /*25a10*/  LDL.LU R0, [R1+0xdc] ;  /* 0x0000dc0001007983 */ /* 0x000ea80000300800 */
[----:B------:R-:W2:Y:S04]  /*25a20*/  LDL.LU R4, [R1+0xd8] ;  /* 0x0000d80001047983 */ /* 0x000ea80000300800 */
[----:B------:R-:W2:Y:S04]  /*25a30*/  LDL.LU R6, [R1+0x70] ;  /* 0x0000700001067983 */ /* 0x000ea80000300800 */
[----:B------:R-:W2:Y:S04]  /*25a40*/  LDL.LU R5, [R1+0x6c] ;  /* 0x00006c0001057983 */ /* 0x000ea80000300800 */
[----:B------:R-:W2:Y:S04]  /*25a50*/  LDL.LU R8, [R1+0x68] ;  /* 0x0000680001087983 */ /* 0x000ea80000300800 */
[----:B------:R-:W2:Y:S01]  /*25a60*/  LDL R47, [R1+0x434] ;  /* 0x00043400012f7983 */ /* 0x000ea20000100800 */
[----:B------:R-:W-:-:S02]  /*25a70*/  PRMT R91, RZ, 0x7610, R91 ;  /* 0x00007610ff5b7816 */ /* 0x000fc4000000005b */
[----:B------:R-:W-:Y:S01]  /*25a80*/  PRMT R87, RZ, 0x7610, R87 ;  /* 0x00007610ff577816 */ /* 0x000fe20000000057 */
[----:B0-----:R-:W-:-:S05]  /*25a90*/  @P1 IMAD.MOV.U32 R46, RZ, RZ, R7 ;  /* 0x000000ffff2e1224 */ /* 0x001fca00078e0007 */
[----:B--2---:R4:W2:Y:S02]  /*25aa0*/  @P1 LDG.E.U8 R91, desc[UR24][R46.64] ;  /* 0x000000182e5b1981 */ /* 0x0048a4000c1e1100 */
[----:B----4-:R-:W-:Y:S02]  /*25ab0*/  @P1 IMAD.MOV.U32 R46, RZ, RZ, R3 ;  /* 0x000000ffff2e1224 */ /* 0x010fe400078e0003 */
[----:B---3--:R-:W-:-:S05]  /*25ac0*/  @P1 IMAD.MOV.U32 R47, RZ, RZ, R85 ;  /* 0x000000ffff2f1224 */ /* 0x008fca00078e0055 */
[----:B------:R-:W3:Y:S01]  /*25ad0*/  @P1 LDG.E.U8 R87, desc[UR24][R46.64] ;  /* 0x000000182e571981 */ /* 0x000ee2000c1e1100 */
[----:B------:R-:W0:Y:S01]  /*25ae0*/  S2R R85, SR_TID.X ;  /* 0x0000000000557919 */ /* 0x000e220000002100 */
[----:B------:R-:W1:Y:S02]  /*25af0*/  S2R R7, SR_TID.X ;  /* 0x0000000000077919 */ /* 0x000e640000002100 */
[----:B------:R4:W-:Y:S04]  /*25b00*/  STL [R1+0xd18], R2 ;  /* 0x000d180201007387 */ /* 0x0009e80000100800 */
[----:B----4-:R-:W4:Y:S01]  /*25b10*/  LDL.LU R2, [R1+0xe0] ;  /* 0x0000e00001027983 */ /* 0x010f220000300800 */
[----:B0-----:R-:W-:Y:S02]  /*25b20*/  LOP3.LUT R85, R85, 0x3f, RZ, 0xc0, !PT ;  /* 0x0000003f55557812 */ /* 0x001fe400078ec0ff */
[----:B-1----:R-:W-:Y:S01]  /*25b30*/  LOP3.LUT R3, R7, 0x7f, RZ, 0xc0, !PT ;  /* 0x0000007f07037812 */ /* 0x002fe200078ec0ff */
[----:B------:R-:W-:Y:S01]  /*25b40*/  BAR.SYNC.DEFER_BLOCKING 0x0 ;  /* 0x0000000000007b1d */ /* 0x000fe20000010000 */
[----:B------:R-:W-:-:S05]  /*25b50*/  ISETP.GE.AND P1, PT, R85, R9, PT ;  /* 0x000000095500720c */ /* 0x000fca0003f26270 */
        /* <DEDUP_REMOVED lines=9> */
[----:B--2---:R0:W-:Y:S04]  /*25bf0*/  STL [R1+0xd1c], R91 ;  /* 0x000d1c5b01007387 */ /* 0x0041e80000100800 */
[----:B0-----:R-:W2:Y:S04]  /*25c00*/  LDL.LU R91, [R1+0xe4] ;  /* 0x0000e400015b7983 */ /* 0x001ea80000300800 */
[----:B------:R-:W2:Y:S04]  /*25c10*/  LDL.LU R46, [R1+0x144] ;  /* 0x00014400012e7983 */ /* 0x000ea80000300800 */
[----:B------:R-:W2:Y:S04]  /*25c20*/  LDL.LU R47, [R1+0x13c] ;  /* 0x00013c00012f7983 */ /* 0x000ea80000300800 */
[----:B---3--:R0:W-:Y:S04]  /*25c30*/  STL [R1+0xd20], R87 ;  /* 0x000d205701007387 */ /* 0x0081e80000100800 */
[----:B0-----:R-:W3:Y:S04]  /*25c40*/  LDL.LU R87, [R1+0x148] ;  /* 0x0001480001577983 */ /* 0x001ee80000300800 */
[----:B------:R-:W2:Y:S04]  /*25c50*/  LDL.LU R85, [R1+0xd54] ;  /* 0x000d540001557983 */ /* 0x000ea80000300800 */
        /* <DEDUP_REMOVED lines=9> */
[----:B---3--:R0:W-:Y:S04]  /*25cf0*/  STS.U8 [R3+UR9+0xa800], R87 ;  /* 0x00a8005703007988 */ /* 0x0081e80008000009 */
[----:B--2---:R1:W-:Y:S04]  /*25d00*/  STS.U8 [R3+UR9+0xc800], R46 ;  /* 0x00c8002e03007988 */ /* 0x0043e80008000009 */
[----:B------:R-:W-:Y:S04]  /*25d10*/  STS.U8 [R3+UR9+0xe800], R47 ;  /* 0x00e8002f03007988 */ /* 0x000fe80008000009 */
[----:B------:R-:W-:Y:S04]  /*25d20*/  STS.U8 [R3+UR9+0x8c00], R91 ;  /* 0x008c005b03007988 */ /* 0x000fe80008000009 */
[----:B----4-:R-:W-:Y:S04]  /*25d30*/  STS.U8 [R3+UR9+0xac00], R2 ;  /* 0x00ac000203007988 */ /* 0x010fe80008000009 */
[----:B------:R-:W-:Y:S04]  /*25d40*/  STS.U8 [R3+UR9+0xcc00], R0 ;  /* 0x00cc000003007988 */ /* 0x000fe80008000009 */
[----:B------:R-:W-:Y:S04]  /*25d50*/  STS.U8 [R3+UR9+0xec00], R4 ;  /* 0x00ec000403007988 */ /* 0x000fe80008000009 */
[----:B------:R-:W-:Y:S04]  /*25d60*/  STS.U8 [R3+UR9+0x9000], R6 ;  /* 0x0090000603007988 */ /* 0x000fe80008000009 */
[----:B------:R-:W-:Y:S04]  /*25d70*/  STS.U8 [R3+UR9+0xb000], R5 ;  /* 0x00b0000503007988 */ /* 0x000fe80008000009 */
[----:B------:R-:W-:Y:S04]  /*25d80*/  STS.U8 [R3+UR9+0xd000], R8 ;  /* 0x00d0000803007988 */ /* 0x000fe80008000009 */
[----:B------:R-:W-:Y:S04]  /*25d90*/  STS.U8 [R3+UR9+0xf000], R73 ;  /* 0x00f0004903007988 */ /* 0x000fe80008000009 */
[----:B------:R2:W-:Y:S04]  /*25da0*/  STS.U8 [R3+UR9+0x9400], R86 ;  /* 0x0094005603007988 */ /* 0x0005e80008000009 */
[----:B0-----:R-:W3:Y:S04]  /*25db0*/  LDL.LU R87, [R1+0x138] ;  /* 0x0001380001577983 */ /* 0x001ee80000300800 */
[----:B-1----:R-:W4:Y:S01]  /*25dc0*/  LDL.LU R46, [R1+0x130] ;  /* 0x00013000012e7983 */ /* 0x002f220000300800 */
[----:B--2---:R-:W-:-:S03]  /*25dd0*/  LOP3.LUT R86, R7, 0x7f, RZ, 0xc0, !PT ;  /* 0x0000007f07567812 */ /* 0x004fc600078ec0ff */
[----:B------:R-:W2:Y:S04]  /*25de0*/  LDL.LU R47, [R1+0x12c] ;  /* 0x00012c00012f7983 */ /* 0x000ea80000300800 */
[----:B------:R-:W2:Y:S04]  /*25df0*/  LDL.LU R91, [R1+0x128] ;  /* 0x00012800015b7983 */ /* 0x000ea80000300800 */
[----:B------:R-:W2:Y:S04]  /*25e00*/  LDL.LU R2, [R1+0xd4] ;  /* 0x0000d40001027983 */ /* 0x000ea80000300800 */
[----:B------:R-:W2:Y:S04]  /*25e10*/  LDL.LU R0, [R1+0xd0] ;  /* 0x0000d00001007983 */ /* 0x000ea80000300800 */
[----:B------:R-:W2:Y:S04]  /*25e20*/  LDL.LU R4, [R1+0xcc] ;  /* 0x0000cc0001047983 */ /* 0x000ea80000300800 */
[----:B------:R0:W-:Y:S04]  /*25e30*/  STS.U8 [R86+UR9+0xb400], R85 ;  /* 0x00b4005556007988 */ /* 0x0001e80008000009 */
[----:B------:R-:W2:Y:S04]  /*25e40*/  LDL.LU R6, [R1+0xc8] ;  /* 0x0000c80001067983 */ /* 0x000ea80000300800 */
[----:B------:R1:W-:Y:S04]  /*25e50*/  STS.U8 [R86+UR9+0xd400], R84 ;  /* 0x00d4005456007988 */ /* 0x0003e80008000009 */
[----:B------:R-:W2:Y:S04]  /*25e60*/  LDL.LU R5, [R1+0x5c] ;  /* 0x00005c0001057983 */ /* 0x000ea80000300800 */
[----:B------:R0:W-:Y:S04]  /*25e70*/  STS.U8 [R86+UR9+0xf400], R83 ;  /* 0x00f4005356007988 */ /* 0x0001e80008000009 */
[----:B------:R-:W2:Y:S04]  /*25e80*/  LDL.LU R8, [R1+0x58] ;  /* 0x0000580001087983 */ /* 0x000ea80000300800 */
[----:B------:R-:W-:Y:S04]  /*25e90*/  STS.U8 [R86+UR9+0x9800], R58 ;  /* 0x0098003a56007988 */ /* 0x000fe80008000009 */
[----:B------:R-:W2:Y:S04]  /*25ea0*/  LDL.LU R7, [R1+0x50] ;  /* 0x0000500001077983 */ /* 0x000ea80000300800 */
[----:B------:R-:W-:Y:S04]  /*25eb0*/  STS.U8 [R86+UR9+0xb800], R56 ;  /* 0x00b8003856007988 */ /* 0x000fe80008000009 */
[----:B0-----:R-:W2:Y:S04]  /*25ec0*/  LDL.LU R85, [R1+0x1ac] ;  /* 0x0001ac0001557983 */ /* 0x001ea80000300800 */
[----:B------:R-:W-:Y:S04]  /*25ed0*/  STS.U8 [R86+UR9+0xd800], R54 ;  /* 0x00d8003656007988 */ /* 0x000fe80008000009 */
[----:B-1----:R-:W2:Y:S04]  /*25ee0*/  LDL.LU R84, [R1+0x1b0] ;  /* 0x0001b00001547983 */ /* 0x002ea80000300800 */
[----:B------:R-:W-:Y:S04]  /*25ef0*/  STS.U8 [R86+UR9+0xf800], R52 ;  /* 0x00f8003456007988 */ /* 0x000fe80008000009 */
[----:B------:R-:W2:Y:S04]  /*25f00*/  LDL.LU R83, [R1+0x1b4] ;  /* 0x0001b40001537983 */ /* 0x000ea80000300800 */
[----:B------:R0:W-:Y:S04]  /*25f10*/  STS.U8 [R86+UR9+0x9c00], R24 ;  /* 0x009c001856007988 */ /* 0x0001e80008000009 */
[----:B------:R1:W-:Y:S04]  /*25f20*/  STS.U8 [R86+UR9+0xbc00], R25 ;  /* 0x00bc001956007988 */ /* 0x0003e80008000009 */
[----:B------:R1:W-:Y:S04]  /*25f30*/  STS.U8 [R86+UR9+0xdc00], R26 ;  /* 0x00dc001a56007988 */ /* 0x0003e80008000009 */
[----:B0-----:R-:W2:Y:S04]  /*25f40*/  LDL.LU R24, [R1+0x1b8] ;  /* 0x0001b80001187983 */ /* 0x001ea80000300800 */
[----:B-1----:R-:W2:Y:S04]  /*25f50*/  LDL.LU R25, [R1+0x244] ;  /* 0x0002440001197983 */ /* 0x002ea80000300800 */
[----:B------:R-:W2:Y:S04]  /*25f60*/  LDL.LU R26, [R1+0x248] ;  /* 0x00024800011a7983 */ /* 0x000ea80000300800 */
[----:B------:R0:W-:Y:S04]  /*25f70*/  STS.U8 [R86+UR9+0xfc00], R27 ;  /* 0x00fc001b56007988 */ /* 0x0001e80008000009 */
[----:B0-----:R-:W2:Y:S04]  /*25f80*/  LDL.LU R27, [R1+0x24c] ;  /* 0x00024c00011b7983 */ /* 0x001ea80000300800 */
[----:B------:R0:W-:Y:S04]  /*25f90*/  STL [R1+0xd24], R86 ;  /* 0x000d245601007387 */ /* 0x0001e80000100800 */
[----:B0-----:R-:W2:Y:S01]  /*25fa0*/  LDL.LU R86, [R1+0x250] ;  /* 0x0002500001567983 */ /* 0x001ea20000300800 */
[----:B------:R-:W0:Y:S02]  /*25fb0*/  S2R R73, SR_TID.X ;  /* 0x0000000000497919 */ /* 0x000e240000002100 */
[----:B0-----:R-:W-:-:S04]  /*25fc0*/  LOP3.LUT R73, R73, 0x7f, RZ, 0xc0, !PT ;  /* 0x0000007f49497812 */ /* 0x001fc800078ec0ff */
[----:B------:R-:W-:-:S05]  /*25fd0*/  LOP3.LUT R73, R73, 0x10, RZ, 0x3c, !PT ;  /* 0x0000001049497812 */ /* 0x000fca00078e3cff */
[----:B---3--:R-:W-:Y:S04]  /*25fe0*/  STS.U8 [R73+UR9+0x8880], R87 ;  /* 0x0088805749007988 */ /* 0x008fe80008000009 */
[----:B----4-:R-:W-:Y:S04]  /*25ff0*/  STS.U8 [R73+UR9+0xa880], R46 ;  /* 0x00a8802e49007988 */ /* 0x010fe80008000009 */
        /* <DEDUP_REMOVED lines=13> */
[----:B------:R0:W-:Y:S04]  /*260d0*/  STS.U8 [R73+UR9+0x8080], R86 ;  /* 0x0080805649007988 */ /* 0x0001e80008000009 */
[----:B0-----:R-:W2:Y:S04]  /*260e0*/  LDL.LU R86, [R1+0x240] ;  /* 0x0002400001567983 */ /* 0x001ea80000300800 */
        /* <DEDUP_REMOVED lines=18> */
[----:B-1----:R-:W4:Y:S04]  /*26210*/  LDL.LU R8, [R1+0x40] ;  /* 0x0000400001087983 */ /* 0x002f280000300800 */
[----:B------:R0:W-:Y:S04]  /*26220*/  STS.U8 [R73+UR9+0xd080], R7 ;  /* 0x00d0800749007988 */ /* 0x0001e80008000009 */
[----:B0-----:R-:W4:Y:S04]  /*26230*/  LDL.LU R7, [R1+0x3c] ;  /* 0x00003c0001077983 */ /* 0x001f280000300800 */
[----:B------:R0:W-:Y:S02]  /*26240*/  STS.U8 [R73+UR9+0xf080], R72 ;  /* 0x00f0804849007988 */ /* 0x0001e40008000009 */
[----:B0-----:R-:W0:Y:S02]  /*26250*/  S2R R72, SR_TID.X ;  /* 0x0000000000487919 */ /* 0x001e240000002100 */
[----:B------:R1:W-:Y:S04]  /*26260*/  STS.U8 [R73+UR9+0x9480], R82 ;  /* 0x0094805249007988 */ /* 0x0003e80008000009 */
[----:B------:R-:W-:Y:S04]  /*26270*/  STS.U8 [R73+UR9+0xb480], R81 ;  /* 0x00b4805149007988 */ /* 0x000fe80008000009 */
[----:B------:R-:W-:Y:S04]  /*26280*/  STS.U8 [R73+UR9+0xd480], R80 ;  /* 0x00d4805049007988 */ /* 0x000fe80008000009 */
[----:B------:R-:W-:Y:S04]  /*26290*/  STS.U8 [R73+UR9+0xf480], R79 ;  /* 0x00f4804f49007988 */ /* 0x000fe80008000009 */
[----:B------:R-:W-:Y:S04]  /*262a0*/  STS.U8 [R73+UR9+0x9880], R50 ;  /* 0x0098803249007988 */ /* 0x000fe80008000009 */
        /* <DEDUP_REMOVED lines=8> */
[----:B------:R-:W-:Y:S04]  /*26330*/  STS.U8 [R73+UR9+0xfc80], R32 ;  /* 0x00fc802049007988 */ /* 0x000fe80008000009 */
[----:B-1----:R-:W4:Y:S04]  /*26340*/  LDL.LU R82, [R1+0x230] ;  /* 0x0002300001527983 */ /* 0x002f280000300800 */
[----:B--2---:R0:W-:Y:S04]  /*26350*/  STS.U8 [R72+UR9+0x8100], R86 ;  /* 0x0081005648007988 */ /* 0x0041e80008000009 */
[----:B---3--:R1:W-:Y:S04]  /*26360*/  STS.U8 [R72+UR9+0xa100], R27 ;  /* 0x00a1001b48007988 */ /* 0x0083e80008000009 */
[----:B----4-:R2:W-:Y:S04]  /*26370*/  STS.U8 [R72+UR9+0xc100], R26 ;  /* 0x00c1001a48007988 */ /* 0x0105e80008000009 */
[----:B0-----:R-:W3:Y:S04]  /*26380*/  LDL.LU R86, [R1+0x22c] ;  /* 0x00022c0001567983 */ /* 0x001ee80000300800 */
[----:B-1----:R-:W4:Y:S04]  /*26390*/  LDL.LU R27, [R1+0x228] ;  /* 0x00022800011b7983 */ /* 0x002f280000300800 */
[----:B------:R0:W-:Y:S04]  /*263a0*/  STS.U8 [R72+UR9+0xe100], R25 ;  /* 0x00e1001948007988 */ /* 0x0001e80008000009 */
[----:B--2---:R-:W2:Y:S04]  /*263b0*/  LDL.LU R26, [R1+0x224] ;  /* 0x00022400011a7983 */ /* 0x004ea80000300800 */
[----:B------:R1:W-:Y:S04]  /*263c0*/  STS.U8 [R72+UR9+0x8500], R24 ;  /* 0x0085001848007988 */ /* 0x0003e80008000009 */
[----:B0-----:R-:W3:Y:S04]  /*263d0*/  LDL.LU R25, [R1+0x198] ;  /* 0x0001980001197983 */ /* 0x001ee80000300800 */
[----:B------:R0:W-:Y:S04]  /*263e0*/  STS.U8 [R72+UR9+0xa500], R83 ;  /* 0x00a5005348007988 */ /* 0x0001e80008000009 */
[----:B-1----:R-:W3:Y:S04]  /*263f0*/  LDL.LU R24, [R1+0x194] ;  /* 0x0001940001187983 */ /* 0x002ee80000300800 */
        /* <DEDUP_REMOVED lines=14> */
[----:B-1----:R-:W3:Y:S04]  /*264e0*/  LDL.LU R2, [R1+0xb0] ;  /* 0x0000b00001027983 */ /* 0x002ee80000300800 */
[----:B------:R0:W-:Y:S04]  /*264f0*/  STS.U8 [R72+UR9+0xad00], R0 ;  /* 0x00ad000048007988 */ /* 0x0001e80008000009 */
[----:B------:R1:W-:Y:S04]  /*26500*/  STS.U8 [R72+UR9+0xcd00], R4 ;  /* 0x00cd000448007988 */ /* 0x0003e80008000009 */
[----:B------:R1:W-:Y:S04]  /*26510*/  STS.U8 [R72+UR9+0xed00], R6 ;  /* 0x00ed000648007988 */ /* 0x0003e80008000009 */
[----:B0-----:R-:W3:Y:S04]  /*26520*/  LDL.LU R0, [R1+0xac] ;  /* 0x0000ac0001007983 */ /* 0x001ee80000300800 */
[----:B-1----:R-:W3:Y:S04]  /*26530*/  LDL.LU R4, [R1+0xa8] ;  /* 0x0000a80001047983 */ /* 0x002ee80000300800 */
[----:B------:R0:W-:Y:S04]  /*26540*/  STS.U8 [R72+UR9+0x9100], R5 ;  /* 0x0091000548007988 */ /* 0x0001e80008000009 */
[----:B------:R-:W3:Y:S04]  /*26550*/  LDL.LU R6, [R1+0x30] ;  /* 0x0000300001067983 */ /* 0x000ee80000300800 */
[----:B------:R1:W-:Y:S04]  /*26560*/  STS.U8 [R72+UR9+0xb100], R8 ;  /* 0x00b1000848007988 */ /* 0x0003e80008000009 */
[----:B0-----:R-:W3:Y:S04]  /*26570*/  LDL.LU R5, [R1+0x28] ;  /* 0x0000280001057983 */ /* 0x001ee80000300800 */
[----:B-1----:R-:W3:Y:S04]  /*26580*/  LDL.LU R8, [R1+0x24] ;  /* 0x0000240001087983 */ /* 0x002ee80000300800 */
[----:B------:R0:W-:Y:S04]  /*26590*/  STS.U8 [R72+UR9+0xd100], R7 ;  /* 0x00d1000748007988 */ /* 0x0001e80008000009 */
[----:B0-----:R-:W3:Y:S04]  /*265a0*/  LDL.LU R7, [R1+0x14] ;  /* 0x0000140001077983 */ /* 0x001ee80000300800 */
[----:B------:R0:W-:Y:S02]  /*265b0*/  STS.U8 [R72+UR9+0xf100], R70 ;  /* 0x00f1004648007988 */ /* 0x0001e40008000009 */
[----:B0-----:R-:W0:Y:S02]  /*265c0*/  S2R R70, SR_TID.X ;  /* 0x0000000000467919 */ /* 0x001e240000002100 */
[----:B------:R-:W-:Y:S04]  /*265d0*/  STS.U8 [R72+UR9+0x9500], R78 ;  /* 0x0095004e48007988 */ /* 0x000fe80008000009 */
[----:B------:R-:W-:Y:S04]  /*265e0*/  STS.U8 [R72+UR9+0xb500], R77 ;  /* 0x00b5004d48007988 */ /* 0x000fe80008000009 */
[----:B------:R-:W-:Y:S04]  /*265f0*/  STS.U8 [R72+UR9+0xd500], R76 ;  /* 0x00d5004c48007988 */ /* 0x000fe80008000009 */
[----:B------:R-:W-:Y:S04]  /*26600*/  STS.U8 [R72+UR9+0xf500], R75 ;  /* 0x00f5004b48007988 */ /* 0x000fe80008000009 */
[----:B------:R-:W-:Y:S04]  /*26610*/  STS.U8 [R72+UR9+0x9900], R12 ;  /* 0x0099000c48007988 */ /* 0x000fe80008000009 */
[----:B------:R-:W-:Y:S01]  /*26620*/  STS.U8 [R72+UR9+0xb900], R13 ;  /* 0x00b9000d48007988 */ /* 0x000fe20008000009 */
[----:B0-----:R-:W-:-:S04]  /*26630*/  LOP3.LUT R70, R70, 0x7f, RZ, 0xc0, !PT ;  /* 0x0000007f46467812 */ /* 0x001fc800078ec0ff */
[----:B------:R-:W-:Y:S01]  /*26640*/  LOP3.LUT R70, R70, 0x30, RZ, 0x3c, !PT ;  /* 0x0000003046467812 */ /* 0x000fe200078e3cff */
[----:B------:R-:W-:Y:S04]  /*26650*/  STS.U8 [R72+UR9+0xd900], R14 ;  /* 0x00d9000e48007988 */ /* 0x000fe80008000009 */
[----:B------:R-:W-:Y:S04]  /*26660*/  STS.U8 [R72+UR9+0xf900], R15 ;  /* 0x00f9000f48007988 */ /* 0x000fe80008000009 */
[----:B------:R-:W-:Y:S04]  /*26670*/  STS.U8 [R72+UR9+0x9d00], R34 ;  /* 0x009d002248007988 */ /* 0x000fe80008000009 */
[----:B------:R-:W-:Y:S04]  /*26680*/  STS.U8 [R72+UR9+0xbd00], R35 ;  /* 0x00bd002348007988 */ /* 0x000fe80008000009 */
[----:B------:R-:W-:Y:S04]  /*26690*/  STS.U8 [R72+UR9+0xdd00], R36 ;  /* 0x00dd002448007988 */ /* 0x000fe80008000009 */
[----:B------:R-:W-:Y:S04]  /*266a0*/  STS.U8 [R72+UR9+0xfd00], R37 ;  /* 0x00fd002548007988 */ /* 0x000fe80008000009 */
[----:B----4-:R0:W-:Y:S04]  /*266b0*/  STS.U8 [R70+UR9+0xc180], R27 ;  /* 0x00c1801b46007988 */ /* 0x0101e80008000009 */
[----:B--2---:R1:W-:Y:S04]  /*266c0*/  STS.U8 [R70+UR9+0xe180], R26 ;  /* 0x00e1801a46007988 */ /* 0x0043e80008000009 */
[----:B0-----:R-:W2:Y:S04]  /*266d0*/  LDL.LU R27, [R1+0x220] ;  /* 0x00022000011b7983 */ /* 0x001ea80000300800 */
[----:B---3--:R0:W-:Y:S04]  /*266e0*/  STS.U8 [R70+UR9+0x8580], R25 ;  /* 0x0085801946007988 */ /* 0x0081e80008000009 */
[----:B-1----:R-:W3:Y:S04]  /*266f0*/  LDL.LU R26, [R1+0x21c] ;  /* 0x00021c00011a7983 */ /* 0x002ee80000300800 */
[----:B0-----:R-:W4:Y:S04]  /*26700*/  LDL.LU R25, [R1+0x218] ;  /* 0x0002180001197983 */ /* 0x001f280000300800 */
[----:B------:R-:W-:Y:S04]  /*26710*/  STS.U8 [R70+UR9+0xa580], R24 ;  /* 0x00a5801846007988 */ /* 0x000fe80008000009 */
[----:B------:R-:W-:Y:S04]  /*26720*/  STS.U8 [R70+UR9+0xc580], R83 ;  /* 0x00c5805346007988 */ /* 0x000fe80008000009 */
[----:B------:R-:W-:Y:S04]  /*26730*/  STS.U8 [R70+UR9+0xe580], R84 ;  /* 0x00e5805446007988 */ /* 0x000fe80008000009 */
[----:B------:R-:W-:Y:S04]  /*26740*/  STS.U8 [R70+UR9+0x8980], R85 ;  /* 0x0089805546007988 */ /* 0x000fe80008000009 */
[----:B------:R-:W-:Y:S04]  /*26750*/  STS.U8 [R70+UR9+0xa980], R87 ;  /* 0x00a9805746007988 */ /* 0x000fe80008000009 */
[----:B------:R-:W-:Y:S04]  /*26760*/  STS.U8 [R70+UR9+0xc980], R46 ;  /* 0x00c9802e46007988 */ /* 0x000fe80008000009 */
[----:B------:R0:W-:Y:S04]  /*26770*/  STS.U8 [R70+UR9+0xad80], R2 ;  /* 0x00ad800246007988 */ /* 0x0001e80008000009 */
[----:B0-----:R-:W4:Y:S04]  /*26780*/  LDL.LU R2, [R1+0x214] ;  /* 0x0002140001027983 */ /* 0x001f280000300800 */
        /* <DEDUP_REMOVED lines=19> */
[----:B0-----:R-:W4:Y:S04]  /*268c0*/  LDL.LU R8, [R1+0xc] ;  /* 0x00000c0001087983 */ /* 0x001f280000300800 */
[----:B------:R0:W-:Y:S04]  /*268d0*/  STS.U8 [R70+UR9+0xf180], R7 ;  /* 0x00f1800746007988 */ /* 0x0001e80008000009 */
[----:B0-----:R-:W4:Y:S04]  /*268e0*/  LDL.LU R7, [R1+0x8] ;  /* 0x0000080001077983 */ /* 0x001f280000300800 */
        /* <DEDUP_REMOVED lines=16> */
[----:B------:R-:W-:Y:S04]  /*269f0*/  STS.U8 [R70+UR9+0xfd80], R42 ;  /* 0x00fd802a46007988 */ /* 0x000fe80008000009 */
[----:B--2---:R-:W-:Y:S04]  /*26a00*/  STS.U8 [R10+UR9+0x8200], R27 ;  /* 0x0082001b0a007988 */ /* 0x004fe80008000009 */
[----:B---3--:R-:W-:Y:S04]  /*26a10*/  STS.U8 [R10+UR9+0xa200], R26 ;  /* 0x00a2001a0a007988 */ /* 0x008fe80008000009 */
[----:B----4-:R-:W-:Y:S04]  /*26a20*/  STS.U8 [R10+UR9+0xc200], R25 ;  /* 0x00c200190a007988 */ /* 0x010fe80008000009 */
[----:B------:R0:W-:Y:S04]  /*26a30*/  STS.U8 [R10+UR9+0xe200], R2 ;  /* 0x00e200020a007988 */ /* 0x0001e80008000009 */
[----:B0-----:R-:W2:Y:S04]  /*26a40*/  LDL.LU R2, [R1+0x4] ;  /* 0x0000040001027983 */ /* 0x001ea80000300800 */
[----:B------:R-:W3:Y:S04]  /*26a50*/  LDL.LU R26, [R1+0x210] ;  /* 0x00021000011a7983 */ /* 0x000ee80000300800 */
[----:B------:R0:W-:Y:S04]  /*26a60*/  STS.U8 [R10+UR9+0x8600], R24 ;  /* 0x008600180a007988 */ /* 0x0001e80008000009 */
[----:B------:R-:W4:Y:S04]  /*26a70*/  LDL.LU R25, [R1+0x20c] ;  /* 0x00020c0001197983 */ /* 0x000f280000300800 */
        /* <DEDUP_REMOVED lines=27> */
[----:B--2---:R0:W-:Y:S04]  /*26c30*/  STS.U8 [R10+UR9+0xd200], R2 ;  /* 0x00d200020a007988 */ /* 0x0041e80008000009 */
[----:B------:R-:W-:Y:S04]  /*26c40*/  STS.U8 [R10+UR9+0xf200], R93 ;  /* 0x00f2005d0a007988 */ /* 0x000fe80008000009 */
[----:B------:R-:W-:Y:S04]  /*26c50*/  STS.U8 [R10+UR9+0x9600], R67 ;  /* 0x009600430a007988 */ /* 0x000fe80008000009 */
[----:B------:R-:W-:Y:S04]  /*26c60*/  STS.U8 [R10+UR9+0xb600], R66 ;  /* 0x00b600420a007988 */ /* 0x000fe80008000009 */
[----:B------:R-:W-:Y:S04]  /*26c70*/  STS.U8 [R10+UR9+0xd600], R65 ;  /* 0x00d600410a007988 */ /* 0x000fe80008000009 */
[----:B------:R-:W-:Y:S01]  /*26c80*/  STS.U8 [R10+UR9+0xf600], R64 ;  /* 0x00f600400a007988 */ /* 0x000fe20008000009 */
[----:B0-----:R-:W-:-:S03]  /*26c90*/  LOP3.LUT R2, R3, 0x50, RZ, 0x3c, !PT ;  /* 0x0000005003027812 */ /* 0x001fc600078e3cff */
        /* <DEDUP_REMOVED lines=8> */
[----:B---3--:R-:W-:Y:S04]  /*26d20*/  STS.U8 [R2+UR9+0x8280], R26 ;  /* 0x0082801a02007988 */ /* 0x008fe80008000009 */
[----:B----4-:R-:W-:Y:S04]  /*26d30*/  STS.U8 [R2+UR9+0xa280], R25 ;  /* 0x00a2801902007988 */ /* 0x010fe80008000009 */
[----:B------:R-:W-:Y:S04]  /*26d40*/  STS.U8 [R2+UR9+0xc280], R24 ;  /* 0x00c2801802007988 */ /* 0x000fe80008000009 */
[----:B------:R-:W-:Y:S04]  /*26d50*/  STS.U8 [R2+UR9+0xe280], R83 ;  /* 0x00e2805302007988 */ /* 0x000fe80008000009 */
[----:B------:R-:W-:Y:S04]  /*26d60*/  STS.U8 [R2+UR9+0x8680], R84 ;  /* 0x0086805402007988 */ /* 0x000fe80008000009 */
[----:B------:R0:W-:Y:S04]  /*26d70*/  STS.U8 [R2+UR9+0xa680], R85 ;  /* 0x00a6805502007988 */ /* 0x0001e80008000009 */
[----:B------:R1:W-:Y:S04]  /*26d80*/  STS.U8 [R2+UR9+0xc680], R87 ;  /* 0x00c6805702007988 */ /* 0x0003e80008000009 */
[----:B------:R-:W-:Y:S04]  /*26d90*/  STS.U8 [R2+UR9+0xe680], R46 ;  /* 0x00e6802e02007988 */ /* 0x000fe80008000009 */
[----:B------:R-:W-:Y:S04]  /*26da0*/  STS.U8 [R2+UR9+0x8a80], R47 ;  /* 0x008a802f02007988 */ /* 0x000fe80008000009 */
[----:B------:R-:W-:Y:S04]  /*26db0*/  STS.U8 [R2+UR9+0xaa80], R91 ;  /* 0x00aa805b02007988 */ /* 0x000fe80008000009 */
[----:B------:R-:W-:Y:S04]  /*26dc0*/  STS.U8 [R2+UR9+0xca80], R0 ;  /* 0x00ca800002007988 */ /* 0x000fe80008000009 */
[----:B------:R-:W-:Y:S04]  /*26dd0*/  STS.U8 [R2+UR9+0xea80], R4 ;  /* 0x00ea800402007988 */ /* 0x000fe80008000009 */
[----:B------:R-:W-:Y:S04]  /*26de0*/  STS.U8 [R2+UR9+0x8e80], R6 ;  /* 0x008e800602007988 */ /* 0x000fe80008000009 */
[----:B------:R-:W-:Y:S04]  /*26df0*/  STS.U8 [R2+UR9+0xae80], R5 ;  /* 0x00ae800502007988 */ /* 0x000fe80008000009 */
[----:B0-----:R-:W2:Y:S04]  /*26e00*/  LDL.LU R85, [R1+0x200] ;  /* 0x0002000001557983 */ /* 0x001ea80000300800 */
[----:B------:R0:W-:Y:S04]  /*26e10*/  STS.U8 [R2+UR9+0xce80], R8 ;  /* 0x00ce800802007988 */ /* 0x0001e80008000009 */
[----:B-1----:R-:W3:Y:S04]  /*26e20*/  LDL.LU R87, [R1+0x1f8] ;  /* 0x0001f80001577983 */ /* 0x002ee80000300800 */
[----:B0-----:R-:W4:Y:S04]  /*26e30*/  LDL.LU R8, [R1+0x1d8] ;  /* 0x0001d80001087983 */ /* 0x001f280000300800 */
[----:B------:R-:W2:Y:S04]  /*26e40*/  LDL.LU R46, [R1+0x1d0] ;  /* 0x0001d000012e7983 */ /* 0x000ea80000300800 */
[----:B------:R-:W2:Y:S04]  /*26e50*/  LDL.LU R47, [R1+0x15c] ;  /* 0x00015c00012f7983 */ /* 0x000ea80000300800 */
[----:B------:R-:W2:Y:S04]  /*26e60*/  LDL.LU R91, [R1+0x154] ;  /* 0x00015400015b7983 */ /* 0x000ea80000300800 */
[----:B------:R0:W-:Y:S04]  /*26e70*/  STS.U8 [R2+UR9+0xee80], R7 ;  /* 0x00ee800702007988 */ /* 0x0001e80008000009 */
[----:B------:R-:W2:Y:S04]  /*26e80*/  LDL.LU R6, [R1+0x1f0] ;  /* 0x0001f00001067983 */ /* 0x000ea80000300800 */
[----:B0-----:R-:W2:Y:S04]  /*26e90*/  LDL.LU R7, [R1+0x1e8] ;  /* 0x0001e80001077983 */ /* 0x001ea80000300800 */
[----:B------:R-:W2:Y:S04]  /*26ea0*/  LDL R11, [R1+0x444] ;  /* 0x00044400010b7983 */ /* 0x000ea80000100800 */
[----:B------:R-:W2:Y:S04]  /*26eb0*/  LDL R10, [R1+0x448] ;  /* 0x00044800010a7983 */ /* 0x000ea80000100800 */
[----:B------:R-:W3:Y:S04]  /*26ec0*/  LDL R5, [R1+0x464] ;  /* 0x0004640001057983 */ /* 0x000ee80000100800 */
[----:B------:R-:W3:Y:S01]  /*26ed0*/  LDL R4, [R1+0x468] ;  /* 0x0004680001047983 */ /* 0x000ee20000100800 */
[----:B------:R-:W-:-:S03]  /*26ee0*/  PRMT R56, RZ, 0x7610, R56 ;  /* 0x00007610ff387816 */ /* 0x000fc60000000038 */
[----:B------:R-:W-:Y:S04]  /*26ef0*/  STS.U8 [R2+UR9+0x9280], R92 ;  /* 0x0092805c02007988 */ /* 0x000fe80008000009 */
[----:B------:R-:W-:Y:S04]  /*26f00*/  STS.U8 [R2+UR9+0xb280], R90 ;  /* 0x00b2805a02007988 */ /* 0x000fe80008000009 */
[----:B------:R-:W-:Y:S04]  /*26f10*/  STS.U8 [R2+UR9+0xd280], R89 ;  /* 0x00d2805902007988 */ /* 0x000fe80008000009 */
[----:B------:R-:W-:Y:S04]  /*26f20*/  STS.U8 [R2+UR9+0xf280], R88 ;  /* 0x00f2805802007988 */ /* 0x000fe80008000009 */
[----:B------:R-:W-:Y:S04]  /*26f30*/  STS.U8 [R2+UR9+0x9680], R63 ;  /* 0x0096803f02007988 */ /* 0x000fe80008000009 */
[----:B------:R-:W-:Y:S04]  /*26f40*/  STS.U8 [R2+UR9+0xb680], R62 ;  /* 0x00b6803e02007988 */ /* 0x000fe80008000009 */
[----:B------:R-:W-:Y:S01]  /*26f50*/  STS.U8 [R2+UR9+0xd680], R61 ;  /* 0x00d6803d02007988 */ /* 0x000fe20008000009 */
[----:B------:R-:W-:-:S03]  /*26f60*/  PRMT R50, RZ, 0x7610, R50 ;  /* 0x00007610ff327816 */ /* 0x000fc60000000032 */
        /* <DEDUP_REMOVED lines=8> */
[----:B------:R0:W-:Y:S01]  /*26ff0*/  STS.U8 [R2+UR9+0xfe80], R59 ;  /* 0x00fe803b02007988 */ /* 0x0001e20008000009 */
[----:B------:R-:W-:-:S03]  /*27000*/  LOP3.LUT R0, R3, 0x60, RZ, 0x3c, !PT ;  /* 0x0000006003007812 */ /* 0x000fc600078e3cff */
[----:B------:R-:W4:Y:S04]  /*27010*/  LDL R3, [R1+0x484] ;  /* 0x0004840001037983 */ /* 0x000f280000100800 */
[----:B------:R-:W4:Y:S04]  /*27020*/  LDL R26, [R1+0x4a4] ;  /* 0x0004a400011a7983 */ /* 0x000f280000100800 */
[----:B0-----:R-:W4:Y:S04]  /*27030*/  LDL R2, [R1+0x488] ;  /* 0x0004880001027983 */ /* 0x001f280000100800 */
[----:B------:R-:W4:Y:S04]  /*27040*/  LDL R25, [R1+0x4c4] ;  /* 0x0004c40001197983 */ /* 0x000f280000100800 */
[----:B------:R-:W4:Y:S04]  /*27050*/  LDL R24, [R1+0x4c8] ;  /* 0x0004c80001187983 */ /* 0x000f280000100800 */
[----:B------:R-:W4:Y:S04]  /*27060*/  LDL R29, [R1+0x504] ;  /* 0x00050400011d7983 */ /* 0x000f280000100800 */
[----:B------:R-:W4:Y:S04]  /*27070*/  LDL R28, [R1+0x508] ;  /* 0x00050800011c7983 */ /* 0x000f280000100800 */
[----:B--2---:R3:W2:Y:S02]  /*27080*/  @!P1 LDG.E.U8 R56, desc[UR24][R10.64] ;  /* 0x000000180a389981 */ /* 0x0046a4000c1e1100 */
[----:B---3--:R-:W-:-:S02]  /*27090*/  @!P1 IMAD.MOV.U32 R10, RZ, RZ, R4 ;  /* 0x000000ffff0a9224 */ /* 0x008fc400078e0004 */
[----:B------:R-:W-:-:S05]  /*270a0*/  @!P1 IMAD.MOV.U32 R11, RZ, RZ, R5 ;  /* 0x000000ffff0b9224 */ /* 0x000fca00078e0005 */
[----:B------:R0:W3:Y:S04]  /*270b0*/  @!P1 LDG.E.U8 R50, desc[UR24][R10.64] ;  /* 0x000000180a329981 */ /* 0x0000e8000c1e1100 */
[----:B------:R-:W-:Y:S04]  /*270c0*/  STS.U8 [R0+UR9+0x8300], R85 ;  /* 0x0083005500007988 */ /* 0x000fe80008000009 */
[----:B------:R-:W-:Y:S04]  /*270d0*/  STS.U8 [R0+UR9+0xa300], R87 ;  /* 0x00a3005700007988 */ /* 0x000fe80008000009 */
[----:B----4-:R1:W-:Y:S04]  /*270e0*/  STS.U8 [R0+UR9+0xc300], R8 ;  /* 0x00c3000800007988 */ /* 0x0103e80008000009 */
[----:B-1----:R-:W4:Y:S04]  /*270f0*/  LDL R8, [R1+0x4a8] ;  /* 0x0004a80001087983 */ /* 0x002f280000100800 */
[----:B------:R-:W-:Y:S04]  /*27100*/  STS.U8 [R0+UR9+0xe300], R46 ;  /* 0x00e3002e00007988 */ /* 0x000fe80008000009 */
[----:B------:R-:W-:Y:S04]  /*27110*/  STS.U8 [R0+UR9+0x8700], R47 ;  /* 0x0087002f00007988 */ /* 0x000fe80008000009 */
[----:B------:R-:W-:Y:S04]  /*27120*/  STS.U8 [R0+UR9+0xa700], R91 ;  /* 0x00a7005b00007988 */ /* 0x000fe80008000009 */
[----:B------:R1:W-:Y:S04]  /*27130*/  STS.U8 [R0+UR9+0xc700], R6 ;  /* 0x00c7000600007988 */ /* 0x0003e80008000009 */
[----:B------:R0:W-:Y:S04]  /*27140*/  STS.U8 [R0+UR9+0xe700], R7 ;  /* 0x00e7000700007988 */ /* 0x0001e80008000009 */
[----:B-1----:R-:W4:Y:S04]  /*27150*/  LDL R6, [R1+0x4e8] ;  /* 0x0004e80001067983 */ /* 0x002f280000100800 */
[----:B0-----:R-:W4:Y:S01]  /*27160*/  LDL R7, [R1+0x4e4] ;  /* 0x0004e40001077983 */ /* 0x001f220000100800 */
[----:B------:R-:W-:-:S03]  /*27170*/  @!P1 IMAD.MOV.U32 R10, RZ, RZ, R2 ;  /* 0x000000ffff0a9224 */ /* 0x000fc600078e0002 */
[----:B--2---:R-:W-:Y:S04]  /*27180*/  STL [R1+0xd28], R56 ;  /* 0x000d283801007387 */ /* 0x004fe80000100800 */
[----:B------:R-:W2:Y:S04]  /*27190*/  LDL R5, [R1+0x524] ;  /* 0x0005240001057983 */ /* 0x000ea80000100800 */
[----:B------:R-:W2:Y:S04]  /*271a0*/  LDL R4, [R1+0x528] ;  /* 0x0005280001047983 */ /* 0x000ea80000100800 */
[----:B------:R-:W2:Y:S04]  /*271b0*/  LDL R30, [R1+0x544] ;  /* 0x00054400011e7983 */ /* 0x000ea80000100800 */
[----:B------:R-:W2:Y:S04]  /*271c0*/  LDL R27, [R1+0x548] ;  /* 0x00054800011b7983 */ /* 0x000ea80000100800 */
[----:B---3--:R0:W-:Y:S04]  /*271d0*/  STL [R1+0xd2c], R50 ;  /* 0x000d2c3201007387 */ /* 0x0081e80000100800 */
[----:B------:R-:W3:Y:S01]  /*271e0*/  LDL R2, [R1+0x568] ;  /* 0x0005680001027983 */ /* 0x000ee20000100800 */
[----:B------:R-:W-:-:S03]  /*271f0*/  @!P1 IMAD.MOV.U32 R11, RZ, RZ, R3 ;  /* 0x000000ffff0b9224 */ /* 0x000fc600078e0003 */
[----:B------:R-:W3:Y:S01]  /*27200*/  LDL R3, [R1+0x564] ;  /* 0x0005640001037983 */ /* 0x000ee20000100800 */
[----:B------:R-:W-:Y:S02]  /*27210*/  PRMT R22, RZ, 0x7610, R22 ;  /* 0x00007610ff167816 */ /* 0x000fe40000000016 */
[----:B------:R-:W-:Y:S01]  /*27220*/  PRMT R21, RZ, 0x7610, R21 ;  /* 0x00007610ff157816 */ /* 0x000fe20000000015 */
[----:B------:R-:W3:Y:S04]  /*27230*/  LDL R31, [R1+0x3ec] ;  /* 0x0003ec00011f7983 */ /* 0x000ee80000100800 */
[----:B------:R4:W3:Y:S01]  /*27240*/  @!P1 LDG.E.U8 R22, desc[UR24][R10.64] ;  /* 0x000000180a169981 */ /* 0x0008e2000c1e1100 */
[----:B------:R-:W-:Y:S02]  /*27250*/  PRMT R20, RZ, 0x7610, R20 ;  /* 0x00007610ff147816 */ /* 0x000fe40000000014 */
[----:B------:R-:W-:Y:S01]  /*27260*/  PRMT R19, RZ, 0x7610, R19 ;  /* 0x00007610ff137816 */ /* 0x000fe20000000013 */
[----:B------:R-:W3:Y:S01]  /*27270*/  LDL R32, [R1+0x46c] ;  /* 0x00046c0001207983 */ /* 0x000ee20000100800 */
[----:B------:R-:W-:-:S02]  /*27280*/  PRMT R18, RZ, 0x7610, R18 ;  /* 0x00007610ff127816 */ /* 0x000fc40000000012 */
[----:B------:R-:W-:Y:S01]  /*27290*/  PRMT R17, RZ, 0x7610, R17 ;  /* 0x00007610ff117816 */ /* 0x000fe20000000011 */
[----:B------:R-:W3:Y:S01]  /*272a0*/  LDL R35, [R1+0x56c] ;  /* 0x00056c0001237983 */ /* 0x000ee20000100800 */
[----:B----4-:R-:W-:Y:S02]  /*272b0*/  @!P1 IMAD.MOV.U32 R10, RZ, RZ, R8 ;  /* 0x000000ffff0a9224 */ /* 0x010fe400078e0008 */
[----:B------:R-:W-:Y:S01]  /*272c0*/  @!P1 IMAD.MOV.U32 R11, RZ, RZ, R26 ;  /* 0x000000ffff0b9224 */ /* 0x000fe200078e001a */
[----:B------:R-:W4:Y:S04]  /*272d0*/  LDL R8, [R1+0x588] ;  /* 0x0005880001087983 */ /* 0x000f280000100800 */
[----:B------:R1:W4:Y:S04]  /*272e0*/  @!P1 LDG.E.U8 R21, desc[UR24][R10.64] ;  /* 0x000000180a159981 */ /* 0x000328000c1e1100 */
[----:B------:R-:W4:Y:S01]  /*272f0*/  LDL R26, [R1+0x584] ;  /* 0x00058400011a7983 */ /* 0x000f220000100800 */
[----:B------:R-:W-:-:S02]  /*27300*/  PRMT R16, RZ, 0x7610, R16 ;  /* 0x00007610ff107816 */ /* 0x000fc40000000010 */
[----:B------:R-:W-:Y:S01]  /*27310*/  PRMT R15, RZ, 0x7610, R15 ;  /* 0x00007610ff0f7816 */ /* 0x000fe2000000000f */
[----:B------:R-:W4:Y:S01]  /*27320*/  LDL R34, [R1+0x570] ;  /* 0x0005700001227983 */ /* 0x000f220000100800 */
[----:B-1----:R-:W-:Y:S02]  /*27330*/  @!P1 IMAD.MOV.U32 R10, RZ, RZ, R24 ;  /* 0x000000ffff0a9224 */ /* 0x002fe400078e0018 */
        /* <DEDUP_REMOVED lines=10> */
[----:B------:R-:W4:Y:S04]  /*273e0*/  LDL R7, [R1+0x5c4] ;  /* 0x0005c40001077983 */ /* 0x000f280000100800 */
[----:B------:R1:W4:Y:S01]  /*273f0*/  @!P1 LDG.E.U8 R19, desc[UR24][R10.64] ;  /* 0x000000180a139981 */ /* 0x000322000c1e1100 */
[----:B------:R-:W-:-:S02]  /*27400*/  PRMT R12, RZ, 0x7610, R12 ;  /* 0x00007610ff0c7816 */ /* 0x000fc4000000000c */
[----:B------:R-:W-:Y:S01]  /*27410*/  PRMT R9, RZ, 0x7610, R9 ;  /* 0x00007610ff097816 */ /* 0x000fe20000000009 */
[----:B------:R-:W4:Y:S01]  /*27420*/  LDL R36, [R1+0x5b0] ;  /* 0x0005b00001247983 */ /* 0x000f220000100800 */
[----:B------:R-:W-:Y:S02]  /*27430*/  PRMT R54, RZ, 0x7610, R54 ;  /* 0x00007610ff367816 */ /* 0x000fe40000000036 */
[----:B------:R-:W-:Y:S01]  /*27440*/  PRMT R23, RZ, 0x7610, R23 ;  /* 0x00007610ff177816 */ /* 0x000fe20000000017 */
[----:B------:R-:W4:Y:S01]  /*27450*/  LDL R38, [R1+0x5f0] ;  /* 0x0005f00001267983 */ /* 0x000f220000100800 */
[----:B-1----:R-:W-:Y:S02]  /*27460*/  @!P1 IMAD.MOV.U32 R10, RZ, RZ, R28 ;  /* 0x000000ffff0a9224 */ /* 0x002fe400078e001c */
[----:B------:R-:W-:Y:S01]  /*27470*/  @!P1 IMAD.MOV.U32 R11, RZ, RZ, R29 ;  /* 0x000000ffff0b9224 */ /* 0x000fe200078e001d */
[----:B------:R-:W4:Y:S04]  /*27480*/  LDL R28, [R1+0x5e8] ;  /* 0x0005e800011c7983 */ /* 0x000f280000100800 */
[----:B------:R-:W4:Y:S04]  /*27490*/  LDL R29, [R1+0x5e4] ;  /* 0x0005e400011d7983 */ /* 0x000f280000100800 */
[----:B------:R2:W4:Y:S01]  /*274a0*/  @!P1 LDG.E.U8 R18, desc[UR24][R10.64] ;  /* 0x000000180a129981 */ /* 0x000522000c1e1100 */
[----:B------:R-:W-:-:S03]  /*274b0*/  PRMT R48, RZ, 0x7610, R48 ;  /* 0x00007610ff307816 */ /* 0x000fc60000000030 */
[----:B------:R-:W4:Y:S04]  /*274c0*/  LDL R39, [R1+0x5ec] ;  /* 0x0005ec0001277983 */ /* 0x000f280000100800 */
[----:B------:R-:W4:Y:S04]  /*274d0*/  LDL R44, [R1+0x3f0] ;  /* 0x0003f000012c7983 */ /* 0x000f280000100800 */
[----:B------:R-:W4:Y:S04]  /*274e0*/  LDL R41, [R1+0x454] ;  /* 0x0004540001297983 */ /* 0x000f280000100800 */
[----:B------:R-:W4:Y:S04]  /*274f0*/  LDL R40, [R1+0x458] ;  /* 0x0004580001287983 */ /* 0x000f280000100800 */
[----:B------:R-:W4:Y:S04]  /*27500*/  LDL R43, [R1+0x494] ;  /* 0x00049400012b7983 */ /* 0x000f280000100800 */
[----:B------:R-:W4:Y:S04]  /*27510*/  LDL R42, [R1+0x498] ;  /* 0x00049800012a7983 */ /* 0x000f280000100800 */
[----:B------:R-:W4:Y:S04]  /*27520*/  LDL R47, [R1+0x514] ;  /* 0x00051400012f7983 */ /* 0x000f280000100800 */
[----:B------:R-:W4:Y:S01]  /*27530*/  LDL R46, [R1+0x518] ;  /* 0x00051800012e7983 */ /* 0x000f220000100800 */
[----:B------:R-:W-:-:S03]  /*27540*/  PRMT R52, RZ, 0x7610, R52 ;  /* 0x00007610ff347816 */ /* 0x000fc60000000034 */
[----:B0-----:R-:W4:Y:S04]  /*27550*/  LDL R50, [R1+0x594] ;  /* 0x0005940001327983 */ /* 0x001f280000100800 */
[----:B------:R-:W4:Y:S04]  /*27560*/  LDL R73, [R1+0x5b4] ;  /* 0x0005b40001497983 */ /* 0x000f280000100800 */
[----:B------:R-:W4:Y:S04]  /*27570*/  LDL R72, [R1+0x5b8] ;  /* 0x0005b80001487983 */ /* 0x000f280000100800 */
[----:B------:R-:W4:Y:S04]  /*27580*/  LDL R70, [R1+0x3e0] ;  /* 0x0003e00001467983 */ /* 0x000f280000100800 */
[----:B------:R-:W4:Y:S01]  /*27590*/  LDL R56, [R1+0x614] ;  /* 0x0006140001387983 */ /* 0x000f220000100800 */
[----:B------:R-:W-:-:S02]  /*275a0*/  PRMT R49, RZ, 0x7610, R49 ;  /* 0x00007610ff317816 */ /* 0x000fc40000000031 */
[----:B------:R-:W-:Y:S01]  /*275b0*/  PRMT R51, RZ, 0x7610, R51 ;  /* 0x00007610ff337816 */ /* 0x000fe20000000033 */
[----:B------:R-:W4:Y:S01]  /*275c0*/  LDL R79, [R1+0x4dc] ;  /* 0x0004dc00014f7983 */ /* 0x000f220000100800 */
[----:B------:R-:W-:Y:S02]  /*275d0*/  PRMT R53, RZ, 0x7610, R53 ;  /* 0x00007610ff357816 */ /* 0x000fe40000000035 */
[----:B------:R-:W-:Y:S01]  /*275e0*/  PRMT R55, RZ, 0x7610, R55 ;  /* 0x00007610ff377816 */ /* 0x000fe20000000037 */
[----:B------:R-:W4:Y:S01]  /*275f0*/  LDL R78, [R1+0x4e0] ;  /* 0x0004e000014e7983 */ /* 0x000f220000100800 */
[----:B------:R-:W-:Y:S02]  /*27600*/  PRMT R57, RZ, 0x7610, R57 ;  /* 0x00007610ff397816 */ /* 0x000fe40000000039 */
[----:B------:R-:W-:Y:S01]  /*27610*/  PRMT R58, RZ, 0x7610, R58 ;  /* 0x00007610ff3a7816 */ /* 0x000fe2000000003a */
[----:B------:R-:W4:Y:S01]  /*27620*/  LDL R88, [R1+0x5c0] ;  /* 0x0005c00001587983 */ /* 0x000f220000100800 */
[----:B------:R-:W-:-:S02]  /*27630*/  PRMT R59, RZ, 0x7610, R59 ;  /* 0x00007610ff3b7816 */ /* 0x000fc4000000003b */
[----:B------:R-:W-:Y:S01]  /*27640*/  PRMT R60, RZ, 0x7610, R60 ;  /* 0x00007610ff3c7816 */ /* 0x000fe2000000003c */
[----:B------:R-:W4:Y:S01]  /*27650*/  LDL R89, [R1+0x5bc] ;  /* 0x0005bc0001597983 */ /* 0x000f220000100800 */
[----:B--2---:R-:W-:-:S03]  /*27660*/  @!P1 IMAD.MOV.U32 R11, RZ, RZ, R5 ;  /* 0x000000ffff0b9224 */ /* 0x004fc600078e0005 */
[----:B------:R-:W2:Y:S01]  /*27670*/  LDL R5, [R1+0x604] ;  /* 0x0006040001057983 */ /* 0x000ea20000100800 */
[----:B------:R-:W-:-:S03]  /*27680*/  @!P1 IMAD.MOV.U32 R10, RZ, RZ, R4 ;  /* 0x000000ffff0a9224 */ /* 0x000fc600078e0004 */
[----:B------:R-:W2:Y:S04]  /*27690*/  LDL R4, [R1+0x608] ;  /* 0x0006080001047983 */ /* 0x000ea80000100800 */
[----:B------:R0:W2:Y:S02]  /*276a0*/  @!P1 LDG.E.U8 R17, desc[UR24][R10.64] ;  /* 0x000000180a119981 */ /* 0x0000a4000c1e1100 */
[----:B0-----:R-:W-:Y:S02]  /*276b0*/  @!P1 IMAD.MOV.U32 R10, RZ, RZ, R27 ;  /* 0x000000ffff0a9224 */ /* 0x001fe400078e001b */
[----:B------:R-:W-:Y:S01]  /*276c0*/  @!P1 IMAD.MOV.U32 R11, RZ, RZ, R30 ;  /* 0x000000ffff0b9224 */ /* 0x000fe200078e001e */
[----:B------:R-:W2:Y:S04]  /*276d0*/  LDL R27, [R1+0x48c] ;  /* 0x00048c00011b7983 */ /* 0x000ea80000100800 */
[----:B------:R-:W2:Y:S04]  /*276e0*/  LDL R30, [R1+0x61c] ;  /* 0x00061c00011e7983 */ /* 0x000ea80000100800 */
[----:B------:R3:W2:Y:S02]  /*276f0*/  @!P1 LDG.E.U8 R16, desc[UR24][R10.64] ;  /* 0x000000180a109981 */ /* 0x0006a4000c1e1100 */
[----:B---3--:R-:W-:-:S02]  /*27700*/  @!P1 IMAD.MOV.U32 R10, RZ, RZ, R2 ;  /* 0x000000ffff0a9224 */ /* 0x008fc400078e0002 */
[----:B------:R-:W3:Y:S01]  /*27710*/  LDL R2, [R1+0x450] ;  /* 0x0004500001027983 */ /* 0x000ee20000100800 */
[----:B------:R-:W-:-:S03]  /*27720*/  @!P1 IMAD.MOV.U32 R11, RZ, RZ, R3 ;  /* 0x000000ffff0b9224 */ /* 0x000fc600078e0003 */
[----:B------:R-:W3:Y:S04]  /*27730*/  LDL R3, [R1+0x44c] ;  /* 0x00044c0001037983 */ /* 0x000ee80000100800 */
[----:B------:R4:W3:Y:S02]  /*27740*/  @!P1 LDG.E.U8 R15, desc[UR24][R10.64] ;  /* 0x000000180a0f9981 */ /* 0x0008e4000c1e1100 */
[----:B----4-:R-:W-:Y:S02]  /*27750*/  @!P1 IMAD.MOV.U32 R10, RZ, RZ, R8 ;  /* 0x000000ffff0a9224 */ /* 0x010fe400078e0008 */
[----:B------:R-:W4:Y:S01]  /*27760*/  LDL R8, [R1+0x470] ;  /* 0x0004700001087983 */ /* 0x000f220000100800 */
[----:B------:R-:W-:-:S03]  /*27770*/  @!P1 IMAD.MOV.U32 R11, RZ, RZ, R26 ;  /* 0x000000ffff0b9224 */ /* 0x000fc600078e001a */
[----:B------:R-:W4:Y:S04]  /*27780*/  LDL R26, [R1+0x490] ;  /* 0x00049000011a7983 */ /* 0x000f280000100800 */
[----:B------:R0:W4:Y:S02]  /*27790*/  @!P1 LDG.E.U8 R14, desc[UR24][R10.64] ;  /* 0x000000180a0e9981 */ /* 0x000124000c1e1100 */
[----:B0-----:R-:W-:Y:S02]  /*277a0*/  @!P1 IMAD.MOV.U32 R10, RZ, RZ, R24 ;  /* 0x000000ffff0a9224 */ /* 0x001fe400078e0018 */
[----:B------:R-:W-:Y:S02]  /*277b0*/  @!P1 IMAD.MOV.U32 R11, RZ, RZ, R25 ;  /* 0x000000ffff0b9224 */ /* 0x000fe400078e0019 */
[----:B------:R-:W-:-:S02]  /*277c0*/  @!P1 IMAD.MOV.U32 R24, RZ, RZ, R6 ;  /* 0x000000ffff189224 */ /* 0x000fc400078e0006 */
[----:B------:R-:W-:Y:S01]  /*277d0*/  @!P1 IMAD.MOV.U32 R25, RZ, RZ, R7 ;  /* 0x000000ffff199224 */ /* 0x000fe200078e0007 */
[----:B------:R0:W4:Y:S04]  /*277e0*/  @!P1 LDG.E.U8 R13, desc[UR24][R10.64] ;  /* 0x000000180a0d9981 */ /* 0x000128000c1e1100 */
[----:B------:R-:W4:Y:S04]  /*277f0*/  LDL R7, [R1+0x4ac] ;  /* 0x0004ac0001077983 */ /* 0x000f280000100800 */
[----:B------:R1:W4:Y:S01]  /*27800*/  @!P1 LDG.E.U8 R12, desc[UR24][R24.64] ;  /* 0x00000018180c9981 */ /* 0x000322000c1e1100 */
[----:B0-----:R-:W-:-:S03]  /*27810*/  PRMT R11, RZ, 0x7610, R11 ;  /* 0x00007610ff0b7816 */ /* 0x001fc6000000000b */
[----:B------:R-:W4:Y:S01]  /*27820*/  LDL R6, [R1+0x4b0] ;  /* 0x0004b00001067983 */ /* 0x000f220000100800 */
[----:B------:R-:W-:Y:S01]  /*27830*/  PRMT R10, RZ, 0x7610, R10 ;  /* 0x00007610ff0a7816 */ /* 0x000fe2000000000a */
[----:B-1----:R-:W-:Y:S02]  /*27840*/  @!P1 IMAD.MOV.U32 R24, RZ, RZ, R28 ;  /* 0x000000ffff189224 */ /* 0x002fe400078e001c */
[----:B------:R-:W-:Y:S01]  /*27850*/  @!P1 IMAD.MOV.U32 R25, RZ, RZ, R29 ;  /* 0x000000ffff199224 */ /* 0x000fe200078e001d */
[----:B------:R-:W4:Y:S04]  /*27860*/  LDL R28, [R1+0x4d0] ;  /* 0x0004d000011c7983 */ /* 0x000f280000100800 */
[----:B------:R2:W4:Y:S04]  /*27870*/  @!P1 LDG.E.U8 R11, desc[UR24][R24.64] ;  /* 0x00000018180b9981 */ /* 0x000528000c1e1100 */
[----:B------:R-:W4:Y:S01]  /*27880*/  LDL R29, [R1+0x4cc] ;  /* 0x0004cc00011d7983 */ /* 0x000f220000100800 */
[----:B--2---:R-:W-:-:S03]  /*27890*/  @!P1 IMAD.MOV.U32 R25, RZ, RZ, R5 ;  /* 0x000000ffff199224 */ /* 0x004fc600078e0005 */
[----:B------:R-:W2:Y:S01]  /*278a0*/  LDL R5, [R1+0x4ec] ;  /* 0x0004ec0001057983 */ /* 0x000ea20000100800 */
[----:B------:R-:W-:-:S03]  /*278b0*/  @!P1 IMAD.MOV.U32 R24, RZ, RZ, R4 ;  /* 0x000000ffff189224 */ /* 0x000fc600078e0004 */
[----:B------:R-:W2:Y:S04]  /*278c0*/  LDL R4, [R1+0x4f0] ;  /* 0x0004f00001047983 */ /* 0x000ea80000100800 */
[----:B------:R0:W2:Y:S02]  /*278d0*/  @!P1 LDG.E.U8 R10, desc[UR24][R24.64] ;  /* 0x00000018180a9981 */ /* 0x0000a4000c1e1100 */
[----:B0-----:R-:W-:Y:S02]  /*278e0*/  @!P1 IMAD.MOV.U32 R25, RZ, RZ, R31 ;  /* 0x000000ffff199224 */ /* 0x001fe400078e001f */
[----:B------:R-:W2:Y:S01]  /*278f0*/  LDL R31, [R1+0x50c] ;  /* 0x00050c00011f7983 */ /* 0x000ea20000100800 */
[----:B------:R-:W-:-:S03]  /*27900*/  @!P1 IMAD.MOV.U32 R24, RZ, RZ, R30 ;  /* 0x000000ffff189224 */ /* 0x000fc600078e001e */
[----:B------:R-:W2:Y:S04]  /*27910*/  LDL R30, [R1+0x510] ;  /* 0x00051000011e7983 */ /* 0x000ea80000100800 */
[----:B------:R3:W2:Y:S02]  /*27920*/  @!P1 LDG.E.U8 R9, desc[UR24][R24.64] ;  /* 0x0000001818099981 */ /* 0x0006a4000c1e1100 */
[----:B---3--:R-:W-:Y:S02]  /*27930*/  @!P1 IMAD.MOV.U32 R24, RZ, RZ, R2 ;  /* 0x000000ffff189224 */ /* 0x008fe400078e0002 */
[----:B------:R-:W3:Y:S01]  /*27940*/  LDL R2, [R1+0x530] ;  /* 0x0005300001027983 */ /* 0x000ee20000100800 */
[----:B------:R-:W-:-:S03]  /*27950*/  @!P1 IMAD.MOV.U32 R25, RZ, RZ, R3 ;  /* 0x000000ffff199224 */ /* 0x000fc600078e0003 */
[----:B------:R-:W3:Y:S04]  /*27960*/  LDL R3, [R1+0x52c] ;  /* 0x00052c0001037983 */ /* 0x000ee80000100800 */
[----:B------:R0:W3:Y:S02]  /*27970*/  @!P1 LDG.E.U8 R54, desc[UR24][R24.64] ;  /* 0x0000001818369981 */ /* 0x0000e4000c1e1100 */
[----:B0-----:R-:W-:Y:S02]  /*27980*/  @!P1 IMAD.MOV.U32 R25, RZ, RZ, R32 ;  /* 0x000000ffff199224 */ /* 0x001fe400078e0020 */
[----:B----4-:R-:W-:Y:S01]  /*27990*/  @!P1 IMAD.MOV.U32 R24, RZ, RZ, R8 ;  /* 0x000000ffff189224 */ /* 0x010fe200078e0008 */
[----:B------:R-:W4:Y:S04]  /*279a0*/  LDL R32, [R1+0x54c] ;  /* 0x00054c0001207983 */ /* 0x000f280000100800 */
[----:B------:R-:W4:Y:S04]  /*279b0*/  LDL R8, [R1+0x550] ;  /* 0x0005500001087983 */ /* 0x000f280000100800 */
[----:B------:R-:W4:Y:S04]  /*279c0*/  @!P1 LDG.E.U8 R23, desc[UR24][R26.64] ;  /* 0x000000181a179981 */ /* 0x000f28000c1e1100 */
[----:B------:R0:W4:Y:S02]  /*279d0*/  @!P1 LDG.E.U8 R48, desc[UR24][R24.64] ;  /* 0x0000001818309981 */ /* 0x000124000c1e1100 */
[----:B0-----:R-:W-:Y:S01]  /*279e0*/  PRMT R25, RZ, 0x7610, R25 ;  /* 0x00007610ff197816 */ /* 0x001fe20000000019 */
[----:B------:R-:W-:-:S02]  /*279f0*/  @!P1 IMAD.MOV.U32 R27, RZ, RZ, R7 ;  /* 0x000000ffff1b9224 */ /* 0x000fc400078e0007 */
[----:B------:R-:W4:Y:S01]  /*27a00*/  LDL R7, [R1+0x58c] ;  /* 0x00058c0001077983 */ /* 0x000f220000100800 */
[----:B------:R-:W-:Y:S01]  /*27a10*/  PRMT R24, RZ, 0x7610, R24 ;  /* 0x00007610ff187816 */ /* 0x000fe20000000018 */
[----:B------:R-:W-:Y:S02]  /*27a20*/  @!P1 IMAD.MOV.U32 R26, RZ, RZ, R6 ;  /* 0x000000ffff1a9224 */ /* 0x000fe400078e0006 */
[----:B------:R-:W4:Y:S04]  /*27a30*/  LDL R6, [R1+0x590] ;  /* 0x0005900001067983 */ /* 0x000f280000100800 */
[----:B------:R0:W4:Y:S04]  /*27a40*/  @!P1 LDG.E.U8 R24, desc[UR24][R26.64] ;  /* 0x000000181a189981 */ /* 0x000128000c1e1100 */
[----:B------:R2:W4:Y:S01]  /*27a50*/  @!P1 LDG.E.U8 R25, desc[UR24][R28.64] ;  /* 0x000000181c199981 */ /* 0x000522000c1e1100 */
[----:B0-----:R-:W-:Y:S01]  /*27a60*/  PRMT R27, RZ, 0x7610, R27 ;  /* 0x00007610ff1b7816 */ /* 0x001fe2000000001b */
[----:B--2---:R-:W-:-:S02]  /*27a70*/  @!P1 IMAD.MOV.U32 R29, RZ, RZ, R5 ;  /* 0x000000ffff1d9224 */ /* 0x004fc400078e0005 */
[----:B------:R-:W2:Y:S01]  /*27a80*/  LDL R5, [R1+0x5cc] ;  /* 0x0005cc0001057983 */ /* 0x000ea20000100800 */
[----:B------:R-:W-:-:S03]  /*27a90*/  @!P1 IMAD.MOV.U32 R28, RZ, RZ, R4 ;  /* 0x000000ffff1c9224 */ /* 0x000fc600078e0004 */
[----:B------:R-:W2:Y:S04]  /*27aa0*/  LDL R4, [R1+0x5d0] ;  /* 0x0005d00001047983 */ /* 0x000ea80000100800 */
[----:B------:R3:W2:Y:S02]  /*27ab0*/  @!P1 LDG.E.U8 R27, desc[UR24][R30.64] ;  /* 0x000000181e1b9981 */ /* 0x0006a4000c1e1100 */
[----:B---3--:R-:W-:Y:S02]  /*27ac0*/  @!P1 IMAD.MOV.U32 R30, RZ, RZ, R2 ;  /* 0x000000ffff1e9224 */ /* 0x008fe400078e0002 */
[----:B------:R-:W3:Y:S01]  /*27ad0*/  LDL R2, [R1+0x610] ;  /* 0x0006100001027983 */ /* 0x000ee20000100800 */
[----:B------:R-:W-:-:S03]  /*27ae0*/  @!P1 IMAD.MOV.U32 R31, RZ, RZ, R3 ;  /* 0x000000ffff1f9224 */ /* 0x000fc600078e0003 */
[----:B------:R-:W3:Y:S01]  /*27af0*/  LDL R3, [R1+0x60c] ;  /* 0x00060c0001037983 */ /* 0x000ee20000100800 */
[----:B------:R-:W-:-:S06]  /*27b00*/  PRMT R26, RZ, 0x7610, R26 ;  /* 0x00007610ff1a7816 */ /* 0x000fcc000000001a */
[----:B------:R0:W3:Y:S01]  /*27b10*/  @!P1 LDG.E.U8 R26, desc[UR24][R28.64] ;  /* 0x000000181c1a9981 */ /* 0x0000e2000c1e1100 */
[----:B----4-:R-:W-:Y:S02]  /*27b20*/  @!P1 IMAD.MOV.U32 R33, RZ, RZ, R32 ;  /* 0x000000ffff219224 */ /* 0x010fe400078e0020 */
[----:B------:R-:W-:Y:S02]  /*27b30*/  @!P1 IMAD.MOV.U32 R32, RZ, RZ, R8 ;  /* 0x000000ffff209224 */ /* 0x000fe400078e0008 */
[----:B------:R-:W4:Y:S01]  /*27b40*/  LDL R8, [R1+0x620] ;  /* 0x0006200001087983 */ /* 0x000f220000100800 */
[----:B0-----:R-:W-:Y:S02]  /*27b50*/  PRMT R29, RZ, 0x7610, R29 ;  /* 0x00007610ff1d7816 */ /* 0x001fe4000000001d */
[----:B------:R-:W-:-:S04]  /*27b60*/  PRMT R28, RZ, 0x7610, R28 ;  /* 0x00007610ff1c7816 */ /* 0x000fc8000000001c */
[----:B------:R0:W4:Y:S04]  /*27b70*/  @!P1 LDG.E.U8 R29, desc[UR24][R32.64] ;  /* 0x00000018201d9981 */ /* 0x000128000c1e1100 */
[----:B------:R1:W4:Y:S01]  /*27b80*/  @!P1 LDG.E.U8 R28, desc[UR24][R30.64] ;  /* 0x000000181e1c9981 */ /* 0x000322000c1e1100 */
[----:B0-----:R-:W-:Y:S02]  /*27b90*/  @!P1 IMAD.MOV.U32 R33, RZ, RZ, R35 ;  /* 0x000000ffff219224 */ /* 0x001fe400078e0023 */
[----:B------:R-:W-:Y:S02]  /*27ba0*/  @!P1 IMAD.MOV.U32 R32, RZ, RZ, R34 ;  /* 0x000000ffff209224 */ /* 0x000fe400078e0022 */
[----:B------:R-:W-:Y:S02]  /*27bb0*/  @!P1 IMAD.MOV.U32 R35, RZ, RZ, R7 ;  /* 0x000000ffff239224 */ /* 0x000fe400078e0007 */
[----:B------:R-:W4:Y:S01]  /*27bc0*/  LDL R7, [R1+0x474] ;  /* 0x0004740001077983 */ /* 0x000f220000100800 */
[----:B-1----:R-:W-:Y:S01]  /*27bd0*/  PRMT R31, RZ, 0x7610, R31 ;  /* 0x00007610ff1f7816 */ /* 0x002fe2000000001f */
[----:B------:R-:W-:-:S02]  /*27be0*/  @!P1 IMAD.MOV.U32 R34, RZ, RZ, R6 ;  /* 0x000000ffff229224 */ /* 0x000fc400078e0006 */
[----:B------:R-:W4:Y:S01]  /*27bf0*/  LDL R6, [R1+0x478] ;  /* 0x0004780001067983 */ /* 0x000f220000100800 */
[----:B------:R-:W-:-:S03]  /*27c00*/  PRMT R30, RZ, 0x7610, R30 ;  /* 0x00007610ff1e7816 */ /* 0x000fc6000000001e */
[----:B------:R0:W4:Y:S04]  /*27c10*/  @!P1 LDG.E.U8 R31, desc[UR24][R34.64] ;  /* 0x00000018221f9981 */ /* 0x000128000c1e1100 */
[----:B------:R1:W4:Y:S01]  /*27c20*/  @!P1 LDG.E.U8 R30, desc[UR24][R32.64] ;  /* 0x00000018201e9981 */ /* 0x000322000c1e1100 */
[----:B0-----:R-:W-:Y:S02]  /*27c30*/  @!P1 IMAD.MOV.U32 R34, RZ, RZ, R36 ;  /* 0x000000ffff229224 */ /* 0x001fe400078e0024 */
[----:B------:R-:W-:Y:S01]  /*27c40*/  @!P1 IMAD.MOV.U32 R35, RZ, RZ, R37 ;  /* 0x000000ffff239224 */ /* 0x000fe200078e0025 */
[----:B-1----:R-:W-:Y:S01]  /*27c50*/  PRMT R33, RZ, 0x7610, R33 ;  /* 0x00007610ff217816 */ /* 0x002fe20000000021 */
[----:B--2---:R-:W-:Y:S02]  /*27c60*/  @!P1 IMAD.MOV.U32 R37, RZ, RZ, R5 ;  /* 0x000000ffff259224 */ /* 0x004fe400078e0005 */
[----:B------:R-:W2:Y:S01]  /*27c70*/  LDL R5, [R1+0x4b4] ;  /* 0x0004b40001057983 */ /* 0x000ea20000100800 */
[----:B------:R-:W-:-:S03]  /*27c80*/  @!P1 IMAD.MOV.U32 R36, RZ, RZ, R4 ;  /* 0x000000ffff249224 */ /* 0x000fc600078e0004 */
[----:B------:R-:W2:Y:S04]  /*27c90*/  LDL R4, [R1+0x4b8] ;  /* 0x0004b80001047983 */ /* 0x000ea80000100800 */
[----:B------:R0:W2:Y:S02]  /*27ca0*/  @!P1 LDG.E.U8 R33, desc[UR24][R36.64] ;  /* 0x0000001824219981 */ /* 0x0000a4000c1e1100 */
[----:B0-----:R-:W-:Y:S02]  /*27cb0*/  @!P1 IMAD.MOV.U32 R36, RZ, RZ, R38 ;  /* 0x000000ffff249224 */ /* 0x001fe400078e0026 */
[----:B---3--:R-:W-:Y:S02]  /*27cc0*/  @!P1 IMAD.MOV.U32 R38, RZ, RZ, R2 ;  /* 0x000000ffff269224 */ /* 0x008fe400078e0002 */
[----:B------:R-:W3:Y:S01]  /*27cd0*/  LDL R2, [R1+0x4d8] ;  /* 0x0004d80001027983 */ /* 0x000ee20000100800 */
[----:B------:R-:W-:-:S02]  /*27ce0*/  @!P1 IMAD.MOV.U32 R37, RZ, RZ, R39 ;  /* 0x000000ffff259224 */ /* 0x000fc400078e0027 */
[----:B------:R-:W-:Y:S02]  /*27cf0*/  @!P1 IMAD.MOV.U32 R39, RZ, RZ, R3 ;  /* 0x000000ffff279224 */ /* 0x000fe400078e0003 */
[----:B------:R-:W3:Y:S01]  /*27d00*/  LDL R3, [R1+0x4d4] ;  /* 0x0004d40001037983 */ /* 0x000ee20000100800 */
[----:B------:R-:W-:-:S06]  /*27d10*/  PRMT R32, RZ, 0x7610, R32 ;  /* 0x00007610ff207816 */ /* 0x000fcc0000000020 */
[----:B------:R0:W3:Y:S02]  /*27d20*/  @!P1 LDG.E.U8 R32, desc[UR24][R34.64] ;  /* 0x0000001822209981 */ /* 0x0000e4000c1e1100 */
[----:B0-----:R-:W-:Y:S02]  /*27d30*/  PRMT R35, RZ, 0x7610, R35 ;  /* 0x00007610ff237816 */ /* 0x001fe40000000023 */
[----:B------:R-:W-:-:S04]  /*27d40*/  PRMT R34, RZ, 0x7610, R34 ;  /* 0x00007610ff227816 */ /* 0x000fc80000000022 */
[----:B------:R0:W3:Y:S04]  /*27d50*/  @!P1 LDG.E.U8 R35, desc[UR24][R38.64] ;  /* 0x0000001826239981 */ /* 0x0000e8000c1e1100 */
[----:B------:R1:W3:Y:S01]  /*27d60*/  @!P1 LDG.E.U8 R34, desc[UR24][R36.64] ;  /* 0x0000001824229981 */ /* 0x0002e2000c1e1100 */
[----:B0-----:R-:W-:Y:S02]  /*27d70*/  @!P1 IMAD.MOV.U32 R39, RZ, RZ, R44 ;  /* 0x000000ffff279224 */ /* 0x001fe400078e002c */
[----:B----4-:R-:W-:Y:S01]  /*27d80*/  @!P1 IMAD.MOV.U32 R38, RZ, RZ, R8 ;  /* 0x000000ffff269224 */ /* 0x010fe200078e0008 */
[----:B------:R-:W4:Y:S01]  /*27d90*/  LDL R44, [R1+0x4f4] ;  /* 0x0004f400012c7983 */ /* 0x000f220000100800 */
[----:B-1----:R-:W-:-:S03]  /*27da0*/  PRMT R36, RZ, 0x7610, R36 ;  /* 0x00007610ff247816 */ /* 0x002fc60000000024 */
[----:B------:R-:W4:Y:S04]  /*27db0*/  LDL R8, [R1+0x4f8] ;  /* 0x0004f80001087983 */ /* 0x000f280000100800 */
[----:B------:R0:W4:Y:S01]  /*27dc0*/  @!P1 LDG.E.U8 R36, desc[UR24][R38.64] ;  /* 0x0000001826249981 */ /* 0x000122000c1e1100 */
[----:B------:R-:W-:Y:S01]  /*27dd0*/  PRMT R37, RZ, 0x7610, R37 ;  /* 0x00007610ff257816 */ /* 0x000fe20000000025 */
[----:B0-----:R-:W-:Y:S02]  /*27de0*/  @!P1 IMAD.MOV.U32 R39, RZ, RZ, R41 ;  /* 0x000000ffff279224 */ /* 0x001fe400078e0029 */
[----:B------:R-:W-:Y:S02]  /*27df0*/  @!P1 IMAD.MOV.U32 R41, RZ, RZ, R7 ;  /* 0x000000ffff299224 */ /* 0x000fe400078e0007 */
[----:B------:R-:W4:Y:S01]  /*27e00*/  LDL R7, [R1+0x534] ;  /* 0x0005340001077983 */ /* 0x000f220000100800 */
[----:B------:R-:W-:-:S02]  /*27e10*/  @!P1 IMAD.MOV.U32 R38, RZ, RZ, R40 ;  /* 0x000000ffff269224 */ /* 0x000fc400078e0028 */
[----:B------:R-:W-:Y:S02]  /*27e20*/  @!P1 IMAD.MOV.U32 R40, RZ, RZ, R6 ;  /* 0x000000ffff289224 */ /* 0x000fe400078e0006 */
[----:B------:R-:W4:Y:S04]  /*27e30*/  LDL R6, [R1+0x538] ;  /* 0x0005380001067983 */ /* 0x000f280000100800 */
[----:B------:R0:W4:Y:S04]  /*27e40*/  @!P1 LDG.E.U8 R37, desc[UR24][R40.64] ;  /* 0x0000001828259981 */ /* 0x000128000c1e1100 */
[----:B------:R1:W4:Y:S01]  /*27e50*/  @!P1 LDG.E.U8 R52, desc[UR24][R38.64] ;  /* 0x0000001826349981 */ /* 0x000322000c1e1100 */
[----:B0-----:R-:W-:-:S02]  /*27e60*/  @!P1 IMAD.MOV.U32 R40, RZ, RZ, R42 ;  /* 0x000000ffff289224 */ /* 0x001fc400078e002a */
[----:B------:R-:W-:Y:S01]  /*27e70*/  @!P1 IMAD.MOV.U32 R41, RZ, RZ, R43 ;  /* 0x000000ffff299224 */ /* 0x000fe200078e002b */
[----:B-1----:R-:W-:Y:S01]  /*27e80*/  PRMT R39, RZ, 0x7610, R39 ;  /* 0x00007610ff277816 */ /* 0x002fe20000000027 */
[----:B--2---:R-:W-:Y:S02]  /*27e90*/  @!P1 IMAD.MOV.U32 R43, RZ, RZ, R5 ;  /* 0x000000ffff2b9224 */ /* 0x004fe400078e0005 */
        /* <DEDUP_REMOVED lines=9> */
[----:B------:R0:W3:Y:S02]  /*27f30*/  @!P1 LDG.E.U8 R38, desc[UR24][R40.64] ;  /* 0x0000001828269981 */ /* 0x0000e4000c1e1100 */
[----:B0-----:R-:W-:Y:S02]  /*27f40*/  PRMT R41, RZ, 0x7610, R41 ;  /* 0x00007610ff297816 */ /* 0x001fe40000000029 */
[----:B------:R-:W-:-:S06]  /*27f50*/  PRMT R40, RZ, 0x7610, R40 ;  /* 0x00007610ff287816 */ /* 0x000fcc0000000028 */
[----:B------:R0:W3:Y:S01]  /*27f60*/  @!P1 LDG.E.U8 R40, desc[UR24][R42.64] ;  /* 0x000000182a289981 */ /* 0x0000e2000c1e1100 */
[----:B----4-:R-:W-:Y:S02]  /*27f70*/  @!P1 IMAD.MOV.U32 R45, RZ, RZ, R44 ;  /* 0x000000ffff2d9224 */ /* 0x010fe400078e002c */
[----:B------:R-:W-:Y:S02]  /*27f80*/  @!P1 IMAD.MOV.U32 R44, RZ, RZ, R8 ;  /* 0x000000ffff2c9224 */ /* 0x000fe400078e0008 */
[----:B------:R-:W4:Y:S04]  /*27f90*/  LDL R8, [R1+0x598] ;  /* 0x0005980001087983 */ /* 0x000f280000100800 */
[----:B------:R1:W4:Y:S01]  /*27fa0*/  @!P1 LDG.E.U8 R41, desc[UR24][R44.64] ;  /* 0x000000182c299981 */ /* 0x000322000c1e1100 */
[----:B0-----:R-:W-:Y:S01]  /*27fb0*/  PRMT R43, RZ, 0x7610, R43 ;  /* 0x00007610ff2b7816 */ /* 0x001fe2000000002b */
[----:B-1----:R-:W-:-:S02]  /*27fc0*/  @!P1 IMAD.MOV.U32 R45, RZ, RZ, R47 ;  /* 0x000000ffff2d9224 */ /* 0x002fc400078e002f */
[----:B------:R-:W-:Y:S02]  /*27fd0*/  @!P1 IMAD.MOV.U32 R47, RZ, RZ, R7 ;  /* 0x000000ffff2f9224 */ /* 0x000fe400078e0007 */
[----:B------:R-:W4:Y:S01]  /*27fe0*/  LDL R7, [R1+0x5d4] ;  /* 0x0005d40001077983 */ /* 0x000f220000100800 */
[----:B------:R-:W-:Y:S02]  /*27ff0*/  @!P1 IMAD.MOV.U32 R44, RZ, RZ, R46 ;  /* 0x000000ffff2c9224 */ /* 0x000fe400078e002e */
[----:B------:R-:W-:Y:S02]  /*28000*/  @!P1 IMAD.MOV.U32 R46, RZ, RZ, R6 ;  /* 0x000000ffff2e9224 */ /* 0x000fe400078e0006 */
[----:B------:R-:W4:Y:S01]  /*28010*/  LDL R6, [R1+0x5d8] ;  /* 0x0005d80001067983 */ /* 0x000f220000100800 */
[----:B------:R-:W-:-:S03]  /*28020*/  PRMT R42, RZ, 0x7610, R42 ;  /* 0x00007610ff2a7816 */ /* 0x000fc6000000002a */
[----:B------:R-:W4:Y:S04]  /*28030*/  @!P1 LDG.E.U8 R43, desc[UR24][R46.64] ;  /* 0x000000182e2b9981 */ /* 0x000f28000c1e1100 */
[----:B------:R0:W4:Y:S02]  /*28040*/  @!P1 LDG.E.U8 R42, desc[UR24][R44.64] ;  /* 0x000000182c2a9981 */ /* 0x000124000c1e1100 */
[----:B0-----:R-:W-:Y:S01]  /*28050*/  PRMT R44, RZ, 0x7610, R44 ;  /* 0x00007610ff2c7816 */ /* 0x001fe2000000002c */
        /* <DEDUP_REMOVED lines=11> */
[----:B0-----:R-:W-:Y:S02]  /*28110*/  @!P1 IMAD.MOV.U32 R47, RZ, RZ, R50 ;  /* 0x000000ffff2f9224 */ /* 0x001fe400078e0032 */
[----:B------:R-:W3:Y:S01]  /*28120*/  LDL R50, [R1+0x45c] ;  /* 0x00045c0001327983 */ /* 0x000ee20000100800 */
[----:B----4-:R-:W-:-:S03]  /*28130*/  @!P1 IMAD.MOV.U32 R46, RZ, RZ, R8 ;  /* 0x000000ffff2e9224 */ /* 0x010fc600078e0008 */
[----:B------:R-:W4:Y:S04]  /*28140*/  LDL R8, [R1+0x460] ;  /* 0x0004600001087983 */ /* 0x000f280000100800 */
[----:B------:R0:W4:Y:S02]  /*28150*/  @!P1 LDG.E.U8 R49, desc[UR24][R46.64] ;  /* 0x000000182e319981 */ /* 0x000124000c1e1100 */
[----:B0-----:R-:W-:Y:S02]  /*28160*/  @!P1 IMAD.MOV.U32 R46, RZ, RZ, R72 ;  /* 0x000000ffff2e9224 */ /* 0x001fe400078e0048 */
[----:B------:R-:W-:Y:S01]  /*28170*/  @!P1 IMAD.MOV.U32 R47, RZ, RZ, R73 ;  /* 0x000000ffff2f9224 */ /* 0x000fe200078e0049 */
[----:B------:R-:W4:Y:S04]  /*28180*/  LDL R72, [R1+0x500] ;  /* 0x0005000001487983 */ /* 0x000f280000100800 */
[----:B------:R0:W4:Y:S04]  /*28190*/  @!P1 LDG.E.U8 R51, desc[UR24][R46.64] ;  /* 0x000000182e339981 */ /* 0x000128000c1e1100 */
[----:B------:R-:W4:Y:S01]  /*281a0*/  LDL R73, [R1+0x4fc] ;  /* 0x0004fc0001497983 */ /* 0x000f220000100800 */
[----:B0-----:R-:W-:-:S03]  /*281b0*/  @!P1 IMAD.MOV.U32 R47, RZ, RZ, R7 ;  /* 0x000000ffff2f9224 */ /* 0x001fc600078e0007 */
[----:B------:R-:W4:Y:S01]  /*281c0*/  LDL R7, [R1+0x47c] ;  /* 0x00047c0001077983 */ /* 0x000f220000100800 */
[----:B------:R-:W-:-:S03]  /*281d0*/  @!P1 IMAD.MOV.U32 R46, RZ, RZ, R6 ;  /* 0x000000ffff2e9224 */ /* 0x000fc600078e0006 */
[----:B------:R-:W4:Y:S04]  /*281e0*/  LDL R6, [R1+0x480] ;  /* 0x0004800001067983 */ /* 0x000f280000100800 */
[----:B------:R2:W4:Y:S02]  /*281f0*/  @!P1 LDG.E.U8 R53, desc[UR24][R46.64] ;  /* 0x000000182e359981 */ /* 0x000524000c1e1100 */
[----:B--2---:R-:W-:Y:S02]  /*28200*/  @!P1 IMAD.MOV.U32 R47, RZ, RZ, R5 ;  /* 0x000000ffff2f9224 */ /* 0x004fe400078e0005 */
[----:B------:R-:W2:Y:S01]  /*28210*/  LDL R5, [R1+0x49c] ;  /* 0x00049c0001057983 */ /* 0x000ea20000100800 */
[----:B------:R-:W-:-:S03]  /*28220*/  @!P1 IMAD.MOV.U32 R46, RZ, RZ, R4 ;  /* 0x000000ffff2e9224 */ /* 0x000fc600078e0004 */
[----:B------:R-:W2:Y:S04]  /*28230*/  LDL R4, [R1+0x4a0] ;  /* 0x0004a00001047983 */ /* 0x000ea80000100800 */
[----:B------:R0:W2:Y:S02]  /*28240*/  @!P1 LDG.E.U8 R55, desc[UR24][R46.64] ;  /* 0x000000182e379981 */ /* 0x0000a4000c1e1100 */
[----:B0-----:R-:W-:Y:S02]  /*28250*/  @!P1 IMAD.MOV.U32 R46, RZ, RZ, R56 ;  /* 0x000000ffff2e9224 */ /* 0x001fe400078e0038 */
[----:B------:R-:W-:Y:S01]  /*28260*/  @!P1 IMAD.MOV.U32 R47, RZ, RZ, R70 ;  /* 0x000000ffff2f9224 */ /* 0x000fe200078e0046 */
[----:B------:R-:W2:Y:S04]  /*28270*/  LDL R56, [R1+0x520] ;  /* 0x0005200001387983 */ /* 0x000ea80000100800 */
[----:B------:R3:W2:Y:S04]  /*28280*/  @!P1 LDG.E.U8 R57, desc[UR24][R46.64] ;  /* 0x000000182e399981 */ /* 0x0006a8000c1e1100 */
[----:B------:R-:W2:Y:S01]  /*28290*/  LDL R70, [R1+0x51c] ;  /* 0x00051c0001467983 */ /* 0x000ea20000100800 */
[----:B---3--:R-:W-:-:S03]  /*282a0*/  @!P1 IMAD.MOV.U32 R46, RZ, RZ, R2 ;  /* 0x000000ffff2e9224 */ /* 0x008fc600078e0002 */
[----:B------:R-:W3:Y:S01]  /*282b0*/  LDL R2, [R1+0x4c0] ;  /* 0x0004c00001027983 */ /* 0x000ee20000100800 */
[----:B------:R-:W-:-:S03]  /*282c0*/  @!P1 IMAD.MOV.U32 R47, RZ, RZ, R3 ;  /* 0x000000ffff2f9224 */ /* 0x000fc600078e0003 */
[----:B------:R-:W3:Y:S04]  /*282d0*/  LDL R3, [R1+0x4bc] ;  /* 0x0004bc0001037983 */ /* 0x000ee80000100800 */
[----:B------:R0:W3:Y:S02]  /*282e0*/  @!P1 LDG.E.U8 R58, desc[UR24][R46.64] ;  /* 0x000000182e3a9981 */ /* 0x0000e4000c1e1100 */
[----:B0-----:R-:W-:Y:S02]  /*282f0*/  @!P1 IMAD.MOV.U32 R47, RZ, RZ, R50 ;  /* 0x000000ffff2f9224 */ /* 0x001fe400078e0032 */
[----:B------:R-:W3:Y:S01]  /*28300*/  LDL R50, [R1+0x53c] ;  /* 0x00053c0001327983 */ /* 0x000ee20000100800 */
[----:B----4-:R-:W-:-:S03]  /*28310*/  @!P1 IMAD.MOV.U32 R46, RZ, RZ, R8 ;  /* 0x000000ffff2e9224 */ /* 0x010fc600078e0008 */
[----:B------:R-:W4:Y:S04]  /*28320*/  LDL R8, [R1+0x540] ;  /* 0x0005400001087983 */ /* 0x000f280000100800 */
[----:B------:R0:W4:Y:S01]  /*28330*/  @!P1 LDG.E.U8 R59, desc[UR24][R46.64] ;  /* 0x000000182e3b9981 */ /* 0x000122000c1e1100 */
[----:B------:R-:W-:Y:S01]  /*28340*/  PRMT R61, RZ, 0x7610, R61 ;  /* 0x00007610ff3d7816 */ /* 0x000fe2000000003d */
[----:B0-----:R-:W-:Y:S02]  /*28350*/  @!P1 IMAD.MOV.U32 R47, RZ, RZ, R7 ;  /* 0x000000ffff2f9224 */ /* 0x001fe400078e0007 */
        /* <DEDUP_REMOVED lines=9> */
[----:B---3--:R-:W-:Y:S02]  /*283f0*/  @!P1 IMAD.MOV.U32 R46, RZ, RZ, R2 ;  /* 0x000000ffff2e9224 */ /* 0x008fe400078e0002 */
[----:B------:R-:W3:Y:S01]  /*28400*/  LDL R2, [R1+0x5a0] ;  /* 0x0005a00001027983 */ /* 0x000ee20000100800 */
[----:B------:R-:W-:Y:S01]  /*28410*/  PRMT R62, RZ, 0x7610, R62 ;  /* 0x00007610ff3e7816 */ /* 0x000fe2000000003e */
[----:B------:R-:W-:Y:S01]  /*28420*/  @!P1 IMAD.MOV.U32 R47, RZ, RZ, R3 ;  /* 0x000000ffff2f9224 */ /* 0x000fe200078e0003 */
[----:B------:R-:W-:Y:S01]  /*28430*/  PRMT R63, RZ, 0x7610, R63 ;  /* 0x00007610ff3f7816 */ /* 0x000fe2000000003f */
[----:B------:R-:W3:Y:S04]  /*28440*/  LDL R3, [R1+0x59c] ;  /* 0x00059c0001037983 */ /* 0x000ee80000100800 */
[----:B------:R0:W3:Y:S01]  /*28450*/  @!P1 LDG.E.U8 R62, desc[UR24][R46.64] ;  /* 0x000000182e3e9981 */ /* 0x0000e2000c1e1100 */
[----:B------:R-:W-:Y:S01]  /*28460*/  PRMT R64, RZ, 0x7610, R64 ;  /* 0x00007610ff407816 */ /* 0x000fe20000000040 */
[----:B0-----:R-:W-:-:S02]  /*28470*/  @!P1 IMAD.MOV.U32 R46, RZ, RZ, R78 ;  /* 0x000000ffff2e9224 */ /* 0x001fc400078e004e */
[----:B------:R-:W-:Y:S01]  /*28480*/  @!P1 IMAD.MOV.U32 R47, RZ, RZ, R79 ;  /* 0x000000ffff2f9224 */ /* 0x000fe200078e004f */
[----:B------:R-:W-:Y:S01]  /*28490*/  PRMT R65, RZ, 0x7610, R65 ;  /* 0x00007610ff417816 */ /* 0x000fe20000000041 */
[----:B------:R-:W3:Y:S04]  /*284a0*/  LDL R79, [R1+0x5dc] ;  /* 0x0005dc00014f7983 */ /* 0x000ee80000100800 */
[----:B------:R0:W3:Y:S01]  /*284b0*/  @!P1 LDG.E.U8 R63, desc[UR24][R46.64] ;  /* 0x000000182e3f9981 */ /* 0x0000e2000c1e1100 */
[----:B------:R-:W-:-:S03]  /*284c0*/  PRMT R66, RZ, 0x7610, R66 ;  /* 0x00007610ff427816 */ /* 0x000fc60000000042 */
[----:B------:R-:W3:Y:S01]  /*284d0*/  LDL R78, [R1+0x5fc] ;  /* 0x0005fc00014e7983 */ /* 0x000ee20000100800 */
[----:B0-----:R-:W-:Y:S02]  /*284e0*/  @!P1 IMAD.MOV.U32 R46, RZ, RZ, R72 ;  /* 0x000000ffff2e9224 */ /* 0x001fe400078e0048 */
        /* <DEDUP_REMOVED lines=8> */
[----:B------:R-:W3:Y:S04]  /*28570*/  LDL R56, [R1+0x3e4] ;  /* 0x0003e40001387983 */ /* 0x000ee80000100800 */
[----:B------:R4:W3:Y:S04]  /*28580*/  @!P1 LDG.E.U8 R65, desc[UR24][R46.64] ;  /* 0x000000182e419981 */ /* 0x0008e8000c1e1100 */
[----:B------:R-:W3:Y:S01]  /*28590*/  LDL R70, [R1+0x618] ;  /* 0x0006180001467983 */ /* 0x000ee20000100800 */
[----:B----4-:R-:W-:-:S02]  /*285a0*/  @!P1 IMAD.MOV.U32 R46, RZ, RZ, R8 ;  /* 0x000000ffff2e9224 */ /* 0x010fc400078e0008 */
[----:B------:R-:W-:Y:S02]  /*285b0*/  @!P1 IMAD.MOV.U32 R47, RZ, RZ, R50 ;  /* 0x000000ffff2f9224 */ /* 0x000fe400078e0032 */
[----:B------:R-:W4:Y:S04]  /*285c0*/  LDL R50, [R1+0x3f8] ;  /* 0x0003f80001327983 */ /* 0x000f280000100800 */
[----:B------:R0:W4:Y:S02]  /*285d0*/  @!P1 LDG.E.U8 R66, desc[UR24][R46.64] ;  /* 0x000000182e429981 */ /* 0x000124000c1e1100 */
[----:B0-----:R-:W-:Y:S02]  /*285e0*/  @!P1 IMAD.MOV.U32 R47, RZ, RZ, R7 ;  /* 0x000000ffff2f9224 */ /* 0x001fe400078e0007 */
[----:B------:R-:W4:Y:S01]  /*285f0*/  LDL R7, [R1+0x5e0] ;  /* 0x0005e00001077983 */ /* 0x000f220000100800 */
[----:B------:R-:W-:-:S03]  /*28600*/  @!P1 IMAD.MOV.U32 R46, RZ, RZ, R6 ;  /* 0x000000ffff2e9224 */ /* 0x000fc600078e0006 */
[----:B------:R-:W4:Y:S04]  /*28610*/  LDL.LU R80, [R1+0x2a0] ;  /* 0x0002a00001507983 */ /* 0x000f280000300800 */
[----:B------:R2:W4:Y:S04]  /*28620*/  @!P1 LDG.E.U8 R67, desc[UR24][R46.64] ;  /* 0x000000182e439981 */ /* 0x000528000c1e1100 */
        /* <DEDUP_REMOVED lines=8> */
[----:B--2---:R-:W-:-:S02]  /*286b0*/  @!P1 IMAD.MOV.U32 R47, RZ, RZ, R5 ;  /* 0x000000ffff2f9224 */ /* 0x004fc400078e0005 */
[----:B------:R-:W-:-:S05]  /*286c0*/  @!P1 IMAD.MOV.U32 R46, RZ, RZ, R4 ;  /* 0x000000ffff2e9224 */ /* 0x000fca00078e0004 */
[----:B------:R3:W2:Y:S02]  /*286d0*/  @!P1 LDG.E.U8 R68, desc[UR24][R46.64] ;  /* 0x000000182e449981 */ /* 0x0006a4000c1e1100 */
[----:B---3--:R-:W-:Y:S02]  /*286e0*/  @!P1 IMAD.MOV.U32 R46, RZ, RZ, R2 ;  /* 0x000000ffff2e9224 */ /* 0x008fe400078e0002 */
[----:B------:R-:W3:Y:S04]  /*286f0*/  LDL.LU R2, [R1+0x1f4] ;  /* 0x0001f40001027983 */ /* 0x000ee80000300800 */
[----:B------:R-:W2:Y:S01]  /*28700*/  LDL.LU R4, [R1+0x1ec] ;  /* 0x0001ec0001047983 */ /* 0x000ea20000300800 */
[----:B------:R-:W-:Y:S01]  /*28710*/  PRMT R69, RZ, 0x7610, R69 ;  /* 0x00007610ff457816 */ /* 0x000fe20000000045 */
[----:B------:R-:W-:Y:S01]  /*28720*/  @!P1 IMAD.MOV.U32 R47, RZ, RZ, R3 ;  /* 0x000000ffff2f9224 */ /* 0x000fe200078e0003 */
[----:B------:R-:W-:Y:S01]  /*28730*/  PRMT R71, RZ, 0x7610, R71 ;  /* 0x00007610ff477816 */ /* 0x000fe20000000047 */
[----:B------:R-:W2:Y:S04]  /*28740*/  LDL.LU R3, [R1+0x1e4] ;  /* 0x0001e40001037983 */ /* 0x000ea80000300800 */
[----:B------:R0:W2:Y:S01]  /*28750*/  @!P1 LDG.E.U8 R69, desc[UR24][R46.64] ;  /* 0x000000182e459981 */ /* 0x0000a2000c1e1100 */
[----:B------:R-:W-:-:S03]  /*28760*/  PRMT R74, RZ, 0x7610, R74 ;  /* 0x00007610ff4a7816 */ /* 0x000fc6000000004a */
[----:B------:R-:W2:Y:S04]  /*28770*/  LDL.LU R6, [R1+0x170] ;  /* 0x0001700001067983 */ /* 0x000ea80000300800 */
[----:B------:R-:W2:Y:S01]  /*28780*/  LDL.LU R5, [R1+0x16c] ;  /* 0x00016c0001057983 */ /* 0x000ea20000300800 */
[----:B0-----:R-:W-:Y:S02]  /*28790*/  @!P1 IMAD.MOV.U32 R46, RZ, RZ, R88 ;  /* 0x000000ffff2e9224 */ /* 0x001fe400078e0058 */
[----:B------:R-:W-:Y:S01]  /*287a0*/  @!P1 IMAD.MOV.U32 R47, RZ, RZ, R89 ;  /* 0x000000ffff2f9224 */ /* 0x000fe200078e0059 */
[----:B------:R-:W2:Y:S04]  /*287b0*/  LDL.LU R8, [R1+0x164] ;  /* 0x0001640001087983 */ /* 0x000ea80000300800 */
[----:B------:R0:W2:Y:S01]  /*287c0*/  @!P1 LDG.E.U8 R71, desc[UR24][R46.64] ;  /* 0x000000182e479981 */ /* 0x0000a2000c1e1100 */
[----:B------:R-:W-:Y:S01]  /*287d0*/  PRMT R75, RZ, 0x7610, R75 ;  /* 0x00007610ff4b7816 */ /* 0x000fe2000000004b */
[----:B0-----:R-:W-:Y:S01]  /*287e0*/  @!P1 IMAD.MOV.U32 R47, RZ, RZ, R79 ;  /* 0x000000ffff2f9224 */ /* 0x001fe200078e004f */
[----:B------:R-:W-:Y:S01]  /*287f0*/  PRMT R76, RZ, 0x7610, R76 ;  /* 0x00007610ff4c7816 */ /* 0x000fe2000000004c */
[----:B----4-:R-:W-:-:S02]  /*28800*/  @!P1 IMAD.MOV.U32 R46, RZ, RZ, R7 ;  /* 0x000000ffff2e9224 */ /* 0x010fc400078e0007 */
[----:B------:R-:W4:Y:S04]  /*28810*/  LDL.LU R7, [R1+0x158] ;  /* 0x0001580001077983 */ /* 0x000f280000300800 */
[----:B------:R0:W4:Y:S02]  /*28820*/  @!P1 LDG.E.U8 R74, desc[UR24][R46.64] ;  /* 0x000000182e4a9981 */ /* 0x000124000c1e1100 */
[----:B0-----:R-:W-:Y:S02]  /*28830*/  @!P1 IMAD.MOV.U32 R46, RZ, RZ, R73 ;  /* 0x000000ffff2e9224 */ /* 0x001fe400078e0049 */
[----:B------:R-:W-:Y:S01]  /*28840*/  @!P1 IMAD.MOV.U32 R47, RZ, RZ, R78 ;  /* 0x000000ffff2f9224 */ /* 0x000fe200078e004e */
[----:B------:R-:W-:Y:S04]  /*28850*/  STS.U8 [R0+UR9+0x8b00], R80 ;  /* 0x008b005000007988 */ /* 0x000fe80008000009 */
[----:B------:R0:W4:Y:S04]  /*28860*/  @!P1 LDG.E.U8 R75, desc[UR24][R46.64] ;  /* 0x000000182e4b9981 */ /* 0x000128000c1e1100 */
[----:B------:R-:W-:Y:S01]  /*28870*/  STS.U8 [R0+UR9+0xab00], R81 ;  /* 0x00ab005100007988 */ /* 0x000fe20008000009 */
[----:B0-----:R-:W-:-:S02]  /*28880*/  @!P1 IMAD.MOV.U32 R46, RZ, RZ, R70 ;  /* 0x000000ffff2e9224 */ /* 0x001fc400078e0046 */
[----:B------:R-:W-:Y:S01]  /*28890*/  @!P1 IMAD.MOV.U32 R47, RZ, RZ, R72 ;  /* 0x000000ffff2f9224 */ /* 0x000fe200078e0048 */
[----:B------:R-:W-:Y:S04]  /*288a0*/  STS.U8 [R0+UR9+0xcb00], R82 ;  /* 0x00cb005200007988 */ /* 0x000fe80008000009 */
[----:B------:R0:W4:Y:S04]  /*288b0*/  @!P1 LDG.E.U8 R76, desc[UR24][R46.64] ;  /* 0x000000182e4c9981 */ /* 0x000128000c1e1100 */
[----:B------:R1:W-:Y:S04]  /*288c0*/  STS.U8 [R0+UR9+0xeb00], R86 ;  /* 0x00eb005600007988 */ /* 0x0003e80008000009 */
[----:B------:R-:W-:Y:S01]  /*288d0*/  STS.U8 [R0+UR9+0x8f00], R83 ;  /* 0x008f005300007988 */ /* 0x000fe20008000009 */
[----:B0-----:R-:W-:-:S02]  /*288e0*/  @!P1 IMAD.MOV.U32 R46, RZ, RZ, R50 ;  /* 0x000000ffff2e9224 */ /* 0x001fc400078e0032 */
[----:B------:R-:W-:Y:S01]  /*288f0*/  @!P1 IMAD.MOV.U32 R47, RZ, RZ, R56 ;  /* 0x000000ffff2f9224 */ /* 0x000fe200078e0038 */
[----:B------:R-:W-:Y:S04]  /*28900*/  STS.U8 [R0+UR9+0xaf00], R84 ;  /* 0x00af005400007988 */ /* 0x000fe80008000009 */
[----:B------:R-:W4:Y:S04]  /*28910*/  LDL.LU R50, [R1+0x98] ;  /* 0x0000980001327983 */ /* 0x000f280000300800 */
[----:B------:R-:W-:Y:S04]  /*28920*/  STS.U8 [R0+UR9+0xcf00], R85 ;  /* 0x00cf005500007988 */ /* 0x000fe80008000009 */
[----:B------:R-:W4:Y:S04]  /*28930*/  LDL.LU R56, [R1+0x8c] ;  /* 0x00008c0001387983 */ /* 0x000f280000300800 */
[----:B------:R0:W-:Y:S04]  /*28940*/  STS.U8 [R0+UR9+0xef00], R87 ;  /* 0x00ef005700007988 */ /* 0x0001e80008000009 */
[----:B-1----:R-:W4:Y:S04]  /*28950*/  LDL.LU R86, [R1+0x80] ;  /* 0x0000800001567983 */ /* 0x002f280000300800 */
[----:B------:R1:W-:Y:S04]  /*28960*/  STS.U8 [R0+UR9+0x9300], R91 ;  /* 0x0093005b00007988 */ /* 0x0003e80008000009 */
[----:B0-----:R-:W4:Y:S04]  /*28970*/  LDL.LU R87, [R1+0x74] ;  /* 0x0000740001577983 */ /* 0x001f280000300800 */
[----:B-1----:R-:W4:Y:S04]  /*28980*/  LDL.LU R91, [R1+0x2c] ;  /* 0x00002c00015b7983 */ /* 0x002f280000300800 */
[----:B---3--:R0:W-:Y:S04]  /*28990*/  STS.U8 [R0+UR9+0xb300], R2 ;  /* 0x00b3000200007988 */ /* 0x0081e80008000009 */
[----:B--2---:R1:W-:Y:S04]  /*289a0*/  STS.U8 [R0+UR9+0xd300], R4 ;  /* 0x00d3000400007988 */ /* 0x0043e80008000009 */
[----:B0-----:R-:W2:Y:S04]  /*289b0*/  LDL.LU R2, [R1+0x20] ;  /* 0x0000200001027983 */ /* 0x001ea80000300800 */
[----:B-1----:R-:W3:Y:S01]  /*289c0*/  LDL.LU R4, [R1+0x1c] ;  /* 0x00001c0001047983 */ /* 0x002ee20000300800 */
[----:B------:R-:W-:-:S03]  /*289d0*/  PRMT R77, RZ, 0x7610, R77 ;  /* 0x00007610ff4d7816 */ /* 0x000fc6000000004d */
[----:B------:R0:W-:Y:S04]  /*289e0*/  STS.U8 [R0+UR9+0xf300], R3 ;  /* 0x00f3000300007988 */ /* 0x0001e80008000009 */
[----:B------:R1:W-:Y:S04]  /*289f0*/  STS.U8 [R0+UR9+0x9700], R6 ;  /* 0x0097000600007988 */ /* 0x0003e80008000009 */
[----:B------:R1:W-:Y:S04]  /*28a00*/  STS.U8 [R0+UR9+0xb700], R5 ;  /* 0x00b7000500007988 */ /* 0x0003e80008000009 */
[----:B0-----:R-:W3:Y:S04]  /*28a10*/  LDL.LU R3, [R1+0xcc8] ;  /* 0x000cc80001037983 */ /* 0x001ee80000300800 */
[----:B-1----:R-:W3:Y:S04]  /*28a20*/  LDL.LU R6, [R1+0xcc4] ;  /* 0x000cc40001067983 */ /* 0x002ee80000300800 */
[----:B------:R0:W-:Y:S04]  /*28a30*/  STS.U8 [R0+UR9+0xd700], R8 ;  /* 0x00d7000800007988 */ /* 0x0001e80008000009 */
[----:B------:R-:W3:Y:S04]  /*28a40*/  LDL.LU R5, [R1+0xcc0] ;  /* 0x000cc00001057983 */ /* 0x000ee80000300800 */
[----:B------:R1:W3:Y:S04]  /*28a50*/  @!P1 LDG.E.U8 R77, desc[UR24][R46.64] ;  /* 0x000000182e4d9981 */ /* 0x0002e8000c1e1100 */
[----:B0-----:R-:W3:Y:S04]  /*28a60*/  LDL.LU R8, [R1+0xcbc] ;  /* 0x000cbc0001087983 */ /* 0x001ee80000300800 */
[----:B----4-:R0:W-:Y:S04]  /*28a70*/  STS.U8 [R0+UR9+0xf700], R7 ;  /* 0x00f7000700007988 */ /* 0x0101e80008000009 */
[----:B0-----:R-:W4:Y:S04]  /*28a80*/  LDL.LU R7, [R1+0x2c4] ;  /* 0x0002c40001077983 */ /* 0x001f280000300800 */
        /* <DEDUP_REMOVED lines=25> */
[----:B0-----:R-:W4:Y:S04]  /*28c20*/  LDL.LU R87, [R1+0xd20] ;  /* 0x000d200001577983 */ /* 0x001f280000300800 */
[----:B-1----:R-:W4:Y:S04]  /*28c30*/  LDL.LU R91, [R1+0xd1c] ;  /* 0x000d1c00015b7983 */ /* 0x002f280000300800 */
[----:B--2---:R0:W-:Y:S04]  /*28c40*/  STS.U8 [R0+UR9+0xbf00], R2 ;  /* 0x00bf000200007988 */ /* 0x0041e80008000009 */
[----:B---3--:R1:W-:Y:S04]  /*28c50*/  STS.U8 [R0+UR9+0xdf00], R4 ;  /* 0x00df000400007988 */ /* 0x0083e80008000009 */
[----:B0-----:R-:W2:Y:S04]  /*28c60*/  LDL.LU R2, [R1+0xd18] ;  /* 0x000d180001027983 */ /* 0x001ea80000300800 */
[----:B-1----:R-:W3:Y:S01]  /*28c70*/  LDL.LU R4, [R1+0xd14] ;  /* 0x000d140001047983 */ /* 0x002ee20000300800 */
[----:B------:R-:W0:Y:S02]  /*28c80*/  S2R R46, SR_TID.X ;  /* 0x00000000002e7919 */ /* 0x000e240000002100 */
[----:B0-----:R-:W-:-:S04]  /*28c90*/  LOP3.LUT R46, R46, 0x7f, RZ, 0xc0, !PT ;  /* 0x0000007f2e2e7812 */ /* 0x001fc800078ec0ff */
[----:B------:R-:W-:Y:S01]  /*28ca0*/  LOP3.LUT R46, R46, 0x70, RZ, 0x3c, !PT ;  /* 0x000000702e2e7812 */ /* 0x000fe200078e3cff */
[----:B---3--:R0:W-:Y:S04]  /*28cb0*/  STS.U8 [R0+UR9+0xff00], R4 ;  /* 0x00ff000400007988 */ /* 0x0081e80008000009 */
[----:B------:R1:W-:Y:S04]  /*28cc0*/  STS.U8 [R46+UR9+0x8380], R3 ;  /* 0x008380032e007988 */ /* 0x0003e80008000009 */
[----:B------:R3:W-:Y:S04]  /*28cd0*/  STS.U8 [R46+UR9+0xa380], R6 ;  /* 0x00a380062e007988 */ /* 0x0007e80008000009 */
[----:B0-----:R-:W2:Y:S04]  /*28ce0*/  LDL.LU R0, [R1+0xd10] ;  /* 0x000d100001007983 */ /* 0x001ea80000300800 */
[----:B------:R-:W2:Y:S04]  /*28cf0*/  LDL.LU R4, [R1+0xd0c] ;  /* 0x000d0c0001047983 */ /* 0x000ea80000300800 */
[----:B-1----:R-:W2:Y:S04]  /*28d00*/  LDL.LU R3, [R1+0xd08] ;  /* 0x000d080001037983 */ /* 0x002ea80000300800 */
[----:B---3--:R-:W3:Y:S04]  /*28d10*/  LDL.LU R6, [R1+0xd04] ;  /* 0x000d040001067983 */ /* 0x008ee80000300800 */
[----:B------:R0:W-:Y:S04]  /*28d20*/  STS.U8 [R46+UR9+0xc380], R5 ;  /* 0x00c380052e007988 */ /* 0x0001e80008000009 */
[----:B------:R1:W-:Y:S04]  /*28d30*/  STS.U8 [R46+UR9+0xe380], R8 ;  /* 0x00e380082e007988 */ /* 0x0003e80008000009 */
[----:B----4-:R4:W-:Y:S04]  /*28d40*/  STS.U8 [R46+UR9+0x8780], R7 ;  /* 0x008780072e007988 */ /* 0x0109e80008000009 */
[----:B0-----:R-:W2:Y:S04]  /*28d50*/  LDL.LU R5, [R1+0xd00] ;  /* 0x000d000001057983 */ /* 0x001ea80000300800 */
[----:B-1----:R-:W2:Y:S04]  /*28d60*/  LDL.LU R8, [R1+0xcfc] ;  /* 0x000cfc0001087983 */ /* 0x002ea80000300800 */
[----:B----4-:R-:W4:Y:S04]  /*28d70*/  LDL.LU R7, [R1+0xcf8] ;  /* 0x000cf80001077983 */ /* 0x010f280000300800 */
        /* <DEDUP_REMOVED lines=19> */
[----:B------:R2:W-:Y:S04]  /*28eb0*/  STS.U8 [R46+UR9+0x9b80], R5 ;  /* 0x009b80052e007988 */ /* 0x0005e80008000009 */
[----:B0-----:R0:W5:Y:S04]  /*28ec0*/  LDL.LU R7, [R1+0xcf4] ;  /* 0x000cf40001077983 */ /* 0x0011680000300800 */
[----:B-1----:R0:W5:Y:S04]  /*28ed0*/  LDL.LU R8, [R1+0xcf0] ;  /* 0x000cf00001087983 */ /* 0x0021680000300800 */
[----:B--2---:R0:W5:Y:S04]  /*28ee0*/  LDL.LU R5, [R1+0xcec] ;  /* 0x000cec0001057983 */ /* 0x0041680000300800 */
[----:B---3--:R1:W-:Y:S04]  /*28ef0*/  STS.U8 [R46+UR9+0xbb80], R6 ;  /* 0x00bb80062e007988 */ /* 0x0083e80008000009 */
[----:B------:R2:W-:Y:S04]  /*28f00*/  STS.U8 [R46+UR9+0xdb80], R3 ;  /* 0x00db80032e007988 */ /* 0x0005e80008000009 */
[----:B------:R3:W-:Y:S04]  /*28f10*/  STS.U8 [R46+UR9+0xfb80], R4 ;  /* 0x00fb80042e007988 */ /* 0x0007e80008000009 */
[----:B-1----:R0:W5:Y:S04]  /*28f20*/  LDL.LU R6, [R1+0xce8] ;  /* 0x000ce80001067983 */ /* 0x0021680000300800 */
[----:B--2---:R0:W5:Y:S04]  /*28f30*/  LDL.LU R3, [R1+0xce4] ;  /* 0x000ce40001037983 */ /* 0x0041680000300800 */
[----:B---3--:R0:W5:Y:S04]  /*28f40*/  LDL.LU R4, [R1+0xce0] ;  /* 0x000ce00001047983 */ /* 0x0081680000300800 */
[----:B------:R1:W-:Y:S04]  /*28f50*/  STS.U8 [R46+UR9+0x9f80], R0 ;  /* 0x009f80002e007988 */ /* 0x0003e80008000009 */
[----:B------:R2:W-:Y:S04]  /*28f60*/  STS.U8 [R46+UR9+0xbf80], R2 ;  /* 0x00bf80022e007988 */ /* 0x0005e80008000009 */
[----:B-1----:R0:W5:Y:S04]  /*28f70*/  LDL.LU R0, [R1+0xcdc] ;  /* 0x000cdc0001007983 */ /* 0x0021680000300800 */
[----:B--2---:R0:W5:Y:S01]  /*28f80*/  LDL.LU R2, [R1+0xcd8] ;  /* 0x000cd80001027983 */ /* 0x0041620000300800 */
[----:B------:R-:W1:Y:S01]  /*28f90*/  S2R R73, SR_TID.X ;  /* 0x0000000000497919 */ /* 0x000e620000002100 */
[----:B------:R-:W2:Y:S01]  /*28fa0*/  S2R R72, SR_TID.X ;  /* 0x0000000000487919 */ /* 0x000ea20000002100 */
[----:B------:R-:W3:Y:S01]  /*28fb0*/  S2R R70, SR_TID.X ;  /* 0x0000000000467919 */ /* 0x000ee20000002100 */
[----:B------:R0:W-:Y:S04]  /*28fc0*/  STS.U8 [R46+UR9+0xdf80], R91 ;  /* 0x00df805b2e007988 */ /* 0x0001e80008000009 */
[----:B------:R0:W-:Y:S04]  /*28fd0*/  STS.U8 [R46+UR9+0xff80], R87 ;  /* 0x00ff80572e007988 */ /* 0x0001e80008000009 */
[----:B------:R0:W-:Y:S04]  /*28fe0*/  STS.U8 [R86+UR9+0x12000], R56 ;  /* 0x0120003856007988 */ /* 0x0001e80008000009 */
[----:B------:R0:W-:Y:S04]  /*28ff0*/  STS.U8 [R86+UR9+0x12200], R50 ;  /* 0x0122003256007988 */ /* 0x0001e80008000009 */
[----:B------:R0:W-:Y:S04]  /*29000*/  STS.U8 [R86+UR9+0x12400], R22 ;  /* 0x0124001656007988 */ /* 0x0001e80008000009 */
[----:B------:R0:W-:Y:S01]  /*29010*/  STS.U8 [R86+UR9+0x12600], R21 ;  /* 0x0126001556007988 */ /* 0x0001e20008000009 */
[----:B-1----:R-:W-:-:S03]  /*29020*/  LOP3.LUT R73, R73, 0x7f, RZ, 0xc0, !PT ;  /* 0x0000007f49497812 */ /* 0x002fc600078ec0ff */
[----:B------:R0:W-:Y:S01]  /*29030*/  STS.U8 [R86+UR9+0x12800], R20 ;  /* 0x0128001456007988 */ /* 0x0001e20008000009 */
[----:B--2---:R-:W-:-:S03]  /*29040*/  LOP3.LUT R72, R72, 0x7f, RZ, 0xc0, !PT ;  /* 0x0000007f48487812 */ /* 0x004fc600078ec0ff */
[----:B------:R0:W-:Y:S01]  /*29050*/  STS.U8 [R86+UR9+0x12a00], R19 ;  /* 0x012a001356007988 */ /* 0x0001e20008000009 */
[----:B---3--:R-:W-:-:S03]  /*29060*/  LOP3.LUT R70, R70, 0x7f, RZ, 0xc0, !PT ;  /* 0x0000007f46467812 */ /* 0x008fc600078ec0ff */
[----:B------:R0:W-:Y:S04]  /*29070*/  STS.U8 [R86+UR9+0x12c00], R18 ;  /* 0x012c001256007988 */ /* 0x0001e80008000009 */
[----:B------:R0:W-:Y:S01]  /*29080*/  STS.U8 [R86+UR9+0x12e00], R17 ;  /* 0x012e001156007988 */ /* 0x0001e20008000009 */
[----:B------:R-:W-:-:S03]  /*29090*/  LOP3.LUT R73, R73, 0x10, RZ, 0x3c, !PT ;  /* 0x0000001049497812 */ /* 0x000fc600078e3cff */
[----:B------:R0:W-:Y:S01]  /*290a0*/  STS.U8 [R86+UR9+0x13000], R16 ;  /* 0x0130001056007988 */ /* 0x0001e20008000009 */
[----:B------:R-:W-:-:S03]  /*290b0*/  LOP3.LUT R72, R72, 0x20, RZ, 0x3c, !PT ;  /* 0x0000002048487812 */ /* 0x000fc600078e3cff */
[----:B------:R0:W-:Y:S01]  /*290c0*/  STS.U8 [R86+UR9+0x13200], R15 ;  /* 0x0132000f56007988 */ /* 0x0001e20008000009 */
[----:B------:R-:W-:-:S03]  /*290d0*/  LOP3.LUT R70, R70, 0x30, RZ, 0x3c, !PT ;  /* 0x0000003046467812 */ /* 0x000fc600078e3cff */
[----:B------:R0:W-:Y:S04]  /*290e0*/  STS.U8 [R86+UR9+0x13400], R14 ;  /* 0x0134000e56007988 */ /* 0x0001e80008000009 */
        /* <DEDUP_REMOVED lines=52> */
[----:B------:R0:W-:Y:S01]  /*29430*/  STS.U8 [R70+UR9+0x13f80], R77 ;  /* 0x013f804d46007988 */ /* 0x0001e20008000009 */
[----:B------:R1:W-:Y:S06]  /*29440*/  MEMBAR.ALL.CTA ;  /* 0x0000000000007992 */ /* 0x0003ec0000008000 */
[----:B-1----:R-:W1:Y:S01]  /*29450*/  FENCE.VIEW.ASYNC.S ;  /* 0x00000000000073c6 */ /* 0x002e620000000000 */
[----:B------:R-:W-:Y:S01]  /*29460*/  ULEA UR11, UR22, UR9, 0x3 ;  /* 0x00000009160b7291 */ /* 0x000fe2000f8e18ff */
[----:B------:R-:W-:-:S03]  /*29470*/  UMOV UR4, UR5 ;  /* 0x0000000500047c82 */ /* 0x000fc60008000000 */
[----:B------:R-:W-:Y:S01]  /*29480*/  UIADD3 UR11, UPT, UPT, UR11, 0x14000, URZ ;  /* 0x000140000b0b7890 */ /* 0x000fe2000fffe0ff */
[----:B-1----:R-:W-:Y:S06]  /*29490*/  BAR.SYNC.DEFER_BLOCKING 0x0 ;  /* 0x0000000000007b1d */ /* 0x002fec0000010000 */
[----:B0-----:R-:W-:Y:S05]  /*294a0*/  @P0 BRA `(.L_x_9) ;  /* 0x0000000000900947 */ /* 0x001fea0003800000 */
[----:B------:R-:W-:Y:S02]  /*294b0*/  UIADD3 UR55, UPT, UPT, UR8, 0x80, URZ ;  /* 0x0000008008377890 */ /* 0x000fe4000fffe0ff */
[----:B------:R-:W-:Y:S02]  /*294c0*/  UIADD3 UR56, UPT, UPT, UR8, 0x80, URZ ;  /* 0x0000008008387890 */ /* 0x000fe4000fffe0ff */
[----:B------:R-:W-:Y:S02]  /*294d0*/  UIADD3 UR57, UPT, UPT, UR8, 0x100, URZ ;  /* 0x0000010008397890 */ /* 0x000fe4000fffe0ff */
[----:B------:R-:W-:Y:S02]  /*294e0*/  UIADD3 UR58, UPT, UPT, UR8, 0x100, URZ ;  /* 0x00000100083a7890 */ /* 0x000fe4000fffe0ff */
[----:B------:R-:W-:Y:S01]  /*294f0*/  UIADD3 UR59, UPT, UPT, UR8, 0x180, URZ ;  /* 0x00000180083b7890 */ /* 0x000fe2000fffe0ff */
[----:B------:R-:W-:Y:S01]  /*29500*/  UMOV UR18, 0x0 ;  /* 0x0000000000127882 */ /* 0x000fe20000000000 */
[----:B------:R-:W-:Y:S01]  /*29510*/  UMOV UR19, 0x8208010 ;  /* 0x0820801000137882 */ /* 0x000fe20000000000 */
[----:B------:R-:W-:Y:S01]  /*29520*/  UMOV UR17, 0x40004040 ;  /* 0x4000404000117882 */ /* 0x000fe20000000000 */
[----:B------:R-:W-:-:S02]  /*29530*/  UIADD3 UR60, UPT, UPT, UR8, 0x180, URZ ;  /* 0x00000180083c7890 */ /* 0x000fc4000fffe0ff */
[----:B------:R0:W-:Y:S01]  /*29540*/  UTCQMMA gdesc[UR16], gdesc[UR14], tmem[UR8], tmem[UR18], idesc[UR19], UPT ;  /* 0x00ff120e100075ea */ /* 0x0001e2000b800308 */
[----:B------:R-:W-:Y:S01]  /*29550*/  UMOV UR40, 0x0 ;  /* 0x0000000000287882 */ /* 0x000fe20000000000 */
[----:B------:R-:W-:Y:S01]  /*29560*/  UMOV UR41, 0x8208010 ;  /* 0x0820801000297882 */ /* 0x000fe20000000000 */
[----:B------:R-:W-:Y:S01]  /*29570*/  UMOV UR50, 0x0 ;  /* 0x0000000000327882 */ /* 0x000fe20000000000 */
[----:B------:R-:W-:Y:S01]  /*29580*/  UMOV UR51, 0x8208010 ;  /* 0x0820801000337882 */ /* 0x000fe20000000000 */
[----:B------:R-:W-:Y:S01]  /*29590*/  UMOV UR48, 0x0 ;  /* 0x0000000000307882 */ /* 0x000fe20000000000 */
[----:B------:R-:W-:Y:S01]  /*295a0*/  UMOV UR49, 0x8208010 ;  /* 0x0820801000317882 */ /* 0x000fe20000000000 */
[----:B------:R0:W-:Y:S01]  /*295b0*/  UTCQMMA gdesc[UR26], gdesc[UR12], tmem[UR8], tmem[UR40], idesc[UR41], UPT ;  /* 0x00ff280c1a0075ea */ /* 0x0001e2000b800308 */
        /* <DEDUP_REMOVED lines=8> */
[----:B------:R-:W-:Y:S01]  /*29640*/  UMOV UR6, UR11 ;  /* 0x0000000b00067c82 */ /* 0x000fe20008000000 */
[----:B------:R-:W-:Y:S01]  /*29650*/  UMOV UR7, URZ ;  /* 0x000000ff00077c82 */ /* 0x000fe20008000000 */
[----:B------:R0:W-:Y:S01]  /*29660*/  UTCQMMA gdesc[UR32], gdesc[UR14], tmem[UR57], tmem[UR46], idesc[UR47], UPT ;  /* 0x00ff2e0e200075ea */ /* 0x0001e2000b800339 */
[----:B------:R-:W-:Y:S01]  /*29670*/  UMOV UR52, 0x0 ;  /* 0x0000000000347882 */ /* 0x000fe20000000000 */
[----:B------:R-:W-:Y:S01]  /*29680*/  UMOV UR53, 0x8208010 ;  /* 0x0820801000357882 */ /* 0x000fe20000000000 */
[----:B------:R0:W-:Y:S01]  /*29690*/  UTCQMMA gdesc[UR34], gdesc[UR12], tmem[UR58], tmem[UR44], idesc[UR45], UPT ;  /* 0x00ff2c0c220075ea */ /* 0x0001e2000b80033a */
[----:B------:R-:W-:Y:S01]  /*296a0*/  UMOV UR5, UR6 ;  /* 0x0000000600057c82 */ /* 0x000fe20008000000 */
[----:B------:R0:W-:Y:S01]  /*296b0*/  UTCQMMA gdesc[UR36], gdesc[UR14], tmem[UR59], tmem[UR42], idesc[UR43], UPT ;  /* 0x00ff2a0e240075ea */ /* 0x0001e2000b80033b */
[----:B------:R0:W-:Y:S01]  /*296c0*/  UTCQMMA gdesc[UR38], gdesc[UR12], tmem[UR60], tmem[UR52], idesc[UR53], UPT ;  /* 0x00ff340c260075ea */ /* 0x0001e2000b80033c */
[----:B------:R0:W-:Y:S01]  /*296d0*/  UTCBAR [UR5], URZ ;  /* 0x000000ff050073e9 */ /* 0x0001e200080000ff */
[----:B------:R-:W-:Y:S01]  /*296e0*/  NOP ;  /* 0x0000000000007918 */ /* 0x000fe20000000000 */
.L_x_9:
[----:B------:R-:W2:Y:S04]  /*296f0*/  LDL R10, [R1+0xcd4] ;  /* 0x000cd400010a7983 */ /* 0x000ea80000100800 */
[----:B------:R-:W2:Y:S01]  /*29700*/  LDL.LU R9, [R1+0xccc] ;  /* 0x000ccc0001097983 */ /* 0x000ea20000300800 */
[----:B------:R-:W-:-:S04]  /*29710*/  UIADD3 UR22, UPT, UPT, UR22, 0x1, URZ ;  /* 0x0000000116167890 */ /* 0x000fc8000fffe0ff */
[----:B------:R-:W-:-:S04]  /*29720*/  UISETP.GT.AND UP1, UPT, UR22, 0x1, UPT ;  /* 0x000000011600788c */ /* 0x000fc8000bf24270 */
[----:B0-----:R-:W-:Y:S02]  /*29730*/  USEL UR5, URZ, 0x1, !UP1 ;  /* 0x00000001ff057887 */ /* 0x001fe4000c800000 */
[----:B------:R-:W-:Y:S02]  /*29740*/  USEL UR22, UR22, URZ, !UP1 ;  /* 0x000000ff16167287 */ /* 0x000fe4000c800000 */
[----:B------:R-:W-:Y:S01]  /*29750*/  ULOP3.LUT UR5, UR4, UR5, URZ, 0x3c, !UPT ;  /* 0x0000000504057292 */ /* 0x000fe2000f8e3cff */
[----:B--2---:R-:W-:Y:S02]  /*29760*/  ISETP.NE.U32.AND P1, PT, R9, R10, PT ;  /* 0x0000000a0900720c */ /* 0x004fe40003f25070 */
[----:B------:R-:W2:Y:S01]  /*29770*/  LDL.LU R9, [R1+0xcd0] ;  /* 0x000cd00001097983 */ /* 0x000ea20000300800 */
[----:B------:R-:W-:-:S03]  /*29780*/  IMAD.U32 R10, RZ, RZ, UR4 ;  /* 0x00000004ff0a7e24 */ /* 0x000fc6000f8e00ff */
[----:B--2---:R1:W-:Y:S07]  /*29790*/  STL [R1+0xccc], R9 ;  /* 0x000ccc0901007387 */ /* 0x0043ee0000100800 */
[----:B------:R-:W-:Y:S05]  /*297a0*/  @P1 BRA `(.L_x_10) ;  /* 0xfffffec400c81947 */ /* 0x000fea000383ffff */
.L_x_7:
[----:B01----:R-:W0:Y:S01]  /*297b0*/  LDC R9, c[0x0][0x3a0] ;  /* 0x0000e800ff097b82 */ /* 0x003e220000000800 */
[----:B------:R-:W1:Y:S01]  /*297c0*/  LDCU UR30, c[0x0][0x3b8] ;  /* 0x00007700ff1e77ac */ /* 0x000e620008000800 */
[----:B------:R-:W2:Y:S06]  /*297d0*/  LDCU UR6, c[0x0][0x39c] ;  /* 0x00007380ff0677ac */ /* 0x000eac0008000800 */
[----:B-----5:R-:W3:Y:S01]  /*297e0*/  LDC R6, c[0x0][0x3b4] ;  /* 0x0000ed00ff067b82 */ /* 0x020ee20000000800 */
[----:B0-----:R-:W-:-:S05]  /*297f0*/  VIADD R9, R9, 0x3f ;  /* 0x0000003f09097836 */ /* 0x001fca0000000000 */
[----:B------:R-:W-:-:S13]  /*29800*/  ISETP.GE.AND P0, PT, R9, 0x40, PT ;  /* 0x000000400900780c */ /* 0x000fda0003f06270 */
[----:B-123--:R-:W-:Y:S05]  /*29810*/  @!P0 BRA `(.L_x_11) ;  /* 0x0000000000108947 */ /* 0x00efea0003800000 */
[----:B------:R-:W-:-:S06]  /*29820*/  USHF.L.U32 UR4, UR4, 0x1f, URZ ;  /* 0x0000001f04047899 */ /* 0x000fcc00080006ff */
[----:B------:R-:W-:-:S04]  /*29830*/  IMAD.U32 R0, RZ, RZ, UR4 ;  /* 0x00000004ff007e24 */ /* 0x000fc8000f8e00ff */
[----:B------:R-:W0:Y:S02]  /*29840*/  SYNCS.PHASECHK.TRANS64.TRYWAIT P0, [UR11], R0 ;  /* 0x00000000ff0075a7 */ /* 0x000e24000800110b */
[----:B0-----:R-:W-:Y:S05]  /*29850*/  @!P0 BRA `(.L_x_12) ;  /* 0x0000013c00f48947 */ /* 0x001fea0003800000 */
.L_x_11:
[----:B------:R-:W2:Y:S01]  /*29860*/  LDL R3, [R1+0x704] ;  /* 0x0007040001037983 */ /* 0x000ea20000100800 */
[----:B------:R-:W0:Y:S03]  /*29870*/  LDCU.128 UR16, c[0x0][0x390] ;  /* 0x00007200ff1077ac */ /* 0x000e260008000c00 */
[----:B------:R-:W3:Y:S01]  /*29880*/  LDL R7, [R1+0x700] ;  /* 0x0007000001077983 */ /* 0x000ee20000100800 */
[----:B------:R-:W1:Y:S01]  /*29890*/  LDCU UR7, c[0x0][0x39c] ;  /* 0x00007380ff0777ac */ /* 0x000e620008000800 */
[----:B------:R-:W-:Y:S06]  /*298a0*/  BAR.SYNC.DEFER_BLOCKING 0x0 ;  /* 0x0000000000007b1d */ /* 0x000fec0000010000 */
[----:B------:R-:W4:Y:S01]  /*298b0*/  LDCU UR11, c[0x0][0x39c] ;  /* 0x00007380ff0b77ac */ /* 0x000f220008000800 */
[----:B------:R-:W5:Y:S01]  /*298c0*/  LDCU.64 UR32, c[0x0][0x398] ;  /* 0x00007300ff2077ac */ /* 0x000f620008000a00 */
[----:B------:R-:W0:Y:S01]  /*298d0*/  LDCU.64 UR4, c[0x0][0x398] ;  /* 0x00007300ff0477ac */ /* 0x000e220008000a00 */
[----:B------:R-:W0:Y:S01]  /*298e0*/  LDCU.64 UR12, c[0x0][0x398] ;  /* 0x00007300ff0c77ac */ /* 0x000e220008000a00 */
[----:B------:R-:W0:Y:S01]  /*298f0*/  LDCU UR14, c[0x0][0x39c] ;  /* 0x00007380ff0e77ac */ /* 0x000e220008000800 */
[----:B------:R-:W0:Y:S02]  /*29900*/  @!P2 SYNCS.CCTL.IV [UR9+0x14000] ;  /* 0x01400000ff00a9b1 */ /* 0x000e240008000009 */
[----:B0-----:R-:W-:Y:S06]  /*29910*/  BAR.SYNC.DEFER_BLOCKING 0x0 ;  /* 0x0000000000007b1d */ /* 0x001fec0000010000 */
[----:B------:R-:W0:Y:S01]  /*29920*/  LDCU.64 UR20, c[0x0][0x398] ;  /* 0x00007300ff1477ac */ /* 0x000e220008000a00 */
[----:B------:R-:W0:Y:S01]  /*29930*/  LDTM.x64 R8, tmem[UR10] ;  /* 0x0000000a000879ee */ /* 0x000e220008340000 */
[----:B------:R-:W0:Y:S01]  /*29940*/  LDCU.64 UR22, c[0x0][0x398] ;  /* 0x00007300ff1677ac */ /* 0x000e220008000a00 */
[----:B------:R-:W0:Y:S01]  /*29950*/  LDCU.64 UR26, c[0x0][0x398] ;  /* 0x00007300ff1a77ac */ /* 0x000e220008000a00 */
[----:B------:R-:W0:Y:S01]  /*29960*/  LDCU.64 UR28, c[0x0][0x398] ;  /* 0x00007300ff1c77ac */ /* 0x000e220008000a00 */
[----:B------:R-:W1:Y:S01]  /*29970*/  @!P2 SYNCS.CCTL.IV [UR9+0x14008] ;  /* 0x01400800ff00a9b1 */ /* 0x000e620008000009 */
[----:B------:R-:W0:Y:S02]  /*29980*/  LDCU UR9, c[0x0][0x398] ;  /* 0x00007300ff0977ac */ /* 0x000e240008000800 */
[----:B0-----:R-:W-:Y:S01]  /*29990*/  STL.64 [R1+0x608], R10 ;  /* 0x0006080a01007387 */ /* 0x001fe20000100a00 */
[----:B------:R-:W-:-:S02]  /*299a0*/  IMAD.MOV.U32 R5, RZ, RZ, R8 ;  /* 0x000000ffff057224 */ /* 0x000fc400078e0008 */
[----:B------:R-:W-:Y:S01]  /*299b0*/  IMAD.MOV.U32 R4, RZ, RZ, R9 ;  /* 0x000000ffff047224 */ /* 0x000fe200078e0009 */
[----:B------:R-:W-:Y:S04]  /*299c0*/  STL.64 [R1+0x610], R12 ;  /* 0x0006100c01007387 */ /* 0x000fe80000100a00 */
        /* <DEDUP_REMOVED lines=28> */
[----:B------:R0:W-:Y:S01]  /*29b90*/  STL.64 [R1+0x6f8], R70 ;  /* 0x0006f84601007387 */ /* 0x0001e20000100a00 */
[C---:B--2---:R-:W-:Y:S01]  /*29ba0*/  IMAD R72, R3.reuse, R6, RZ ;  /* 0x0000000603487224 */ /* 0x044fe200078e02ff */
[----:B------:R-:W-:Y:S01]  /*29bb0*/  ISETP.GE.AND P0, PT, R3, UR18, PT ;  /* 0x0000001203007c0c */ /* 0x000fe2000bf06270 */
[----:B---3--:R-:W-:-:S03]  /*29bc0*/  VIADD R0, R7, 0x1 ;  /* 0x0000000107007836 */ /* 0x008fc60000000000 */
[C---:B-----5:R-:W-:Y:S01]  /*29bd0*/  ISETP.LT.AND P0, PT, R7.reuse, UR33, !P0 ;  /* 0x0000002107007c0c */ /* 0x060fe2000c701270 */
[----:B0-----:R-:W-:Y:S02]  /*29be0*/  IMAD R71, R6, 0x80, R72 ;  /* 0x0000008006477824 */ /* 0x001fe400078e0248 */
[C---:B------:R-:W-:Y:S01]  /*29bf0*/  VIADD R2, R7.reuse, 0x2 ;  /* 0x0000000207027836 */ /* 0x040fe20000000000 */
[----:B------:R-:W-:Y:S01]  /*29c00*/  ISETP.GE.AND P6, PT, R0, UR6, PT ;  /* 0x0000000600007c0c */ /* 0x000fe2000bfc6270 */
[----:B------:R-:W-:Y:S02]  /*29c10*/  IMAD R3, R6, 0x80, R71 ;  /* 0x0000008006037824 */ /* 0x000fe400078e0247 */
[----:B------:R-:W-:Y:S01]  /*29c20*/  VIADD R0, R7, 0x3 ;  /* 0x0000000307007836 */ /* 0x000fe20000000000 */
[----:B-1----:R-:W-:Y:S01]  /*29c30*/  ISETP.GE.AND P3, PT, R2, UR7, PT ;  /* 0x0000000702007c0c */ /* 0x002fe2000bf66270 */
[----:B------:R-:W-:Y:S01]  /*29c40*/  IMAD R69, R6, 0x80, R3 ;  /* 0x0000008006457824 */ /* 0x000fe200078e0203 */
[----:B------:R-:W-:Y:S01]  /*29c50*/  IADD3 R2, P5, PT, R71, UR16, RZ ;  /* 0x0000001047027c10 */ /* 0x000fe2000ffbe0ff */
[----:B------:R-:W0:Y:S01]  /*29c60*/  LDCU.64 UR6, c[0x0][0x398] ;  /* 0x00007300ff0677ac */ /* 0x000e220008000a00 */
[----:B----4-:R-:W-:Y:S01]  /*29c70*/  ISETP.GE.AND P1, PT, R0, UR11, PT ;  /* 0x0000000b00007c0c */ /* 0x010fe2000bf26270 */
[----:B------:R-:W-:Y:S01]  /*29c80*/  IMAD R73, R7, UR30, RZ ;  /* 0x0000001e07497c24 */ /* 0x000fe2000f8e02ff */
[----:B------:R-:W-:-:S02]  /*29c90*/  F2FP.SATFINITE.E4M3.F32.PACK_AB_MERGE_C R0, R4, R5, RZ ;  /* 0x000000050400723e */ /* 0x000fc400048070ff */
[----:B------:R-:W-:Y:S02]  /*29ca0*/  LEA.HI.X.SX32 R71, R71, UR17, 0x1, P5 ;  /* 0x0000001147477c11 */ /* 0x000fe4000a8f0eff */
[----:B------:R-:W-:Y:S01]  /*29cb0*/  IADD3 R70, P2, PT, R69, UR16, RZ ;  /* 0x0000001045467c10 */ /* 0x000fe2000ff5e0ff */
[----:B------:R1:W-:Y:S01]  /*29cc0*/  STL [R1+0x758], R0 ;  /* 0x0007580001007387 */ /* 0x0003e20000100800 */
[----:B------:R-:W-:Y:S02]  /*29cd0*/  IADD3 R68, P5, PT, R3, UR16, RZ ;  /* 0x0000001003447c10 */ /* 0x000fe4000ffbe0ff */
[----:B------:R-:W-:Y:S01]  /*29ce0*/  SHF.R.S32.HI R4, RZ, 0x1f, R73 ;  /* 0x0000001fff047819 */ /* 0x000fe20000011449 */
[----:B------:R-:W-:Y:S04]  /*29cf0*/  STL.64 [R1+0xdd8], R70 ;  /* 0x000dd84601007387 */ /* 0x000fe80000100a00 */
[----:B------:R2:W-:Y:S01]  /*29d00*/  STL.64 [R1+0xdd0], R68 ;  /* 0x000dd04401007387 */ /* 0x0005e20000100a00 */
[----:B-1----:R-:W-:-:S02]  /*29d10*/  IADD3 R0, P4, PT, R72, UR16, RZ ;  /* 0x0000001048007c10 */ /* 0x002fc4000ff9e0ff */
[----:B------:R-:W-:Y:S02]  /*29d20*/  LEA.HI.X.SX32 R3, R3, UR17, 0x1, P5 ;  /* 0x0000001103037c11 */ /* 0x000fe4000a8f0eff */
[----:B------:R-:W-:Y:S01]  /*29d30*/  LEA.HI.X.SX32 R72, R72, UR17, 0x1, P4 ;  /* 0x0000001148487c11 */ /* 0x000fe2000a0f0eff */
[----:B--2---:R-:W1:Y:S02]  /*29d40*/  LDTM.x64 R8, tmem[UR10+0x40] ;  /* 0x0000400a000879ee */ /* 0x004e640008340000 */
[----:B-1----:R-:W-:Y:S04]  /*29d50*/  STL.64 [R1+0x500], R8 ;  /* 0x0005000801007387 */ /* 0x002fe80000100a00 */
        /* <DEDUP_REMOVED lines=30> */
[----:B------:R1:W-:Y:S02]  /*29f40*/  STL.64 [R1+0x5f8], R70 ;  /* 0x0005f84601007387 */ /* 0x0003e40000100a00 */
[----:B-1----:R-:W1:Y:S02]  /*29f50*/  LDTM.x64 R8, tmem[UR10+0x80] ;  /* 0x0000800a000879ee */ /* 0x002e640008340000 */
[----:B-1----:R-:W-:Y:S01]  /*29f60*/  STL.64 [R1+0x408], R10 ;  /* 0x0004080a01007387 */ /* 0x002fe20000100a00 */
        /* <DEDUP_REMOVED lines=98> */
[----:B------:R1:W-:Y:S04]  /*2a590*/  STL.64 [R1+0x2f8], R70 ;  /* 0x0002f84601007387 */ /* 0x0003e80000100a00 */
[----:B------:R-:W2:Y:S04]  /*2a5a0*/  LDL R6, [R1+0x710] ;  /* 0x0007100001067983 */ /* 0x000ea80000100800 */
[----:B------:R-:W0:Y:S01]  /*2a5b0*/  LDL R5, [R1+0x70c] ;  /* 0x00070c0001057983 */ /* 0x000e220000100800 */
[----:B-1----:R-:W1:Y:S03]  /*2a5c0*/  LDTM.x64 R8, tmem[UR10+0x140] ;  /* 0x0001400a000879ee */ /* 0x002e660008340000 */
        /* <DEDUP_REMOVED lines=64> */
[----:B-1----:R-:W3:Y:S04]  /*2a9d0*/  LDL.LU.64 R70, [R1+0xdd8] ;  /* 0x000dd80001467983 */ /* 0x002ee80000300a00 */
[----:B------:R-:W4:Y:S01]  /*2a9e0*/  LDL.LU.64 R68, [R1+0xdd0] ;  /* 0x000dd00001447983 */ /* 0x000f220000300a00 */
[----:B------:R-:W-:-:S02]  /*2a9f0*/  IADD3 R80, P4, PT, R73, R0, RZ ;  /* 0x0000000049507210 */ /* 0x000fc40007f9e0ff */
[----:B------:R-:W-:-:S03]  /*2aa00*/  IADD3 R78, P5, PT, R73, R2, RZ ;  /* 0x00000002494e7210 */ /* 0x000fc60007fbe0ff */
[C---:B------:R-:W-:Y:S02]  /*2aa10*/  IMAD.X R81, R4.reuse, 0x1, R72, P4 ;  /* 0x0000000104517824 */ /* 0x040fe400020e0648 */
[----:B------:R-:W-:Y:S02]  /*2aa20*/  IMAD.MOV.U32 R84, RZ, RZ, R8 ;  /* 0x000000ffff547224 */ /* 0x000fe400078e0008 */
[----:B------:R-:W-:Y:S02]  /*2aa30*/  IMAD.MOV.U32 R83, RZ, RZ, R9 ;  /* 0x000000ffff537224 */ /* 0x000fe400078e0009 */
[----:B------:R-:W-:Y:S02]  /*2aa40*/  VIADD R82, R7, 0x4 ;  /* 0x0000000407527836 */ /* 0x000fe40000000000 */
[----:B---3--:R-:W-:Y:S01]  /*2aa50*/  IMAD.X R79, R4, 0x1, R71, P5 ;  /* 0x00000001044f7824 */ /* 0x008fe200028e0647 */
[----:B------:R-:W-:Y:S02]  /*2aa60*/  IADD3 R74, P5, PT, R73, R70, RZ ;  /* 0x00000046494a7210 */ /* 0x000fe40007fbe0ff */
[----:B----4-:R-:W-:Y:S01]  /*2aa70*/  LEA.HI.X.SX32 R69, R69, UR17, 0x1, P2 ;  /* 0x0000001145457c11 */ /* 0x010fe200090f0eff */
[----:B------:R-:W1:Y:S01]  /*2aa80*/  LDCU.64 UR16, c[0x0][0x398] ;  /* 0x00007300ff1077ac */ /* 0x000e620008000a00 */
[----:B------:R-:W-:-:S02]  /*2aa90*/  IADD3 R76, P4, PT, R73, R68, RZ ;  /* 0x00000044494c7210 */ /* 0x000fc40007f9e0ff */
[----:B------:R-:W-:Y:S01]  /*2aaa0*/  ISETP.GE.AND P2, PT, R7, UR19, PT ;  /* 0x0000001307007c0c */ /* 0x000fe2000bf46270 */
[C---:B------:R-:W-:Y:S01]  /*2aab0*/  IMAD.X R75, R4.reuse, 0x1, R69, P5 ;  /* 0x00000001044b7824 */ /* 0x040fe200028e0645 */
[----:B------:R-:W3:Y:S01]  /*2aac0*/  LDCU.64 UR18, c[0x0][0x398] ;  /* 0x00007300ff1277ac */ /* 0x000ee20008000a00 */
[----:B------:R-:W-:Y:S01]  /*2aad0*/  IMAD.X R77, R4, 0x1, R3, P4 ;  /* 0x00000001044d7824 */ /* 0x000fe200020e0603 */
[----:B--2---:R-:W-:Y:S02]  /*2aae0*/  ISETP.LT.AND P4, PT, R6, UR4, !P2 ;  /* 0x0000000406007c0c */ /* 0x004fe4000d781270 */
[----:B0-----:R-:W-:Y:S01]  /*2aaf0*/  ISETP.LT.AND P5, PT, R5, UR6, !P2 ;  /* 0x0000000605007c0c */ /* 0x001fe2000d7a1270 */
[----:B------:R-:W0:Y:S01]  /*2ab00*/  LDCU UR4, c[0x0][0x39c] ;  /* 0x00007380ff0477ac */ /* 0x000e220008000800 */
[----:B------:R-:W2:Y:S01]  /*2ab10*/  LDTM.x64 R4, tmem[UR10+0x1c0] ;  /* 0x0001c00a000479ee */ /* 0x000ea20008340000 */
[----:B------:R-:W-:Y:S01]  /*2ab20*/  NOP ;  /* 0x0000000000007918 */ /* 0x000fe20000000000 */
[----:B------:R-:W4:Y:S01]  /*2ab30*/  LDCU.64 UR10, c[0x0][0x398] ;  /* 0x00007300ff0a77ac */ /* 0x000f220008000a00 */
[----:B------:R-:W5:Y:S01]  /*2ab40*/  LDCU UR6, c[0x0][0x39c] ;  /* 0x00007380ff0677ac */ /* 0x000f620008000800 */
[----:B--2---:R2:W-:Y:S04]  /*2ab50*/  STL [R1+0xdc8], R25 ;  /* 0x000dc81901007387 */ /* 0x0045e80000100800 */
[----:B--2---:R-:W2:Y:S04]  /*2ab60*/  LDL.LU R25, [R1+0x758] ;  /* 0x0007580001197983 */ /* 0x004ea80000300800 */
[----:B------:R-:W-:Y:S04]  /*2ab70*/  STL [R1+0xdc4], R26 ;  /* 0x000dc41a01007387 */ /* 0x000fe80000100800 */
[----:B------:R-:W-:Y:S04]  /*2ab80*/  STL [R1+0xdc0], R27 ;  /* 0x000dc01b01007387 */ /* 0x000fe80000100800 */
[----:B------:R-:W-:Y:S04]  /*2ab90*/  STL.64 [R1+0xdb0], R28 ;  /* 0x000db01c01007387 */ /* 0x000fe80000100a00 */
[----:B------:R-:W-:Y:S04]  /*2aba0*/  STL.64 [R1+0xda0], R30 ;  /* 0x000da01e01007387 */ /* 0x000fe80000100a00 */
[----:B------:R-:W-:Y:S04]  /*2abb0*/  STL.64 [R1+0xd90], R32 ;  /* 0x000d902001007387 */ /* 0x000fe80000100a00 */
[----:B------:R-:W-:Y:S04]  /*2abc0*/  STL.64 [R1+0xd78], R34 ;  /* 0x000d782201007387 */ /* 0x000fe80000100a00 */
[----:B------:R0:W-:Y:S04]  /*2abd0*/  STL.64 [R1+0xd68], R36 ;  /* 0x000d682401007387 */ /* 0x0001e80000100a00 */
[----:B0-----:R-:W3:Y:S04]  /*2abe0*/  LDL R37, [R1+0x708] ;  /* 0x0007080001257983 */ /* 0x001ee80000100800 */
        /* <DEDUP_REMOVED lines=14> */
[----:B------:R0:W-:Y:S04]  /*2acd0*/  STL [R1+0xcdc], R66 ;  /* 0x000cdc4201007387 */ /* 0x0001e80000100800 */
[----:B0-----:R-:W4:Y:S04]  /*2ace0*/  LDL.LU R66, [R1+0x700] ;  /* 0x0007000001427983 */ /* 0x001f280000300800 */
[----:B------:R0:W-:Y:S04]  /*2acf0*/  STL [R1+0xcd8], R67 ;  /* 0x000cd84301007387 */ /* 0x0001e80000100800 */
[----:B0-----:R-:W4:Y:S04]  /*2ad00*/  LDL.LU R67, [R1+0x704] ;  /* 0x0007040001437983 */ /* 0x001f280000300800 */
[----:B------:R-:W4:Y:S01]  /*2ad10*/  LDL R34, [R1+0x710] ;  /* 0x0007100001227983 */ /* 0x000f220000100800 */
[----:B------:R-:W-:-:S02]  /*2ad20*/  F2FP.SATFINITE.E4M3.F32.PACK_AB_MERGE_C R27, R87, R88, RZ ;  /* 0x00000058571b723e */ /* 0x000fc400048070ff */
[----:B------:R-:W-:Y:S01]  /*2ad30*/  F2FP.SATFINITE.E4M3.F32.PACK_AB_MERGE_C R41, R85, R86, RZ ;  /* 0x000000565529723e */ /* 0x000fe200048070ff */
[----:B------:R-:W4:Y:S01]  /*2ad40*/  LDL R35, [R1+0x70c] ;  /* 0x00070c0001237983 */ /* 0x000f220000100800 */
[----:B------:R-:W-:-:S03]  /*2ad50*/  F2FP.SATFINITE.E4M3.F32.PACK_AB_MERGE_C R36, R83, R84, RZ ;  /* 0x000000545324723e */ /* 0x000fc600048070ff */
[----:B------:R-:W4:Y:S04]  /*2ad60*/  LDL.LU R64, [R1+0x608] ;  /* 0x0006080001407983 */ /* 0x000f280000300800 */
[----:B------:R-:W5:Y:S04]  /*2ad70*/  LDL.LU R65, [R1+0x60c] ;  /* 0x00060c0001417983 */ /* 0x000f680000300800 */
[----:B------:R-:W5:Y:S04]  /*2ad80*/  LDL.LU R62, [R1+0x408] ;  /* 0x00040800013e7983 */ /* 0x000f680000300800 */
[----:B------:R-:W5:Y:S04]  /*2ad90*/  LDL.LU R63, [R1+0x40c] ;  /* 0x00040c00013f7983 */ /* 0x000f680000300800 */
[----:B------:R-:W5:Y:S04]  /*2ada0*/  LDL.LU R60, [R1+0x208] ;  /* 0x00020800013c7983 */ /* 0x000f680000300800 */
[----:B------:R-:W5:Y:S04]  /*2adb0*/  LDL.LU R61, [R1+0x20c] ;  /* 0x00020c00013d7983 */ /* 0x000f680000300800 */
[----:B------:R-:W5:Y:S04]  /*2adc0*/  LDL.LU R54, [R1+0x8] ;  /* 0x0000080001367983 */ /* 0x000f680000300800 */
[----:B------:R-:W5:Y:S04]  /*2add0*/  LDL.LU R55, [R1+0xc] ;  /* 0x00000c0001377983 */ /* 0x000f680000300800 */
[----:B--2---:R0:W-:Y:S04]  /*2ade0*/  @P0 STG.E.U8 desc[UR24][R80.64], R25 ;  /* 0x0000001950000986 */ /* 0x0041e8000c101118 */
[----:B------:R2:W-:Y:S04]  /*2adf0*/  @P4 STG.E.U8 desc[UR24][R78.64], R27 ;  /* 0x0000001b4e004986 */ /* 0x0005e8000c101118 */
[----:B------:R-:W-:Y:S01]  /*2ae00*/  @P5 STG.E.U8 desc[UR24][R76.64], R41 ;  /* 0x000000294c005986 */ /* 0x000fe2000c101118 */
[----:B0-----:R-:W-:-:S05]  /*2ae10*/  VIADD R80, R73, UR30 ;  /* 0x0000001e49507c36 */ /* 0x001fca0008000000 */
[----:B------:R-:W-:Y:S02]  /*2ae20*/  SHF.R.S32.HI R81, RZ, 0x1f, R80 ;  /* 0x0000001fff517819 */ /* 0x000fe40000011450 */
[----:B------:R-:W-:Y:S02]  /*2ae30*/  IADD3 R84, P4, PT, R80, R2, RZ ;  /* 0x0000000250547210 */ /* 0x000fe40007f9e0ff */
[----:B---3--:R-:W-:-:S03]  /*2ae40*/  ISETP.LT.AND P0, PT, R37, UR12, !P2 ;  /* 0x0000000c25007c0c */ /* 0x008fc6000d701270 */
[----:B------:R-:W-:Y:S01]  /*2ae50*/  IMAD.X R85, R81, 0x1, R71, P4 ;  /* 0x0000000151557824 */ /* 0x000fe200020e0647 */
[----:B--2---:R-:W-:Y:S01]  /*2ae60*/  PRMT R27, R27, 0x9910, RZ ;  /* 0x000099101b1b7816 */ /* 0x004fe200000000ff */
[----:B------:R-:W0:Y:S08]  /*2ae70*/  LDCU UR12, c[0x0][0x398] ;  /* 0x00007300ff0c77ac */ /* 0x000e300008000800 */
[----:B------:R2:W-:Y:S01]  /*2ae80*/  @P0 STG.E.U8 desc[UR24][R74.64], R36 ;  /* 0x000000244a000986 */ /* 0x0005e2000c101118 */
[----:B------:R-:W-:-:S05]  /*2ae90*/  IADD3 R86, P0, PT, R80, R0, RZ ;  /* 0x0000000050567210 */ /* 0x000fca0007f1e0ff */
[----:B------:R-:W-:Y:S02]  /*2aea0*/  IMAD.X R87, R81, 0x1, R72, P0 ;  /* 0x0000000151577824 */ /* 0x000fe400000e0648 */
[----:B--2---:R-:W-:-:S05]  /*2aeb0*/  VIADD R75, R80, UR30 ;  /* 0x0000001e504b7c36 */ /* 0x004fca0008000000 */
[----:B------:R-:W-:Y:S02]  /*2aec0*/  SHF.R.S32.HI R29, RZ, 0x1f, R75 ;  /* 0x0000001fff1d7819 */ /* 0x000fe4000001144b */
[C---:B------:R-:W-:Y:S02]  /*2aed0*/  IADD3 R78, P0, PT, R75.reuse, R0, RZ ;  /* 0x000000004b4e7210 */ /* 0x040fe40007f1e0ff */
[----:B------:R-:W-:Y:S01]  /*2aee0*/  ISETP.GE.AND P2, PT, R82, UR14, PT ;  /* 0x0000000e52007c0c */ /* 0x000fe2000bf46270 */
[C---:B------:R-:W-:Y:S01]  /*2aef0*/  VIADD R74, R75.reuse, UR30 ;  /* 0x0000001e4b4a7c36 */ /* 0x040fe20008000000 */
[----:B------:R-:W-:Y:S01]  /*2af00*/  IADD3 R76, P4, PT, R75, R2, RZ ;  /* 0x000000024b4c7210 */ /* 0x000fe20007f9e0ff */
[C---:B------:R-:W-:Y:S01]  /*2af10*/  IMAD.X R79, R29.reuse, 0x1, R72, P0 ;  /* 0x000000011d4f7824 */ /* 0x040fe200000e0648 */
[-C--:B------:R-:W-:Y:S01]  /*2af20*/  IADD3 R82, P0, PT, R80, R68.reuse, RZ ;  /* 0x0000004450527210 */ /* 0x080fe20007f1e0ff */
[----:B------:R-:W2:Y:S01]  /*2af30*/  LDCU.64 UR14, c[0x0][0x398] ;  /* 0x00007300ff0e77ac */ /* 0x000ea20008000a00 */
[----:B------:R-:W-:Y:S01]  /*2af40*/  SHF.R.S32.HI R28, RZ, 0x1f, R74 ;  /* 0x0000001fff1c7819 */ /* 0x000fe2000001144a */
[----:B------:R-:W-:Y:S01]  /*2af50*/  IMAD.X R77, R29, 0x1, R71, P4 ;  /* 0x000000011d4d7824 */ /* 0x000fe200020e0647 */
[----:B------:R-:W-:Y:S01]  /*2af60*/  IADD3 R52, P4, PT, R75, R68, RZ ;  /* 0x000000444b347210 */ /* 0x000fe20007f9e0ff */
[----:B------:R-:W-:Y:S01]  /*2af70*/  IMAD.X R83, R81, 0x1, R3, P0 ;  /* 0x0000000151537824 */ /* 0x000fe200000e0603 */
[----:B------:R-:W-:-:S03]  /*2af80*/  IADD3 R92, P0, PT, R74, R0, RZ ;  /* 0x000000004a5c7210 */ /* 0x000fc60007f1e0ff */
[----:B------:R-:W-:Y:S01]  /*2af90*/  IMAD.X R53, R29, 0x1, R3, P4 ;  /* 0x000000011d357824 */ /* 0x000fe200020e0603 */
[----:B------:R-:W-:Y:S01]  /*2afa0*/  IADD3 R90, P4, PT, R74, R2, RZ ;  /* 0x000000024a5a7210 */ /* 0x000fe20007f9e0ff */
[----:B------:R-:W-:Y:S01]  /*2afb0*/  IMAD.X R93, R28, 0x1, R72, P0 ;  /* 0x000000011c5d7824 */ /* 0x000fe200000e0648 */
[-C--:B------:R-:W-:Y:S01]  /*2afc0*/  IADD3 R80, P0, PT, R80, R70.reuse, RZ ;  /* 0x0000004650507210 */ /* 0x080fe20007f1e0ff */
[----:B------:R-:W-:Y:S02]  /*2afd0*/  VIADD R73, R74, UR30 ;  /* 0x0000001e4a497c36 */ /* 0x000fe40008000000 */
[----:B------:R-:W-:Y:S01]  /*2afe0*/  IMAD.X R91, R28, 0x1, R71, P4 ;  /* 0x000000011c5b7824 */ /* 0x000fe200020e0647 */
[-C--:B------:R-:W-:Y:S01]  /*2aff0*/  IADD3 R46, P4, PT, R75, R70.reuse, RZ ;  /* 0x000000464b2e7210 */ /* 0x080fe20007f9e0ff */
[--C-:B------:R-:W-:Y:S01]  /*2b000*/  IMAD.X R81, R81, 0x1, R69.reuse, P0 ;  /* 0x0000000151517824 */ /* 0x100fe200000e0645 */
[C---:B------:R-:W-:Y:S02]  /*2b010*/  IADD3 R58, P0, PT, R74.reuse, R70, RZ ;  /* 0x000000464a3a7210 */ /* 0x040fe40007f1e0ff */
[----:B------:R-:W-:Y:S01]  /*2b020*/  IADD3 R88, P5, PT, R74, R68, RZ ;  /* 0x000000444a587210 */ /* 0x000fe20007fbe0ff */
[----:B------:R-:W-:Y:S01]  /*2b030*/  IMAD.X R47, R29, 0x1, R69, P4 ;  /* 0x000000011d2f7824 */ /* 0x000fe200020e0645 */
[----:B------:R-:W-:Y:S01]  /*2b040*/  SHF.R.S32.HI R26, RZ, 0x1f, R73 ;  /* 0x0000001fff1a7819 */ /* 0x000fe20000011449 */
[----:B------:R-:W-:Y:S01]  /*2b050*/  IMAD.X R59, R28, 0x1, R69, P0 ;  /* 0x000000011c3b7824 */ /* 0x000fe200000e0645 */
[----:B------:R-:W-:-:S02]  /*2b060*/  IADD3 R56, P4, PT, R73, R0, RZ ;  /* 0x0000000049387210 */ /* 0x000fc40007f9e0ff */
[C---:B------:R-:W-:Y:S01]  /*2b070*/  IADD3 R50, P0, PT, R73.reuse, R2, RZ ;  /* 0x0000000249327210 */ /* 0x040fe20007f1e0ff */
[----:B------:R-:W-:Y:S02]  /*2b080*/  IMAD.X R89, R28, 0x1, R3, P5 ;  /* 0x000000011c597824 */ /* 0x000fe400028e0603 */
[C---:B------:R-:W-:Y:S01]  /*2b090*/  IMAD.X R57, R26.reuse, 0x1, R72, P4 ;  /* 0x000000011a397824 */ /* 0x040fe200020e0648 */
[C---:B------:R-:W-:Y:S01]  /*2b0a0*/  IADD3 R30, P4, PT, R73.reuse, R68, RZ ;  /* 0x00000044491e7210 */ /* 0x040fe20007f9e0ff */
[C---:B------:R-:W-:Y:S01]  /*2b0b0*/  IMAD.X R51, R26.reuse, 0x1, R71, P0 ;  /* 0x000000011a337824 */ /* 0x040fe200000e0647 */
[C---:B------:R-:W-:Y:S01]  /*2b0c0*/  IADD3 R28, P0, PT, R73.reuse, R70, RZ ;  /* 0x00000046491c7210 */ /* 0x040fe20007f1e0ff */
[----:B------:R-:W-:Y:S02]  /*2b0d0*/  VIADD R74, R73, UR30 ;  /* 0x0000001e494a7c36 */ /* 0x000fe40008000000 */
[C---:B------:R-:W-:Y:S02]  /*2b0e0*/  IMAD.X R31, R26.reuse, 0x1, R3, P4 ;  /* 0x000000011a1f7824 */ /* 0x040fe400020e0603 */
[----:B------:R-:W-:Y:S01]  /*2b0f0*/  IMAD.X R29, R26, 0x1, R69, P0 ;  /* 0x000000011a1d7824 */ /* 0x000fe200000e0645 */
[----:B------:R-:W-:-:S02]  /*2b100*/  SHF.R.S32.HI R75, RZ, 0x1f, R74 ;  /* 0x0000001fff4b7819 */ /* 0x000fc4000001144a */
[C---:B------:R-:W-:Y:S02]  /*2b110*/  IADD3 R48, P4, PT, R74.reuse, R0, RZ ;  /* 0x000000004a307210 */ /* 0x040fe40007f9e0ff */
[----:B------:R-:W-:-:S03]  /*2b120*/  IADD3 R44, P0, PT, R74, R2, RZ ;  /* 0x000000024a2c7210 */ /* 0x000fc60007f1e0ff */
[C---:B------:R-:W-:Y:S01]  /*2b130*/  IMAD.X R49, R75.reuse, 0x1, R72, P4 ;  /* 0x000000014b317824 */ /* 0x040fe200020e0648 */
[C---:B------:R-:W-:Y:S01]  /*2b140*/  IADD3 R42, P4, PT, R74.reuse, R68, RZ ;  /* 0x000000444a2a7210 */ /* 0x040fe20007f9e0ff */
[C---:B------:R-:W-:Y:S01]  /*2b150*/  IMAD.X R45, R75.reuse, 0x1, R71, P0 ;  /* 0x000000014b2d7824 */ /* 0x040fe200000e0647 */
[C---:B------:R-:W-:Y:S01]  /*2b160*/  IADD3 R38, P0, PT, R74.reuse, R70, RZ ;  /* 0x000000464a267210 */ /* 0x040fe20007f1e0ff */
[----:B------:R-:W-:Y:S02]  /*2b170*/  VIADD R73, R74, UR30 ;  /* 0x0000001e4a497c36 */ /* 0x000fe40008000000 */
[C---:B------:R-:W-:Y:S02]  /*2b180*/  IMAD.X R43, R75.reuse, 0x1, R3, P4 ;  /* 0x000000014b2b7824 */ /* 0x040fe400020e0603 */
[----:B------:R-:W-:Y:S01]  /*2b190*/  IMAD.X R39, R75, 0x1, R69, P0 ;  /* 0x000000014b277824 */ /* 0x000fe200000e0645 */
[----:B------:R-:W-:Y:S02]  /*2b1a0*/  PRMT R75, R25, 0x9910, RZ ;  /* 0x00009910194b7816 */ /* 0x000fe400000000ff */
[----:B------:R-:W-:-:S02]  /*2b1b0*/  SHF.R.S32.HI R40, RZ, 0x1f, R73 ;  /* 0x0000001fff287819 */ /* 0x000fc40000011449 */
[----:B----4-:R-:W-:Y:S02]  /*2b1c0*/  ISETP.LT.AND P4, PT, R67, UR10, !P6 ;  /* 0x0000000a43007c0c */ /* 0x010fe4000f781270 */
[C---:B------:R-:W-:Y:S01]  /*2b1d0*/  IADD3 R74, P0, PT, R73.reuse, R2, RZ ;  /* 0x00000002494a7210 */ /* 0x040fe20007f1e0ff */
[----:B------:R-:W-:Y:S01]  /*2b1e0*/  IMAD.MOV.U32 R26, RZ, RZ, R75 ;  /* 0x000000ffff1a7224 */ /* 0x000fe200078e004b */
[----:B------:R-:W-:Y:S01]  /*2b1f0*/  IADD3 R32, P5, PT, R73, R0, RZ ;  /* 0x0000000049207210 */ /* 0x000fe20007fbe0ff */
[----:B------:R-:W-:Y:S01]  /*2b200*/  VIADD R25, R66, 0x5 ;  /* 0x0000000542197836 */ /* 0x000fe20000000000 */
[----:B------:R-:W-:Y:S01]  /*2b210*/  PRMT R36, R36, 0x9910, RZ ;  /* 0x0000991024247816 */ /* 0x000fe200000000ff */
[----:B------:R-:W-:Y:S01]  /*2b220*/  IMAD.X R75, R40, 0x1, R71, P0 ;  /* 0x00000001284b7824 */ /* 0x000fe200000e0647 */
[----:B------:R-:W-:Y:S01]  /*2b230*/  ISETP.LT.AND P0, PT, R34, UR18, !P6 ;  /* 0x0000001222007c0c */ /* 0x000fe2000f701270 */
[----:B------:R-:W3:Y:S01]  /*2b240*/  LDCU UR10, c[0x0][0x398] ;  /* 0x00007300ff0a77ac */ /* 0x000ee20008000800 */
[----:B------:R-:W-:Y:S01]  /*2b250*/  SHF.R.S32.HI R26, RZ, 0x8, R26 ;  /* 0x00000008ff1a7819 */ /* 0x000fe2000001141a */
[----:B------:R-:W-:Y:S01]  /*2b260*/  IMAD.X R33, R40, 0x1, R72, P5 ;  /* 0x0000000128217824 */ /* 0x000fe200028e0648 */
[----:B------:R-:W-:Y:S01]  /*2b270*/  ISETP.GE.AND P5, PT, R25, UR4, PT ;  /* 0x0000000419007c0c */ /* 0x000fe2000bfa6270 */
[----:B------:R-:W4:Y:S01]  /*2b280*/  LDCU UR4, c[0x0][0x39c] ;  /* 0x00007380ff0477ac */ /* 0x000f220008000800 */
[----:B------:R-:W3:Y:S01]  /*2b290*/  LDL.LU R25, [R1+0xdc8] ;  /* 0x000dc80001197983 */ /* 0x000ee20000300800 */
[----:B------:R-:W0:Y:S03]  /*2b2a0*/  LDCU UR18, c[0x0][0x398] ;  /* 0x00007300ff1277ac */ /* 0x000e260008000800 */
[----:B------:R1:W-:Y:S02]  /*2b2b0*/  @P4 STG.E.U8 desc[UR24][R86.64], R26 ;  /* 0x0000001a56004986 */ /* 0x0003e4000c101118 */
[----:B-1----:R-:W-:-:S02]  /*2b2c0*/  SHF.R.S32.HI R86, RZ, 0x8, R27 ;  /* 0x00000008ff567819 */ /* 0x002fc4000001141b */
[----:B------:R-:W3:Y:S01]  /*2b2d0*/  LDL.LU R26, [R1+0xdc4] ;  /* 0x000dc400011a7983 */ /* 0x000ee20000300800 */
[----:B------:R-:W-:-:S03]  /*2b2e0*/  PRMT R87, R41, 0x9910, RZ ;  /* 0x0000991029577816 */ /* 0x000fc600000000ff */
[----:B------:R-:W3:Y:S04]  /*2b2f0*/  LDL.LU R27, [R1+0xdc0] ;  /* 0x000dc000011b7983 */ /* 0x000ee80000300800 */
[----:B------:R1:W-:Y:S04]  /*2b300*/  @P0 STG.E.U8 desc[UR24][R84.64], R86 ;  /* 0x0000005654000986 */ /* 0x0003e8000c101118 */
[----:B------:R-:W3:Y:S01]  /*2b310*/  LDL.LU R41, [R1+0x610] ;  /* 0x0006100001297983 */ /* 0x000ee20000300800 */
[----:B-1----:R-:W-:-:S03]  /*2b320*/  IMAD.MOV.U32 R84, RZ, RZ, R36 ;  /* 0x000000ffff547224 */ /* 0x002fc600078e0024 */
[----:B------:R-:W3:Y:S01]  /*2b330*/  LDL.LU R36, [R1+0x614] ;  /* 0x0006140001247983 */ /* 0x000ee20000300800 */
[----:B------:R-:W-:Y:S02]  /*2b340*/  ISETP.LT.AND P4, PT, R35, UR20, !P6 ;  /* 0x0000001423007c0c */ /* 0x000fe4000f781270 */
[----:B--2---:R-:W-:Y:S01]  /*2b350*/  ISETP.LT.AND P6, PT, R37, UR14, !P6 ;  /* 0x0000000e25007c0c */ /* 0x004fe2000f7c1270 */
[----:B------:R-:W1:Y:S01]  /*2b360*/  LDCU UR14, c[0x0][0x398] ;  /* 0x00007300ff0e77ac */ /* 0x000e620008000800 */
[----:B------:R-:W-:Y:S02]  /*2b370*/  SHF.R.S32.HI R85, RZ, 0x8, R87 ;  /* 0x00000008ff557819 */ /* 0x000fe40000011457 */
[----:B------:R-:W-:Y:S01]  /*2b380*/  ISETP.LT.AND P0, PT, R67, UR16, !P3 ;  /* 0x0000001043007c0c */ /* 0x000fe2000df01270 */
[----:B------:R-:W2:Y:S01]  /*2b390*/  LDCU UR16, c[0x0][0x398] ;  /* 0x00007300ff1077ac */ /* 0x000ea20008000800 */
[----:B------:R-:W-:-:S05]  /*2b3a0*/  SHF.R.S32.HI R84, RZ, 0x8, R84 ;  /* 0x00000008ff547819 */ /* 0x000fca0000011454 */
[----:B------:R0:W-:Y:S01]  /*2b3b0*/  @P4 STG.E.U8 desc[UR24][R82.64], R85 ;  /* 0x0000005552004986 */ /* 0x0001e2000c101118 */
[----:B------:R-:W-:-:S03]  /*2b3c0*/  ISETP.LT.AND P4, PT, R34, UR22, !P3 ;  /* 0x0000001622007c0c */ /* 0x000fc6000df81270 */
[----:B------:R-:W-:Y:S01]  /*2b3d0*/  @P6 STG.E.U8 desc[UR24][R80.64], R84 ;  /* 0x0000005450006986 */ /* 0x000fe2000c101118 */
[----:B------:R-:W-:Y:S02]  /*2b3e0*/  ISETP.LT.AND P6, PT, R35, UR26, !P3 ;  /* 0x0000001a23007c0c */ /* 0x000fe4000dfc1270 */
[----:B-----5:R-:W-:Y:S02]  /*2b3f0*/  F2FP.SATFINITE.E4M3.F32.PACK_AB_MERGE_C R86, R65, R64, RZ ;  /* 0x000000404156723e */ /* 0x020fe400048070ff */
[----:B------:R-:W-:-:S03]  /*2b400*/  ISETP.LT.AND P3, PT, R37, UR28, !P3 ;  /* 0x0000001c25007c0c */ /* 0x000fc6000df61270 */
[----:B------:R5:W-:Y:S01]  /*2b410*/  @P0 STG.E.U8 desc[UR24][R78.64], R86 ;  /* 0x000000564e000986 */ /* 0x000be2000c101118 */
[----:B0-----:R-:W-:-:S05]  /*2b420*/  F2FP.SATFINITE.E4M3.F32.PACK_AB_MERGE_C R82, R63, R62, RZ ;  /* 0x0000003e3f52723e */ /* 0x001fca00048070ff */
[----:B------:R-:W-:Y:S01]  /*2b430*/  @P4 STG.E.U8 desc[UR24][R76.64], R82 ;  /* 0x000000524c004986 */ /* 0x000fe2000c101118 */
[----:B-----5:R-:W-:Y:S02]  /*2b440*/  F2FP.SATFINITE.E4M3.F32.PACK_AB_MERGE_C R79, R61, R60, RZ ;  /* 0x0000003c3d4f723e */ /* 0x020fe400048070ff */
[----:B------:R-:W-:Y:S02]  /*2b450*/  F2FP.SATFINITE.E4M3.F32.PACK_AB_MERGE_C R78, R55, R54, RZ ;  /* 0x00000036374e723e */ /* 0x000fe400048070ff */
[----:B------:R-:W5:Y:S04]  /*2b460*/  LDL.LU R55, [R1+0x410] ;  /* 0x0004100001377983 */ /* 0x000f680000300800 */
[----:B------:R0:W-:Y:S04]  /*2b470*/  @P6 STG.E.U8 desc[UR24][R52.64], R79 ;  /* 0x0000004f34006986 */ /* 0x0001e8000c101118 */
[----:B------:R1:W-:Y:S04]  /*2b480*/  @P3 STG.E.U8 desc[UR24][R46.64], R78 ;  /* 0x0000004e2e003986 */ /* 0x0003e8000c101118 */
[----:B0-----:R-:W5:Y:S04]  /*2b490*/  LDL.LU R52, [R1+0x414] ;  /* 0x0004140001347983 */ /* 0x001f680000300800 */
[----:B------:R-:W2:Y:S04]  /*2b4a0*/  LDL.LU R53, [R1+0x210] ;  /* 0x0002100001357983 */ /* 0x000ea80000300800 */
[----:B-1----:R-:W2:Y:S01]  /*2b4b0*/  LDL.LU R46, [R1+0x214] ;  /* 0x00021400012e7983 */ /* 0x002ea20000300800 */
[----:B---3--:R-:W-:-:S03]  /*2b4c0*/  F2FP.SATFINITE.E4M3.F32.PACK_AB_MERGE_C R87, R36, R41, RZ ;  /* 0x000000292457723e */ /* 0x008fc600048070ff */
[----:B------:R-:W3:Y:S04]  /*2b4d0*/  LDL.LU R41, [R1+0x10] ;  /* 0x0000100001297983 */ /* 0x000ee80000300800 */
[----:B------:R-:W3:Y:S01]  /*2b4e0*/  LDL.LU R36, [R1+0x14] ;  /* 0x0000140001247983 */ /* 0x000ee20000300800 */
[----:B------:R-:W-:Y:S01]  /*2b4f0*/  VIADD R80, R66, 0x6 ;  /* 0x0000000642507836 */ /* 0x000fe20000000000 */
[----:B------:R-:W-:Y:S01]  /*2b500*/  PRMT R86, R86, 0x9910, RZ ;  /* 0x0000991056567816 */ /* 0x000fe200000000ff */
[----:B------:R-:W-:Y:S01]  /*2b510*/  VIADD R76, R66, 0x7 ;  /* 0x00000007424c7836 */ /* 0x000fe20000000000 */
[----:B------:R-:W-:Y:S01]  /*2b520*/  PRMT R82, R82, 0x9910, RZ ;  /* 0x0000991052527816 */ /* 0x000fe200000000ff */
[----:B------:R-:W3:Y:S01]  /*2b530*/  LDL.LU R47, [R1+0x618] ;  /* 0x00061800012f7983 */ /* 0x000ee20000300800 */
[----:B------:R-:W-:Y:S01]  /*2b540*/  ISETP.GE.AND P0, PT, R80, UR6, PT ;  /* 0x0000000650007c0c */ /* 0x000fe2000bf06270 */
[----:B------:R-:W0:Y:S01]  /*2b550*/  LDCU UR6, c[0x0][0x398] ;  /* 0x00007300ff0677ac */ /* 0x000e220008000800 */
[----:B------:R-:W-:-:S02]  /*2b560*/  IADD3 R80, P4, PT, R73, R68, RZ ;  /* 0x0000004449507210 */ /* 0x000fc40007f9e0ff */
[----:B----4-:R-:W-:-:S03]  /*2b570*/  ISETP.GE.AND P6, PT, R76, UR4, PT ;  /* 0x000000044c007c0c */ /* 0x010fc6000bfc6270 */
[----:B------:R-:W-:Y:S01]  /*2b580*/  IMAD.X R81, R40, 0x1, R3, P4 ;  /* 0x0000000128517824 */ /* 0x000fe200020e0603 */
[----:B------:R-:W-:Y:S01]  /*2b590*/  ISETP.LT.AND P4, PT, R67, UR32, !P1 ;  /* 0x0000002043007c0c */ /* 0x000fe2000cf81270 */
[----:B------:R-:W-:Y:S01]  /*2b5a0*/  IMAD.MOV.U32 R76, RZ, RZ, R86 ;  /* 0x000000ffff4c7224 */ /* 0x000fe200078e0056 */
[----:B------:R-:W-:Y:S01]  /*2b5b0*/  PRMT R77, R79, 0x9910, RZ ;  /* 0x000099104f4d7816 */ /* 0x000fe200000000ff */
[----:B------:R-:W1:Y:S03]  /*2b5c0*/  LDCU UR4, c[0x0][0x39c] ;  /* 0x00007380ff0477ac */ /* 0x000e660008000800 */
[----:B------:R-:W-:Y:S02]  /*2b5d0*/  SHF.R.S32.HI R76, RZ, 0x8, R76 ;  /* 0x00000008ff4c7819 */ /* 0x000fe4000001144c */
[----:B0-----:R-:W-:Y:S01]  /*2b5e0*/  ISETP.LT.AND P3, PT, R34, UR6, !P1 ;  /* 0x0000000622007c0c */ /* 0x001fe2000cf61270 */
[----:B------:R-:W0:Y:S04]  /*2b5f0*/  LDCU UR6, c[0x0][0x39c] ;  /* 0x00007380ff0677ac */ /* 0x000e280008000800 */
[----:B------:R4:W-:Y:S01]  /*2b600*/  @P4 STG.E.U8 desc[UR24][R92.64], R76 ;  /* 0x0000004c5c004986 */ /* 0x0009e2000c101118 */
[----:B------:R-:W-:-:S02]  /*2b610*/  ISETP.LT.AND P4, PT, R35, UR9, !P1 ;  /* 0x0000000923007c0c */ /* 0x000fc4000cf81270 */
[----:B------:R-:W-:Y:S01]  /*2b620*/  PRMT R78, R78, 0x9910, RZ ;  /* 0x000099104e4e7816 */ /* 0x000fe200000000ff */
[----:B------:R-:W0:Y:S01]  /*2b630*/  LDCU UR9, c[0x0][0x398] ;  /* 0x00007300ff0977ac */ /* 0x000e220008000800 */
[----:B----4-:R-:W-:-:S05]  /*2b640*/  IMAD.MOV.U32 R76, RZ, RZ, R82 ;  /* 0x000000ffff4c7224 */ /* 0x010fca00078e0052 */
[----:B------:R-:W-:Y:S02]  /*2b650*/  SHF.R.S32.HI R76, RZ, 0x8, R76 ;  /* 0x00000008ff4c7819 */ /* 0x000fe4000001144c */
[----:B------:R-:W-:Y:S01]  /*2b660*/  ISETP.LT.AND P1, PT, R37, UR10, !P1 ;  /* 0x0000000a25007c0c */ /* 0x000fe2000cf21270 */
[----:B------:R-:W4:Y:S02]  /*2b670*/  LDCU UR10, c[0x0][0x398] ;  /* 0x00007300ff0a77ac */ /* 0x000f240008000800 */
[----:B------:R0:W-:Y:S02]  /*2b680*/  @P3 STG.E.U8 desc[UR24][R90.64], R76 ;  /* 0x0000004c5a003986 */ /* 0x0001e4000c101118 */
[----:B0-----:R-:W-:Y:S01]  /*2b690*/  SHF.R.S32.HI R76, RZ, 0x8, R77 ;  /* 0x00000008ff4c7819 */ /* 0x001fe2000001144d */
[----:B------:R-:W-:-:S04]  /*2b6a0*/  IMAD.MOV.U32 R77, RZ, RZ, R78 ;  /* 0x000000ffff4d7224 */ /* 0x000fc800078e004e */
[----:B------:R0:W-:Y:S01]  /*2b6b0*/  @P4 STG.E.U8 desc[UR24][R88.64], R76 ;  /* 0x0000004c58004986 */ /* 0x0001e2000c101118 */
[C---:B------:R-:W-:Y:S01]  /*2b6c0*/  IADD3 R78, P4, PT, R73.reuse, R70, RZ ;  /* 0x00000046494e7210 */ /* 0x040fe20007f9e0ff */
[----:B------:R-:W-:Y:S01]  /*2b6d0*/  VIADD R73, R73, UR30 ;  /* 0x0000001e49497c36 */ /* 0x000fe20008000000 */
[----:B------:R-:W-:-:S03]  /*2b6e0*/  SHF.R.S32.HI R77, RZ, 0x8, R77 ;  /* 0x00000008ff4d7819 */ /* 0x000fc6000001144d */
[----:B------:R-:W-:Y:S01]  /*2b6f0*/  IMAD.X R79, R40, 0x1, R69, P4 ;  /* 0x00000001284f7824 */ /* 0x000fe200020e0645 */
[----:B------:R-:W-:Y:S01]  /*2b700*/  SHF.R.S32.HI R84, RZ, 0x1f, R73 ;  /* 0x0000001fff547819 */ /* 0x000fe20000011449 */
[----:B------:R1:W-:Y:S01]  /*2b710*/  @P1 STG.E.U8 desc[UR24][R58.64], R77 ;  /* 0x0000004d3a001986 */ /* 0x0003e2000c101118 */
[----:B0-----:R-:W-:-:S03]  /*2b720*/  IADD3 R76, P4, PT, R73, R0, RZ ;  /* 0x00000000494c7210 */ /* 0x001fc60007f9e0ff */
[----:B------:R-:W3:Y:S01]  /*2b730*/  LDL.LU R40, [R1+0x61c] ;  /* 0x00061c0001287983 */ /* 0x000ee20000300800 */
[----:B------:R-:W-:Y:S01]  /*2b740*/  ISETP.LT.AND P3, PT, R67, UR12, !P2 ;  /* 0x0000000c43007c0c */ /* 0x000fe2000d761270 */
[----:B------:R-:W0:Y:S01]  /*2b750*/  LDCU UR12, c[0x0][0x398] ;  /* 0x00007300ff0c77ac */ /* 0x000e220008000800 */
[----:B------:R-:W-:Y:S02]  /*2b760*/  ISETP.LT.AND P1, PT, R34, UR14, !P2 ;  /* 0x0000000e22007c0c */ /* 0x000fe4000d721270 */
[----:B-----5:R-:W-:Y:S02]  /*2b770*/  F2FP.SATFINITE.E4M3.F32.PACK_AB_MERGE_C R86, R52, R55, RZ ;  /* 0x000000373456723e */ /* 0x020fe400048070ff */
[----:B--2---:R-:W-:Y:S01]  /*2b780*/  F2FP.SATFINITE.E4M3.F32.PACK_AB_MERGE_C R83, R46, R53, RZ ;  /* 0x000000352e53723e */ /* 0x004fe200048070ff */
[----:B-1----:R-:W-:Y:S01]  /*2b790*/  IMAD.X R77, R84, 0x1, R72, P4 ;  /* 0x00000001544d7824 */ /* 0x002fe200020e0648 */
[----:B------:R-:W-:Y:S02]  /*2b7a0*/  ISETP.LT.AND P4, PT, R35, UR9, !P2 ;  /* 0x0000000923007c0c */ /* 0x000fe4000d781270 */
[----:B---3--:R-:W-:-:S03]  /*2b7b0*/  F2FP.SATFINITE.E4M3.F32.PACK_AB_MERGE_C R85, R36, R41, RZ ;  /* 0x000000292455723e */ /* 0x008fc600048070ff */
[----:B------:R-:W-:Y:S01]  /*2b7c0*/  @P3 STG.E.U8 desc[UR24][R56.64], R87 ;  /* 0x0000005738003986 */ /* 0x000fe2000c101118 */
[----:B----4-:R-:W-:Y:S01]  /*2b7d0*/  ISETP.LT.AND P2, PT, R37, UR10, !P2 ;  /* 0x0000000a25007c0c */ /* 0x010fe2000d741270 */
[----:B------:R-:W-:Y:S01]  /*2b7e0*/  VIADD R82, R66, 0x8 ;  /* 0x0000000842527836 */ /* 0x000fe20000000000 */
[----:B------:R-:W1:Y:S01]  /*2b7f0*/  LDCU UR14, c[0x0][0x398] ;  /* 0x00007300ff0e77ac */ /* 0x000e620008000800 */
[----:B------:R-:W-:Y:S01]  /*2b800*/  @P1 STG.E.U8 desc[UR24][R50.64], R86 ;  /* 0x0000005632001986 */ /* 0x000fe2000c101118 */
[----:B------:R-:W2:Y:S03]  /*2b810*/  LDCU UR9, c[0x0][0x398] ;  /* 0x00007300ff0977ac */ /* 0x000ea60008000800 */
[----:B------:R-:W3:Y:S01]  /*2b820*/  LDL.LU R41, [R1+0x418] ;  /* 0x0004180001297983 */ /* 0x000ee20000300800 */
[----:B------:R-:W4:Y:S03]  /*2b830*/  LDCU UR10, c[0x0][0x398] ;  /* 0x00007300ff0a77ac */ /* 0x000f260008000800 */
[----:B------:R5:W-:Y:S04]  /*2b840*/  @P4 STG.E.U8 desc[UR24][R30.64], R83 ;  /* 0x000000531e004986 */ /* 0x000be8000c101118 */
[----:B------:R-:W3:Y:S04]  /*2b850*/  LDL.LU R36, [R1+0x41c] ;  /* 0x00041c0001247983 */ /* 0x000ee80000300800 */
[----:B------:R0:W-:Y:S04]  /*2b860*/  @P2 STG.E.U8 desc[UR24][R28.64], R85 ;  /* 0x000000551c002986 */ /* 0x0001e8000c101118 */
[----:B-----5:R-:W5:Y:S04]  /*2b870*/  LDL.LU R30, [R1+0x218] ;  /* 0x00021800011e7983 */ /* 0x020f680000300800 */
[----:B------:R-:W5:Y:S04]  /*2b880*/  LDL.LU R31, [R1+0x21c] ;  /* 0x00021c00011f7983 */ /* 0x000f680000300800 */
[----:B0-----:R-:W3:Y:S04]  /*2b890*/  LDL.LU R28, [R1+0x18] ;  /* 0x00001800011c7983 */ /* 0x001ee80000300800 */
[----:B------:R-:W3:Y:S01]  /*2b8a0*/  LDL.LU R29, [R1+0x1c] ;  /* 0x00001c00011d7983 */ /* 0x000ee20000300800 */
[----:B------:R-:W-:Y:S01]  /*2b8b0*/  ISETP.GE.AND P3, PT, R82, UR4, PT ;  /* 0x0000000452007c0c */ /* 0x000fe2000bf66270 */
[----:B------:R-:W-:Y:S01]  /*2b8c0*/  VIADD R82, R66, 0x9 ;  /* 0x0000000942527836 */ /* 0x000fe20000000000 */
[----:B------:R-:W-:Y:S01]  /*2b8d0*/  PRMT R87, R87, 0x9910, RZ ;  /* 0x0000991057577816 */ /* 0x000fe200000000ff */
[----:B------:R-:W0:Y:S01]  /*2b8e0*/  LDCU UR4, c[0x0][0x39c] ;  /* 0x00007380ff0477ac */ /* 0x000e220008000800 */
[----:B------:R-:W-:-:S02]  /*2b8f0*/  ISETP.LT.AND P1, PT, R67, UR12, !P5 ;  /* 0x0000000c43007c0c */ /* 0x000fc4000ef21270 */
[----:B------:R-:W-:Y:S01]  /*2b900*/  ISETP.GE.AND P4, PT, R82, UR6, PT ;  /* 0x0000000652007c0c */ /* 0x000fe2000bf86270 */
[----:B------:R-:W-:Y:S01]  /*2b910*/  IMAD.MOV.U32 R82, RZ, RZ, R87 ;  /* 0x000000ffff527224 */ /* 0x000fe200078e0057 */
[----:B------:R-:W-:Y:S01]  /*2b920*/  PRMT R86, R86, 0x9910, RZ ;  /* 0x0000991056567816 */ /* 0x000fe200000000ff */
[----:B------:R-:W0:Y:S03]  /*2b930*/  LDCU UR6, c[0x0][0x398] ;  /* 0x00007300ff0677ac */ /* 0x000e260008000800 */
[----:B------:R-:W-:Y:S01]  /*2b940*/  SHF.R.S32.HI R82, RZ, 0x8, R82 ;  /* 0x00000008ff527819 */ /* 0x000fe20000011452 */
[----:B------:R-:W0:Y:S01]  /*2b950*/  LDCU UR12, c[0x0][0x398] ;  /* 0x00007300ff0c77ac */ /* 0x000e220008000800 */
[----:B------:R-:W-:-:S03]  /*2b960*/  PRMT R87, R83, 0x9910, RZ ;  /* 0x0000991053577816 */ /* 0x000fc600000000ff */
[----:B------:R1:W-:Y:S02]  /*2b970*/  @P1 STG.E.U8 desc[UR24][R48.64], R82 ;  /* 0x0000005230001986 */ /* 0x0003e4000c101118 */
[----:B-1----:R-:W-:-:S05]  /*2b980*/  IMAD.MOV.U32 R82, RZ, RZ, R86 ;  /* 0x000000ffff527224 */ /* 0x002fca00078e0056 */
[----:B------:R-:W-:Y:S01]  /*2b990*/  SHF.R.S32.HI R83, RZ, 0x8, R82 ;  /* 0x00000008ff537819 */ /* 0x000fe20000011452 */
[----:B------:R-:W-:Y:S01]  /*2b9a0*/  IMAD.MOV.U32 R82, RZ, RZ, R87 ;  /* 0x000000ffff527224 */ /* 0x000fe200078e0057 */
[----:B------:R-:W-:Y:S01]  /*2b9b0*/  ISETP.LT.AND P2, PT, R34, UR14, !P5 ;  /* 0x0000000e22007c0c */ /* 0x000fe2000ef41270 */
[----:B------:R-:W1:Y:S01]  /*2b9c0*/  LDCU UR14, c[0x0][0x398] ;  /* 0x00007300ff0e77ac */ /* 0x000e620008000800 */
[----:B--2---:R-:W-:Y:S01]  /*2b9d0*/  ISETP.LT.AND P1, PT, R35, UR9, !P5 ;  /* 0x0000000923007c0c */ /* 0x004fe2000ef21270 */
[----:B------:R-:W2:Y:S01]  /*2b9e0*/  LDCU UR9, c[0x0][0x398] ;  /* 0x00007300ff0977ac */ /* 0x000ea20008000800 */
[----:B------:R-:W-:Y:S02]  /*2b9f0*/  PRMT R85, R85, 0x9910, RZ ;  /* 0x0000991055557816 */ /* 0x000fe400000000ff */
[----:B----4-:R-:W-:Y:S01]  /*2ba00*/  ISETP.LT.AND P5, PT, R37, UR10, !P5 ;  /* 0x0000000a25007c0c */ /* 0x010fe2000efa1270 */
[----:B------:R-:W4:Y:S01]  /*2ba10*/  LDCU UR10, c[0x0][0x398] ;  /* 0x00007300ff0a77ac */ /* 0x000f220008000800 */
[----:B------:R-:W-:-:S05]  /*2ba20*/  SHF.R.S32.HI R82, RZ, 0x8, R82 ;  /* 0x00000008ff527819 */ /* 0x000fca0000011452 */
[----:B------:R1:W-:Y:S01]  /*2ba30*/  @P2 STG.E.U8 desc[UR24][R44.64], R83 ;  /* 0x000000532c002986 */ /* 0x0003e2000c101118 */
[----:B0-----:R-:W-:Y:S01]  /*2ba40*/  ISETP.LT.AND P2, PT, R67, UR6, !P0 ;  /* 0x0000000643007c0c */ /* 0x001fe2000c741270 */
[----:B------:R-:W0:Y:S02]  /*2ba50*/  LDCU UR6, c[0x0][0x398] ;  /* 0x00007300ff0677ac */ /* 0x000e240008000800 */
[----:B------:R0:W-:Y:S01]  /*2ba60*/  @P1 STG.E.U8 desc[UR24][R42.64], R82 ;  /* 0x000000522a001986 */ /* 0x0001e2000c101118 */
[----:B-1----:R-:W-:Y:S01]  /*2ba70*/  IMAD.MOV.U32 R83, RZ, RZ, R85 ;  /* 0x000000ffff537224 */ /* 0x002fe200078e0055 */
[----:B---3--:R-:W-:Y:S02]  /*2ba80*/  F2FP.SATFINITE.E4M3.F32.PACK_AB_MERGE_C R87, R29, R28, RZ ;  /* 0x0000001c1d57723e */ /* 0x008fe400048070ff */
[----:B------:R-:W3:Y:S04]  /*2ba90*/  LDL.LU R28, [R1+0x620] ;  /* 0x00062000011c7983 */ /* 0x000ee80000300800 */
[----:B------:R-:W3:Y:S01]  /*2baa0*/  LDL.LU R29, [R1+0x624] ;  /* 0x00062400011d7983 */ /* 0x000ee20000300800 */
[----:B0-----:R-:W-:-:S02]  /*2bab0*/  SHF.R.S32.HI R82, RZ, 0x8, R83 ;  /* 0x00000008ff527819 */ /* 0x001fc40000011453 */
[----:B------:R-:W-:Y:S01]  /*2bac0*/  ISETP.LT.AND P1, PT, R34, UR12, !P0 ;  /* 0x0000000c22007c0c */ /* 0x000fe2000c721270 */
[----:B------:R-:W0:Y:S02]  /*2bad0*/  LDCU UR12, c[0x0][0x398] ;  /* 0x00007300ff0c77ac */ /* 0x000e240008000800 */
[----:B------:R1:W-:Y:S01]  /*2bae0*/  @P5 STG.E.U8 desc[UR24][R38.64], R82 ;  /* 0x0000005226005986 */ /* 0x0003e2000c101118 */
[----:B--2---:R-:W-:Y:S01]  /*2baf0*/  ISETP.LT.AND P5, PT, R35, UR9, !P0 ;  /* 0x0000000923007c0c */ /* 0x004fe2000c7a1270 */
[----:B------:R-:W2:Y:S01]  /*2bb00*/  LDCU UR9, c[0x0][0x398] ;  /* 0x00007300ff0977ac */ /* 0x000ea20008000800 */
[----:B------:R-:W-:Y:S02]  /*2bb10*/  F2FP.SATFINITE.E4M3.F32.PACK_AB_MERGE_C R86, R40, R47, RZ ;  /* 0x0000002f2856723e */ /* 0x000fe400048070ff */
[----:B------:R-:W-:-:S03]  /*2bb20*/  F2FP.SATFINITE.E4M3.F32.PACK_AB_MERGE_C R83, R36, R41, RZ ;  /* 0x000000292453723e */ /* 0x000fc600048070ff */
[----:B------:R0:W-:Y:S01]  /*2bb30*/  @P2 STG.E.U8 desc[UR24][R32.64], R86 ;  /* 0x0000005620002986 */ /* 0x0001e2000c101118 */
[----:B-----5:R-:W-:-:S03]  /*2bb40*/  F2FP.SATFINITE.E4M3.F32.PACK_AB_MERGE_C R85, R31, R30, RZ ;  /* 0x0000001e1f55723e */ /* 0x020fc600048070ff */
[----:B------:R5:W-:Y:S01]  /*2bb50*/  @P1 STG.E.U8 desc[UR24][R74.64], R83 ;  /* 0x000000534a001986 */ /* 0x000be2000c101118 */
[----:B------:R-:W-:Y:S01]  /*2bb60*/  ISETP.LT.AND P0, PT, R37, UR6, !P0 ;  /* 0x0000000625007c0c */ /* 0x000fe2000c701270 */
[----:B-1----:R-:W-:Y:S01]  /*2bb70*/  VIADD R82, R66, 0xa ;  /* 0x0000000a42527836 */ /* 0x002fe20000000000 */
[----:B------:R-:W-:Y:S01]  /*2bb80*/  PRMT R88, R85, 0x9910, RZ ;  /* 0x0000991055587816 */ /* 0x000fe200000000ff */
[----:B------:R1:W-:Y:S01]  /*2bb90*/  @P5 STG.E.U8 desc[UR24][R80.64], R85 ;  /* 0x0000005550005986 */ /* 0x0003e2000c101118 */
[----:B------:R-:W-:Y:S01]  /*2bba0*/  PRMT R89, R87, 0x9910, RZ ;  /* 0x0000991057597816 */ /* 0x000fe200000000ff */
[----:B------:R-:W3:Y:S02]  /*2bbb0*/  LDCU UR6, c[0x0][0x39c] ;  /* 0x00007380ff0677ac */ /* 0x000ee40008000800 */
[----:B0-----:R-:W3:Y:S01]  /*2bbc0*/  LDL.LU R32, [R1+0x420] ;  /* 0x0004200001207983 */ /* 0x001ee20000300800 */
[----:B-----5:R-:W-:-:S03]  /*2bbd0*/  IADD3 R74, P1, PT, R73, R2, RZ ;  /* 0x00000002494a7210 */ /* 0x020fc60007f3e0ff */
[----:B------:R-:W5:Y:S01]  /*2bbe0*/  LDL.LU R33, [R1+0x424] ;  /* 0x0004240001217983 */ /* 0x000f620000300800 */
[----:B--2---:R-:W-:Y:S01]  /*2bbf0*/  ISETP.LT.AND P5, PT, R34, UR9, !P6 ;  /* 0x0000000922007c0c */ /* 0x004fe2000f7a1270 */
[----:B------:R-:W0:Y:S01]  /*2bc00*/  LDCU UR9, c[0x0][0x398] ;  /* 0x00007300ff0977ac */ /* 0x000e220008000800 */
[----:B------:R-:W-:Y:S01]  /*2bc10*/  IMAD.X R75, R84, 0x1, R71, P1 ;  /* 0x00000001544b7824 */ /* 0x000fe200008e0647 */
[----:B----4-:R-:W-:Y:S02]  /*2bc20*/  ISETP.LT.AND P1, PT, R67, UR10, !P6 ;  /* 0x0000000a43007c0c */ /* 0x010fe4000f721270 */
[----:B-1----:R-:W-:Y:S02]  /*2bc30*/  PRMT R80, R86, 0x9910, RZ ;  /* 0x0000991056507816 */ /* 0x002fe400000000ff */
[----:B------:R-:W-:Y:S01]  /*2bc40*/  PRMT R81, R83, 0x9910, RZ ;  /* 0x0000991053517816 */ /* 0x000fe200000000ff */
[----:B------:R1:W-:Y:S01]  /*2bc50*/  @P0 STG.E.U8 desc[UR24][R78.64], R87 ;  /* 0x000000574e000986 */ /* 0x0003e2000c101118 */
[----:B------:R-:W-:Y:S01]  /*2bc60*/  SHF.R.S32.HI R80, RZ, 0x8, R80 ;  /* 0x00000008ff507819 */ /* 0x000fe20000011450 */
[----:B------:R-:W2:Y:S01]  /*2bc70*/  LDCU UR10, c[0x0][0x398] ;  /* 0x00007300ff0a77ac */ /* 0x000ea20008000800 */
[----:B------:R-:W-:Y:S01]  /*2bc80*/  ISETP.GE.AND P2, PT, R82, UR4, PT ;  /* 0x0000000452007c0c */ /* 0x000fe2000bf46270 */
[----:B------:R-:W4:Y:S01]  /*2bc90*/  LDL.LU R30, [R1+0x220] ;  /* 0x00022000011e7983 */ /* 0x000f220000300800 */
[----:B------:R-:W-:Y:S01]  /*2bca0*/  IADD3 R82, P0, PT, R73, R68, RZ ;  /* 0x0000004449527210 */ /* 0x000fe20007f1e0ff */
[----:B------:R-:W0:Y:S02]  /*2bcb0*/  LDCU UR4, c[0x0][0x39c] ;  /* 0x00007380ff0477ac */ /* 0x000e240008000800 */
[----:B------:R-:W-:Y:S01]  /*2bcc0*/  @P1 STG.E.U8 desc[UR24][R76.64], R80 ;  /* 0x000000504c001986 */ /* 0x000fe2000c101118 */
[----:B-1----:R-:W-:-:S03]  /*2bcd0*/  SHF.R.S32.HI R78, RZ, 0x8, R81 ;  /* 0x00000008ff4e7819 */ /* 0x002fc60000011451 */
[----:B------:R-:W4:Y:S04]  /*2bce0*/  LDL.LU R31, [R1+0x224] ;  /* 0x00022400011f7983 */ /* 0x000f280000300800 */
[----:B------:R1:W-:Y:S01]  /*2bcf0*/  @P5 STG.E.U8 desc[UR24][R74.64], R78 ;  /* 0x0000004e4a005986 */ /* 0x0003e2000c101118 */
[----:B------:R-:W-:Y:S02]  /*2bd00*/  IMAD.X R83, R84, 0x1, R3, P0 ;  /* 0x0000000154537824 */ /* 0x000fe400000e0603 */
[C---:B-1----:R-:W-:Y:S01]  /*2bd10*/  VIADD R74, R73.reuse, UR30 ;  /* 0x0000001e494a7c36 */ /* 0x042fe20008000000 */
[----:B------:R-:W-:-:S04]  /*2bd20*/  IADD3 R78, P1, PT, R73, R70, RZ ;  /* 0x00000046494e7210 */ /* 0x000fc80007f3e0ff */
[----:B------:R-:W-:Y:S02]  /*2bd30*/  SHF.R.S32.HI R73, RZ, 0x1f, R74 ;  /* 0x0000001fff497819 */ /* 0x000fe4000001144a */
[----:B------:R-:W-:Y:S01]  /*2bd40*/  IADD3 R76, P0, PT, R74, R0, RZ ;  /* 0x000000004a4c7210 */ /* 0x000fe20007f1e0ff */
[----:B------:R-:W-:-:S04]  /*2bd50*/  IMAD.X R79, R84, 0x1, R69, P1 ;  /* 0x00000001544f7824 */ /* 0x000fc800008e0645 */
[----:B------:R-:W-:Y:S01]  /*2bd60*/  IMAD.X R77, R73, 0x1, R72, P0 ;  /* 0x00000001494d7824 */ /* 0x000fe200000e0648 */
[C---:B------:R-:W-:Y:S02]  /*2bd70*/  IADD3 R84, P0, PT, R74.reuse, R68, RZ ;  /* 0x000000444a547210 */ /* 0x040fe40007f1e0ff */
[----:B------:R-:W-:-:S03]  /*2bd80*/  IADD3 R80, P1, PT, R74, R2, RZ ;  /* 0x000000024a507210 */ /* 0x000fc60007f3e0ff */
[C---:B------:R-:W-:Y:S01]  /*2bd90*/  IMAD.X R85, R73.reuse, 0x1, R3, P0 ;  /* 0x0000000149557824 */ /* 0x040fe200000e0603 */
[----:B------:R-:W-:Y:S01]  /*2bda0*/  IADD3 R86, P0, PT, R74, R70, RZ ;  /* 0x000000464a567210 */ /* 0x000fe20007f1e0ff */
[----:B------:R-:W-:-:S04]  /*2bdb0*/  IMAD.X R81, R73, 0x1, R71, P1 ;  /* 0x0000000149517824 */ /* 0x000fc800008e0647 */
[----:B------:R-:W-:Y:S02]  /*2bdc0*/  IMAD.X R87, R73, 0x1, R69, P0 ;  /* 0x0000000149577824 */ /* 0x000fe400000e0645 */
[----:B------:R-:W-:Y:S01]  /*2bdd0*/  IMAD.MOV.U32 R73, RZ, RZ, R89 ;  /* 0x000000ffff497224 */ /* 0x000fe200078e0059 */
[----:B---3--:R-:W-:Y:S02]  /*2bde0*/  F2FP.SATFINITE.E4M3.F32.PACK_AB_MERGE_C R89, R29, R28, RZ ;  /* 0x0000001c1d59723e */ /* 0x008fe400048070ff */
[----:B------:R-:W3:Y:S04]  /*2bdf0*/  LDL.LU R28, [R1+0x20] ;  /* 0x00002000011c7983 */ /* 0x000ee80000300800 */
[----:B------:R-:W3:Y:S01]  /*2be00*/  LDL.LU R29, [R1+0x24] ;  /* 0x00002400011d7983 */ /* 0x000ee20000300800 */
[----:B--2---:R-:W-:-:S02]  /*2be10*/  ISETP.LT.AND P5, PT, R35, UR10, !P6 ;  /* 0x0000000a23007c0c */ /* 0x004fc4000f7a1270 */
[----:B------:R-:W-:Y:S01]  /*2be20*/  SHF.R.S32.HI R88, RZ, 0x8, R88 ;  /* 0x00000008ff587819 */ /* 0x000fe20000011458 */
[----:B------:R-:W-:Y:S01]  /*2be30*/  VIADD R75, R66, 0xb ;  /* 0x0000000b424b7836 */ /* 0x000fe20000000000 */
[----:B------:R-:W-:Y:S01]  /*2be40*/  ISETP.LT.AND P1, PT, R67, UR12, !P3 ;  /* 0x0000000c43007c0c */ /* 0x000fe2000df21270 */
[----:B------:R-:W1:Y:S01]  /*2be50*/  LDCU UR10, c[0x0][0x398] ;  /* 0x00007300ff0a77ac */ /* 0x000e620008000800 */
[----:B0-----:R-:W-:Y:S01]  /*2be60*/  ISETP.LT.AND P6, PT, R37, UR9, !P6 ;  /* 0x0000000925007c0c */ /* 0x001fe2000f7c1270 */
[----:B------:R-:W0:Y:S06]  /*2be70*/  LDCU UR9, c[0x0][0x398] ;  /* 0x00007300ff0977ac */ /* 0x000e2c0008000800 */
[----:B------:R3:W-:Y:S01]  /*2be80*/  @P5 STG.E.U8 desc[UR24][R82.64], R88 ;  /* 0x0000005852005986 */ /* 0x0007e2000c101118 */
[----:B------:R-:W-:Y:S01]  /*2be90*/  SHF.R.S32.HI R73, RZ, 0x8, R73 ;  /* 0x00000008ff497819 */ /* 0x000fe20000011449 */
[----:B------:R-:W2:Y:S01]  /*2bea0*/  LDCU UR12, c[0x0][0x398] ;  /* 0x00007300ff0c77ac */ /* 0x000ea20008000800 */
[----:B---3--:R-:W-:-:S02]  /*2beb0*/  F2FP.SATFINITE.E4M3.F32.PACK_AB_MERGE_C R88, R29, R28, RZ ;  /* 0x0000001c1d58723e */ /* 0x008fc400048070ff */
[----:B------:R-:W3:Y:S04]  /*2bec0*/  LDL.LU R28, [R1+0x628] ;  /* 0x00062800011c7983 */ /* 0x000ee80000300800 */
[----:B------:R-:W3:Y:S01]  /*2bed0*/  LDL.LU R29, [R1+0x62c] ;  /* 0x00062c00011d7983 */ /* 0x000ee20000300800 */
[----:B------:R-:W-:Y:S01]  /*2bee0*/  ISETP.LT.AND P5, PT, R34, UR14, !P3 ;  /* 0x0000000e22007c0c */ /* 0x000fe2000dfa1270 */
[----:B------:R-:W-:Y:S01]  /*2bef0*/  VIADD R74, R74, UR30 ;  /* 0x0000001e4a4a7c36 */ /* 0x000fe20008000000 */
[----:B----4-:R-:W-:Y:S01]  /*2bf00*/  F2FP.SATFINITE.E4M3.F32.PACK_AB_MERGE_C R83, R31, R30, RZ ;  /* 0x0000001e1f53723e */ /* 0x010fe200048070ff */
[----:B------:R4:W-:Y:S01]  /*2bf10*/  @P6 STG.E.U8 desc[UR24][R78.64], R73 ;  /* 0x000000494e006986 */ /* 0x0009e2000c101118 */
[----:B------:R-:W-:Y:S01]  /*2bf20*/  ISETP.LT.AND P6, PT, R35, UR16, !P3 ;  /* 0x0000001023007c0c */ /* 0x000fe2000dfc1270 */
[----:B------:R-:W1:Y:S01]  /*2bf30*/  LDCU UR14, c[0x0][0x398] ;  /* 0x00007300ff0e77ac */ /* 0x000e620008000800 */
[----:B0-----:R-:W-:Y:S01]  /*2bf40*/  ISETP.LT.AND P3, PT, R37, UR9, !P3 ;  /* 0x0000000925007c0c */ /* 0x001fe2000df61270 */
[----:B------:R-:W-:Y:S01]  /*2bf50*/  @P1 STG.E.U8 desc[UR24][R76.64], R89 ;  /* 0x000000594c001986 */ /* 0x000fe2000c101118 */
[----:B------:R-:W-:Y:S01]  /*2bf60*/  ISETP.GE.AND P0, PT, R75, UR4, PT ;  /* 0x000000044b007c0c */ /* 0x000fe2000bf06270 */
[----:B------:R-:W0:Y:S01]  /*2bf70*/  LDCU UR9, c[0x0][0x398] ;  /* 0x00007300ff0977ac */ /* 0x000e220008000800 */
[----:B----4-:R-:W-:Y:S01]  /*2bf80*/  VIADD R73, R66, 0xc ;  /* 0x0000000c42497836 */ /* 0x010fe20000000000 */
[----:B------:R-:W-:Y:S01]  /*2bf90*/  SHF.R.S32.HI R75, RZ, 0x1f, R74 ;  /* 0x0000001fff4b7819 */ /* 0x000fe2000001144a */
[----:B------:R-:W4:Y:S03]  /*2bfa0*/  LDCU UR4, c[0x0][0x39c] ;  /* 0x00007380ff0477ac */ /* 0x000f260008000800 */
[----:B------:R-:W-:Y:S01]  /*2bfb0*/  ISETP.GE.AND P1, PT, R73, UR6, PT ;  /* 0x0000000649007c0c */ /* 0x000fe2000bf26270 */
[----:B------:R-:W0:Y:S01]  /*2bfc0*/  LDCU UR16, c[0x0][0x398] ;  /* 0x00007300ff1077ac */ /* 0x000e220008000800 */
[----:B-----5:R-:W-:-:S02]  /*2bfd0*/  F2FP.SATFINITE.E4M3.F32.PACK_AB_MERGE_C R73, R33, R32, RZ ;  /* 0x000000202149723e */ /* 0x020fc400048070ff */
[----:B------:R-:W5:Y:S01]  /*2bfe0*/  LDL.LU R32, [R1+0x428] ;  /* 0x0004280001207983 */ /* 0x000f620000300800 */
[----:B------:R-:W0:Y:S03]  /*2bff0*/  LDCU UR6, c[0x0][0x39c] ;  /* 0x00007380ff0677ac */ /* 0x000e260008000800 */
[----:B------:R1:W-:Y:S04]  /*2c000*/  @P5 STG.E.U8 desc[UR24][R80.64], R73 ;  /* 0x0000004950005986 */ /* 0x0003e8000c101118 */
[----:B------:R-:W-:Y:S04]  /*2c010*/  @P6 STG.E.U8 desc[UR24][R84.64], R83 ;  /* 0x0000005354006986 */ /* 0x000fe8000c101118 */
[----:B------:R-:W5:Y:S01]  /*2c020*/  LDL.LU R33, [R1+0x42c] ;  /* 0x00042c0001217983 */ /* 0x000f620000300800 */
[----:B-1----:R-:W-:-:S03]  /*2c030*/  PRMT R80, R89, 0x9910, RZ ;  /* 0x0000991059507816 */ /* 0x002fc600000000ff */
[----:B------:R-:W4:Y:S01]  /*2c040*/  LDL.LU R30, [R1+0x228] ;  /* 0x00022800011e7983 */ /* 0x000f220000300800 */
[----:B------:R-:W-:-:S03]  /*2c050*/  PRMT R89, R88, 0x9910, RZ ;  /* 0x0000991058597816 */ /* 0x000fc600000000ff */
[----:B------:R3:W-:Y:S04]  /*2c060*/  @P3 STG.E.U8 desc[UR24][R86.64], R88 ;  /* 0x0000005856003986 */ /* 0x0007e8000c101118 */
[----:B------:R-:W4:Y:S01]  /*2c070*/  LDL.LU R31, [R1+0x22c] ;  /* 0x00022c00011f7983 */ /* 0x000f220000300800 */
[C---:B------:R-:W-:Y:S02]  /*2c080*/  IADD3 R78, P5, PT, R74.reuse, R0, RZ ;  /* 0x000000004a4e7210 */ /* 0x040fe40007fbe0ff */
[----:B---3--:R-:W-:Y:S02]  /*2c090*/  F2FP.SATFINITE.E4M3.F32.PACK_AB_MERGE_C R88, R29, R28, RZ ;  /* 0x0000001c1d58723e */ /* 0x008fe400048070ff */
[----:B------:R-:W3:Y:S04]  /*2c0a0*/  LDL.LU R28, [R1+0x28] ;  /* 0x00002800011c7983 */ /* 0x000ee80000300800 */
[----:B------:R-:W3:Y:S01]  /*2c0b0*/  LDL.LU R29, [R1+0x2c] ;  /* 0x00002c00011d7983 */ /* 0x000ee20000300800 */
[----:B------:R-:W-:Y:S01]  /*2c0c0*/  IMAD.X R79, R75, 0x1, R72, P5 ;  /* 0x000000014b4f7824 */ /* 0x000fe200028e0648 */
[----:B------:R-:W-:-:S02]  /*2c0d0*/  IADD3 R76, P5, PT, R74, R2, RZ ;  /* 0x000000024a4c7210 */ /* 0x000fc40007fbe0ff */
[----:B--2---:R-:W-:Y:S01]  /*2c0e0*/  ISETP.LT.AND P6, PT, R34, UR12, !P4 ;  /* 0x0000000c22007c0c */ /* 0x004fe2000e7c1270 */
[----:B------:R-:W1:Y:S02]  /*2c0f0*/  LDCU UR12, c[0x0][0x398] ;  /* 0x00007300ff0c77ac */ /* 0x000e640008000800 */
[----:B------:R-:W-:Y:S01]  /*2c100*/  IMAD.X R77, R75, 0x1, R71, P5 ;  /* 0x000000014b4d7824 */ /* 0x000fe200028e0647 */
[----:B------:R-:W-:Y:S01]  /*2c110*/  ISETP.LT.AND P5, PT, R67, UR10, !P4 ;  /* 0x0000000a43007c0c */ /* 0x000fe2000e7a1270 */
[----:B------:R-:W2:Y:S01]  /*2c120*/  LDCU UR10, c[0x0][0x398] ;  /* 0x00007300ff0a77ac */ /* 0x000ea20008000800 */
[----:B------:R-:W-:Y:S02]  /*2c130*/  PRMT R73, R73, 0x9910, RZ ;  /* 0x0000991049497816 */ /* 0x000fe400000000ff */
[----:B------:R-:W-:Y:S02]  /*2c140*/  SHF.R.S32.HI R80, RZ, 0x8, R80 ;  /* 0x00000008ff507819 */ /* 0x000fe40000011450 */
[----:B------:R-:W-:-:S07]  /*2c150*/  SHF.R.S32.HI R73, RZ, 0x8, R73 ;  /* 0x00000008ff497819 */ /* 0x000fce0000011449 */
[----:B------:R-:W-:Y:S04]  /*2c160*/  @P5 STG.E.U8 desc[UR24][R78.64], R80 ;  /* 0x000000504e005986 */ /* 0x000fe8000c101118 */
[----:B------:R0:W-:Y:S02]  /*2c170*/  @P6 STG.E.U8 desc[UR24][R76.64], R73 ;  /* 0x000000494c006986 */ /* 0x0001e4000c101118 */
[C---:B0-----:R-:W-:Y:S01]  /*2c180*/  IADD3 R76, P5, PT, R74.reuse, R70, RZ ;  /* 0x000000464a4c7210 */ /* 0x041fe20007fbe0ff */
[----:B------:R-:W-:-:S04]  /*2c190*/  VIADD R73, R74, UR30 ;  /* 0x0000001e4a497c36 */ /* 0x000fc80008000000 */
[----:B------:R-:W-:Y:S01]  /*2c1a0*/  IMAD.X R77, R75, 0x1, R69, P5 ;  /* 0x000000014b4d7824 */ /* 0x000fe200028e0645 */
[----:B------:R-:W-:Y:S02]  /*2c1b0*/  SHF.R.S32.HI R85, RZ, 0x1f, R73 ;  /* 0x0000001fff557819 */ /* 0x000fe40000011449 */
[----:B------:R-:W-:-:S05]  /*2c1c0*/  IADD3 R78, P5, PT, R73, R2, RZ ;  /* 0x00000002494e7210 */ /* 0x000fca0007fbe0ff */
[----:B------:R-:W-:Y:S01]  /*2c1d0*/  IMAD.X R79, R85, 0x1, R71, P5 ;  /* 0x00000001554f7824 */ /* 0x000fe200028e0647 */
[----:B------:R-:W-:Y:S02]  /*2c1e0*/  ISETP.LT.AND P5, PT, R35, UR9, !P4 ;  /* 0x0000000923007c0c */ /* 0x000fe4000e7a1270 */
[----:B------:R-:W-:Y:S01]  /*2c1f0*/  PRMT R87, R83, 0x9910, RZ ;  /* 0x0000991053577816 */ /* 0x000fe200000000ff */
[----:B------:R-:W-:Y:S01]  /*2c200*/  VIADD R86, R66, 0xd ;  /* 0x0000000d42567836 */ /* 0x000fe20000000000 */
[----:B------:R-:W-:Y:S01]  /*2c210*/  IADD3 R80, P3, PT, R74, R68, RZ ;  /* 0x000000444a507210 */ /* 0x000fe20007f7e0ff */
[----:B------:R-:W0:Y:S01]  /*2c220*/  LDCU UR9, c[0x0][0x398] ;  /* 0x00007300ff0977ac */ /* 0x000e220008000800 */
[----:B------:R-:W-:-:S03]  /*2c230*/  SHF.R.S32.HI R87, RZ, 0x8, R87 ;  /* 0x00000008ff577819 */ /* 0x000fc60000011457 */
[----:B------:R-:W-:-:S05]  /*2c240*/  IMAD.X R81, R75, 0x1, R3, P3 ;  /* 0x000000014b517824 */ /* 0x000fca00018e0603 */
[----:B------:R3:W-:Y:S01]  /*2c250*/  @P5 STG.E.U8 desc[UR24][R80.64], R87 ;  /* 0x0000005750005986 */ /* 0x0007e2000c101118 */
[----:B------:R-:W-:-:S05]  /*2c260*/  IADD3 R74, P3, PT, R73, R0, RZ ;  /* 0x00000000494a7210 */ /* 0x000fca0007f7e0ff */
[----:B------:R-:W-:Y:S01]  /*2c270*/  IMAD.X R75, R85, 0x1, R72, P3 ;  /* 0x00000001554b7824 */ /* 0x000fe200018e0648 */
[----:B---3--:R-:W-:Y:S02]  /*2c280*/  F2FP.SATFINITE.E4M3.F32.PACK_AB_MERGE_C R87, R29, R28, RZ ;  /* 0x0000001c1d57723e */ /* 0x008fe400048070ff */
[----:B------:R-:W3:Y:S04]  /*2c290*/  LDL.LU R28, [R1+0x630] ;  /* 0x00063000011c7983 */ /* 0x000ee80000300800 */
[----:B------:R-:W3:Y:S01]  /*2c2a0*/  LDL.LU R29, [R1+0x634] ;  /* 0x00063400011d7983 */ /* 0x000ee20000300800 */
[----:B------:R-:W-:Y:S02]  /*2c2b0*/  IADD3 R82, P3, PT, R73, R68, RZ ;  /* 0x0000004449527210 */ /* 0x000fe40007f7e0ff */
[----:B--2---:R-:W-:Y:S01]  /*2c2c0*/  ISETP.LT.AND P4, PT, R37, UR10, !P4 ;  /* 0x0000000a25007c0c */ /* 0x004fe2000e781270 */
[----:B------:R-:W2:Y:S02]  /*2c2d0*/  LDCU UR10, c[0x0][0x398] ;  /* 0x00007300ff0a77ac */ /* 0x000ea40008000800 */
[----:B------:R-:W-:Y:S01]  /*2c2e0*/  IMAD.X R83, R85, 0x1, R3, P3 ;  /* 0x0000000155537824 */ /* 0x000fe200018e0603 */
[----:B------:R-:W-:-:S05]  /*2c2f0*/  IADD3 R84, P3, PT, R73, R70, RZ ;  /* 0x0000004649547210 */ /* 0x000fca0007f7e0ff */
[----:B------:R-:W-:Y:S01]  /*2c300*/  IMAD.X R85, R85, 0x1, R69, P3 ;  /* 0x0000000155557824 */ /* 0x000fe200018e0645 */
[----:B----4-:R-:W-:Y:S02]  /*2c310*/  ISETP.GE.AND P3, PT, R86, UR4, PT ;  /* 0x0000000456007c0c */ /* 0x010fe4000bf66270 */
[----:B-1----:R-:W-:Y:S01]  /*2c320*/  ISETP.LT.AND P6, PT, R67, UR12, !P2 ;  /* 0x0000000c43007c0c */ /* 0x002fe2000d7c1270 */
[----:B------:R-:W1:Y:S01]  /*2c330*/  LDCU UR12, c[0x0][0x398] ;  /* 0x00007300ff0c77ac */ /* 0x000e620008000800 */
[----:B------:R-:W-:Y:S02]  /*2c340*/  SHF.R.S32.HI R86, RZ, 0x8, R89 ;  /* 0x00000008ff567819 */ /* 0x000fe40000011459 */
[----:B------:R-:W-:Y:S02]  /*2c350*/  ISETP.LT.AND P5, PT, R34, UR14, !P2 ;  /* 0x0000000e22007c0c */ /* 0x000fe4000d7a1270 */
[----:B-----5:R-:W-:Y:S01]  /*2c360*/  F2FP.SATFINITE.E4M3.F32.PACK_AB_MERGE_C R80, R33, R32, RZ ;  /* 0x000000202150723e */ /* 0x020fe200048070ff */
[----:B------:R4:W-:Y:S01]  /*2c370*/  @P4 STG.E.U8 desc[UR24][R76.64], R86 ;  /* 0x000000564c004986 */ /* 0x0009e2000c101118 */
[----:B------:R-:W-:Y:S01]  /*2c380*/  ISETP.LT.AND P4, PT, R35, UR16, !P2 ;  /* 0x0000001023007c0c */ /* 0x000fe2000d781270 */
[----:B------:R-:W-:Y:S01]  /*2c390*/  VIADD R73, R73, UR30 ;  /* 0x0000001e49497c36 */ /* 0x000fe20008000000 */
[----:B------:R-:W-:Y:S01]  /*2c3a0*/  PRMT R89, R87, 0x9910, RZ ;  /* 0x0000991057597816 */ /* 0x000fe200000000ff */
[----:B------:R-:W5:Y:S01]  /*2c3b0*/  LDL.LU R32, [R1+0x430] ;  /* 0x0004300001207983 */ /* 0x000f620000300800 */
[----:B------:R-:W0:Y:S03]  /*2c3c0*/  LDCU UR14, c[0x0][0x398] ;  /* 0x00007300ff0e77ac */ /* 0x000e260008000800 */
[----:B------:R1:W-:Y:S01]  /*2c3d0*/  @P6 STG.E.U8 desc[UR24][R74.64], R88 ;  /* 0x000000584a006986 */ /* 0x0003e2000c101118 */
[----:B------:R-:W-:Y:S01]  /*2c3e0*/  PRMT R81, R80, 0x9910, RZ ;  /* 0x0000991050517816 */ /* 0x000fe200000000ff */
[----:B------:R-:W0:Y:S01]  /*2c3f0*/  LDCU UR16, c[0x0][0x398] ;  /* 0x00007300ff1077ac */ /* 0x000e220008000800 */
[----:B----4-:R-:W-:Y:S01]  /*2c400*/  F2FP.SATFINITE.E4M3.F32.PACK_AB_MERGE_C R86, R31, R30, RZ ;  /* 0x0000001e1f56723e */ /* 0x010fe200048070ff */
[----:B------:R-:W-:Y:S01]  /*2c410*/  VIADD R76, R66, 0xe ;  /* 0x0000000e424c7836 */ /* 0x000fe20000000000 */
[----:B------:R4:W-:Y:S01]  /*2c420*/  @P5 STG.E.U8 desc[UR24][R78.64], R80 ;  /* 0x000000504e005986 */ /* 0x0009e2000c101118 */
[----:B------:R-:W3:Y:S03]  /*2c430*/  LDCU UR4, c[0x0][0x39c] ;  /* 0x00007380ff0477ac */ /* 0x000ee60008000800 */
[----:B------:R2:W-:Y:S01]  /*2c440*/  @P4 STG.E.U8 desc[UR24][R82.64], R86 ;  /* 0x0000005652004986 */ /* 0x0005e2000c101118 */
[----:B------:R-:W-:Y:S01]  /*2c450*/  ISETP.GE.AND P6, PT, R76, UR6, PT ;  /* 0x000000064c007c0c */ /* 0x000fe2000bfc6270 */
[----:B------:R-:W3:Y:S01]  /*2c460*/  LDCU UR6, c[0x0][0x39c] ;  /* 0x00007380ff0677ac */ /* 0x000ee20008000800 */
[C---:B-1----:R-:W-:Y:S01]  /*2c470*/  IADD3 R74, P4, PT, R73.reuse, R2, RZ ;  /* 0x00000002494a7210 */ /* 0x042fe20007f9e0ff */
[----:B------:R-:W5:Y:S01]  /*2c480*/  LDL.LU R33, [R1+0x434] ;  /* 0x0004340001217983 */ /* 0x000f620000300800 */
[----:B------:R-:W-:-:S02]  /*2c490*/  IADD3 R76, P5, PT, R73, R0, RZ ;  /* 0x00000000494c7210 */ /* 0x000fc40007fbe0ff */
[----:B----4-:R-:W-:Y:S01]  /*2c4a0*/  SHF.R.S32.HI R79, RZ, 0x1f, R73 ;  /* 0x0000001fff4f7819 */ /* 0x010fe20000011449 */
[----:B------:R-:W4:Y:S01]  /*2c4b0*/  LDL.LU R30, [R1+0x230] ;  /* 0x00023000011e7983 */ /* 0x000f220000300800 */
[----:B0-----:R-:W-:Y:S01]  /*2c4c0*/  ISETP.LT.AND P2, PT, R37, UR9, !P2 ;  /* 0x0000000925007c0c */ /* 0x001fe2000d741270 */
[----:B------:R-:W0:Y:S01]  /*2c4d0*/  LDCU UR9, c[0x0][0x398] ;  /* 0x00007300ff0977ac */ /* 0x000e220008000800 */
[----:B------:R-:W-:Y:S01]  /*2c4e0*/  PRMT R78, R88, 0x9910, RZ ;  /* 0x00009910584e7816 */ /* 0x000fe200000000ff */
[----:B------:R-:W-:Y:S01]  /*2c4f0*/  IMAD.X R75, R79, 0x1, R71, P4 ;  /* 0x000000014f4b7824 */ /* 0x000fe200020e0647 */
[----:B--2---:R-:W-:Y:S01]  /*2c500*/  ISETP.LT.AND P4, PT, R67, UR10, !P0 ;  /* 0x0000000a43007c0c */ /* 0x004fe2000c781270 */
[----:B------:R-:W-:Y:S01]  /*2c510*/  IMAD.X R77, R79, 0x1, R72, P5 ;  /* 0x000000014f4d7824 */ /* 0x000fe200028e0648 */
[----:B------:R-:W-:Y:S01]  /*2c520*/  ISETP.LT.AND P5, PT, R34, UR12, !P0 ;  /* 0x0000000c22007c0c */ /* 0x000fe2000c7a1270 */
[----:B------:R-:W4:Y:S01]  /*2c530*/  LDL.LU R31, [R1+0x234] ;  /* 0x00023400011f7983 */ /* 0x000f220000300800 */
[----:B------:R-:W-:Y:S01]  /*2c540*/  SHF.R.S32.HI R80, RZ, 0x8, R78 ;  /* 0x00000008ff507819 */ /* 0x000fe2000001144e */
[----:B------:R-:W-:-:S04]  /*2c550*/  IMAD.MOV.U32 R78, RZ, RZ, R81 ;  /* 0x000000ffff4e7224 */ /* 0x000fc800078e0051 */
[----:B------:R-:W-:Y:S01]  /*2c560*/  @P2 STG.E.U8 desc[UR24][R84.64], R87 ;  /* 0x0000005754002986 */ /* 0x000fe2000c101118 */
[----:B------:R-:W-:Y:S01]  /*2c570*/  SHF.R.S32.HI R78, RZ, 0x8, R78 ;  /* 0x00000008ff4e7819 */ /* 0x000fe2000001144e */
[----:B------:R-:W1:Y:S01]  /*2c580*/  LDCU UR10, c[0x0][0x398] ;  /* 0x00007300ff0a77ac */ /* 0x000e620008000800 */
[----:B------:R-:W-:Y:S01]  /*2c590*/  IADD3 R82, P2, PT, R73, R68, RZ ;  /* 0x0000004449527210 */ /* 0x000fe20007f5e0ff */
[----:B------:R-:W-:Y:S01]  /*2c5a0*/  @P4 STG.E.U8 desc[UR24][R76.64], R80 ;  /* 0x000000504c004986 */ /* 0x000fe2000c101118 */
[----:B------:R-:W-:Y:S01]  /*2c5b0*/  PRMT R88, R86, 0x9910, RZ ;  /* 0x0000991056587816 */ /* 0x000fe200000000ff */
[----:B------:R-:W2:Y:S02]  /*2c5c0*/  LDCU UR12, c[0x0][0x398] ;  /* 0x00007300ff0c77ac */ /* 0x000ea40008000800 */
[----:B------:R0:W-:Y:S01]  /*2c5d0*/  @P5 STG.E.U8 desc[UR24][R74.64], R78 ;  /* 0x0000004e4a005986 */ /* 0x0001e2000c101118 */
[----:B------:R-:W-:Y:S02]  /*2c5e0*/  IMAD.X R83, R79, 0x1, R3, P2 ;  /* 0x000000014f537824 */ /* 0x000fe400010e0603 */
[C---:B0-----:R-:W-:Y:S01]  /*2c5f0*/  VIADD R74, R73.reuse, UR30 ;  /* 0x0000001e494a7c36 */ /* 0x041fe20008000000 */
[----:B------:R-:W-:-:S04]  /*2c600*/  IADD3 R78, P4, PT, R73, R70, RZ ;  /* 0x00000046494e7210 */ /* 0x000fc80007f9e0ff */
[----:B------:R-:W-:Y:S02]  /*2c610*/  SHF.R.S32.HI R73, RZ, 0x1f, R74 ;  /* 0x0000001fff497819 */ /* 0x000fe4000001144a */
[C---:B------:R-:W-:Y:S01]  /*2c620*/  IADD3 R76, P2, PT, R74.reuse, R0, RZ ;  /* 0x000000004a4c7210 */ /* 0x040fe20007f5e0ff */
[----:B------:R-:W-:Y:S01]  /*2c630*/  IMAD.X R79, R79, 0x1, R69, P4 ;  /* 0x000000014f4f7824 */ /* 0x000fe200020e0645 */
[C---:B------:R-:W-:Y:S02]  /*2c640*/  IADD3 R80, P4, PT, R74.reuse, R2, RZ ;  /* 0x000000024a507210 */ /* 0x040fe40007f9e0ff */
[C---:B------:R-:W-:Y:S01]  /*2c650*/  IADD3 R86, P5, PT, R74.reuse, R70, RZ ;  /* 0x000000464a567210 */ /* 0x040fe20007fbe0ff */
[C---:B------:R-:W-:Y:S01]  /*2c660*/  IMAD.X R77, R73.reuse, 0x1, R72, P2 ;  /* 0x00000001494d7824 */ /* 0x040fe200010e0648 */
[----:B------:R-:W-:Y:S01]  /*2c670*/  IADD3 R84, P2, PT, R74, R68, RZ ;  /* 0x000000444a547210 */ /* 0x000fe20007f5e0ff */
[C---:B------:R-:W-:Y:S02]  /*2c680*/  IMAD.X R81, R73.reuse, 0x1, R71, P4 ;  /* 0x0000000149517824 */ /* 0x040fe400020e0647 */
[----:B------:R-:W-:-:S02]  /*2c690*/  IMAD.X R87, R73, 0x1, R69, P5 ;  /* 0x0000000149577824 */ /* 0x000fc400028e0645 */
[----:B------:R-:W-:Y:S02]  /*2c6a0*/  IMAD.X R85, R73, 0x1, R3, P2 ;  /* 0x0000000149557824 */ /* 0x000fe400010e0603 */
[----:B------:R-:W-:Y:S01]  /*2c6b0*/  IMAD.MOV.U32 R73, RZ, RZ, R89 ;  /* 0x000000ffff497224 */ /* 0x000fe200078e0059 */
[----:B---3--:R-:W-:Y:S02]  /*2c6c0*/  F2FP.SATFINITE.E4M3.F32.PACK_AB_MERGE_C R89, R29, R28, RZ ;  /* 0x0000001c1d59723e */ /* 0x008fe400048070ff */
[----:B------:R-:W3:Y:S04]  /*2c6d0*/  LDL.LU R28, [R1+0x30] ;  /* 0x00003000011c7983 */ /* 0x000ee80000300800 */
[----:B------:R-:W3:Y:S01]  /*2c6e0*/  LDL.LU R29, [R1+0x34] ;  /* 0x00003400011d7983 */ /* 0x000ee20000300800 */
[----:B------:R-:W-:Y:S01]  /*2c6f0*/  ISETP.LT.AND P4, PT, R35, UR9, !P0 ;  /* 0x0000000923007c0c */ /* 0x000fe2000c781270 */
[----:B------:R-:W0:Y:S01]  /*2c700*/  LDCU UR9, c[0x0][0x398] ;  /* 0x00007300ff0977ac */ /* 0x000e220008000800 */
[----:B-1----:R-:W-:Y:S01]  /*2c710*/  ISETP.LT.AND P2, PT, R37, UR10, !P0 ;  /* 0x0000000a25007c0c */ /* 0x002fe2000c741270 */
[----:B------:R-:W3:Y:S01]  /*2c720*/  LDL.LU R39, [R1+0x638] ;  /* 0x0006380001277983 */ /* 0x000ee20000300800 */
[----:B--2---:R-:W-:Y:S01]  /*2c730*/  ISETP.LT.AND P5, PT, R67, UR12, !P1 ;  /* 0x0000000c43007c0c */ /* 0x004fe2000cfa1270 */
[----:B------:R-:W1:Y:S01]  /*2c740*/  LDCU UR10, c[0x0][0x398] ;  /* 0x00007300ff0a77ac */ /* 0x000e620008000800 */
[----:B------:R-:W-:Y:S01]  /*2c750*/  SHF.R.S32.HI R88, RZ, 0x8, R88 ;  /* 0x00000008ff587819 */ /* 0x000fe20000011458 */
[----:B------:R-:W2:Y:S01]  /*2c760*/  LDL.LU R36, [R1+0x63c] ;  /* 0x00063c0001247983 */ /* 0x000ea20000300800 */
[----:B------:R-:W-:Y:S01]  /*2c770*/  SHF.R.S32.HI R73, RZ, 0x8, R73 ;  /* 0x00000008ff497819 */ /* 0x000fe20000011449 */
[----:B------:R-:W0:Y:S04]  /*2c780*/  LDCU UR12, c[0x0][0x398] ;  /* 0x00007300ff0c77ac */ /* 0x000e280008000800 */
[----:B------:R-:W-:Y:S04]  /*2c790*/  @P4 STG.E.U8 desc[UR24][R82.64], R88 ;  /* 0x0000005852004986 */ /* 0x000fe8000c101118 */
[----:B------:R0:W-:Y:S04]  /*2c7a0*/  @P2 STG.E.U8 desc[UR24][R78.64], R73 ;  /* 0x000000494e002986 */ /* 0x0001e8000c101118 */
[----:B------:R1:W-:Y:S01]  /*2c7b0*/  @P5 STG.E.U8 desc[UR24][R76.64], R89 ;  /* 0x000000594c005986 */ /* 0x0003e2000c101118 */
[----:B0-----:R-:W-:-:S05]  /*2c7c0*/  VIADD R73, R66, 0x10 ;  /* 0x0000001042497836 */ /* 0x001fca0000000000 */
[----:B------:R-:W-:Y:S01]  /*2c7d0*/  ISETP.GE.AND P5, PT, R73, UR6, PT ;  /* 0x0000000649007c0c */ /* 0x000fe2000bfa6270 */
[----:B------:R-:W-:Y:S01]  /*2c7e0*/  VIADD R75, R66, 0xf ;  /* 0x0000000f424b7836 */ /* 0x000fe20000000000 */
[----:B----4-:R-:W-:Y:S01]  /*2c7f0*/  F2FP.SATFINITE.E4M3.F32.PACK_AB_MERGE_C R88, R31, R30, RZ ;  /* 0x0000001e1f58723e */ /* 0x010fe200048070ff */
[----:B------:R-:W-:Y:S01]  /*2c800*/  VIADD R74, R74, UR30 ;  /* 0x0000001e4a4a7c36 */ /* 0x000fe20008000000 */
[----:B-----5:R-:W-:Y:S01]  /*2c810*/  F2FP.SATFINITE.E4M3.F32.PACK_AB_MERGE_C R73, R33, R32, RZ ;  /* 0x000000202149723e */ /* 0x020fe200048070ff */
[----:B------:R-:W0:Y:S01]  /*2c820*/  LDCU UR6, c[0x0][0x39c] ;  /* 0x00007380ff0677ac */ /* 0x000e220008000800 */
[----:B------:R-:W4:Y:S04]  /*2c830*/  LDL.LU R32, [R1+0x438] ;  /* 0x0004380001207983 */ /* 0x000f280000300800 */
[----:B------:R-:W4:Y:S04]  /*2c840*/  LDL.LU R30, [R1+0x43c] ;  /* 0x00043c00011e7983 */ /* 0x000f280000300800 */
[----:B------:R-:W5:Y:S04]  /*2c850*/  LDL.LU R33, [R1+0x238] ;  /* 0x0002380001217983 */ /* 0x000f680000300800 */
[----:B------:R-:W5:Y:S01]  /*2c860*/  LDL.LU R31, [R1+0x23c] ;  /* 0x00023c00011f7983 */ /* 0x000f620000300800 */
[----:B------:R-:W-:Y:S01]  /*2c870*/  ISETP.LT.AND P4, PT, R34, UR14, !P1 ;  /* 0x0000000e22007c0c */ /* 0x000fe2000cf81270 */
[----:B------:R-:W0:Y:S01]  /*2c880*/  LDCU UR14, c[0x0][0x398] ;  /* 0x00007300ff0e77ac */ /* 0x000e220008000800 */
[----:B------:R-:W-:-:S02]  /*2c890*/  ISETP.LT.AND P2, PT, R35, UR16, !P1 ;  /* 0x0000001023007c0c */ /* 0x000fc4000cf41270 */
[----:B------:R-:W-:Y:S01]  /*2c8a0*/  ISETP.GE.AND P0, PT, R75, UR4, PT ;  /* 0x000000044b007c0c */ /* 0x000fe2000bf06270 */
[----:B------:R-:W0:Y:S01]  /*2c8b0*/  LDCU UR4, c[0x0][0x39c] ;  /* 0x00007380ff0477ac */ /* 0x000e220008000800 */
[----:B------:R-:W-:-:S07]  /*2c8c0*/  SHF.R.S32.HI R75, RZ, 0x1f, R74 ;  /* 0x0000001fff4b7819 */ /* 0x000fce000001144a */
[----:B------:R0:W-:Y:S01]  /*2c8d0*/  @P4 STG.E.U8 desc[UR24][R80.64], R73 ;  /* 0x0000004950004986 */ /* 0x0001e2000c101118 */
[----:B---3--:R-:W-:Y:S01]  /*2c8e0*/  F2FP.SATFINITE.E4M3.F32.PACK_AB_MERGE_C R82, R29, R28, RZ ;  /* 0x0000001c1d52723e */ /* 0x008fe200048070ff */
[----:B------:R-:W3:Y:S02]  /*2c8f0*/  LDCU UR16, c[0x0][0x398] ;  /* 0x00007300ff1077ac */ /* 0x000ee40008000800 */
[----:B------:R-:W5:Y:S04]  /*2c900*/  LDL.LU R28, [R1+0x38] ;  /* 0x00003800011c7983 */ /* 0x000f680000300800 */
[----:B------:R-:W5:Y:S01]  /*2c910*/  LDL.LU R29, [R1+0x3c] ;  /* 0x00003c00011d7983 */ /* 0x000f620000300800 */
[----:B------:R-:W-:-:S03]  /*2c920*/  IADD3 R78, P4, PT, R74, R0, RZ ;  /* 0x000000004a4e7210 */ /* 0x000fc60007f9e0ff */
[----:B------:R2:W-:Y:S01]  /*2c930*/  @P2 STG.E.U8 desc[UR24][R84.64], R88 ;  /* 0x0000005854002986 */ /* 0x0005e2000c101118 */
[----:B-1----:R-:W-:Y:S01]  /*2c940*/  IADD3 R76, P2, PT, R74, R2, RZ ;  /* 0x000000024a4c7210 */ /* 0x002fe20007f5e0ff */
[----:B------:R-:W-:Y:S01]  /*2c950*/  IMAD.X R79, R75, 0x1, R72, P4 ;  /* 0x000000014b4f7824 */ /* 0x000fe200020e0648 */
[----:B------:R-:W-:Y:S01]  /*2c960*/  ISETP.LT.AND P1, PT, R37, UR9, !P1 ;  /* 0x0000000925007c0c */ /* 0x000fe2000cf21270 */
[----:B------:R-:W1:Y:S01]  /*2c970*/  LDCU UR9, c[0x0][0x398] ;  /* 0x00007300ff0977ac */ /* 0x000e620008000800 */
[----:B0-----:R-:W-:Y:S01]  /*2c980*/  PRMT R80, R89, 0x9910, RZ ;  /* 0x0000991059507816 */ /* 0x001fe200000000ff */
[----:B------:R-:W-:Y:S01]  /*2c990*/  IMAD.X R77, R75, 0x1, R71, P2 ;  /* 0x000000014b4d7824 */ /* 0x000fe200010e0647 */
[----:B------:R-:W-:Y:S01]  /*2c9a0*/  ISETP.LT.AND P2, PT, R67, UR10, !P3 ;  /* 0x0000000a43007c0c */ /* 0x000fe2000df41270 */
[----:B------:R-:W0:Y:S01]  /*2c9b0*/  LDCU UR10, c[0x0][0x398] ;  /* 0x00007300ff0a77ac */ /* 0x000e220008000800 */
[----:B------:R-:W-:Y:S01]  /*2c9c0*/  ISETP.LT.AND P4, PT, R34, UR12, !P3 ;  /* 0x0000000c22007c0c */ /* 0x000fe2000df81270 */
[----:B------:R-:W5:Y:S01]  /*2c9d0*/  LDL.LU R41, [R1+0x640] ;  /* 0x0006400001297983 */ /* 0x000f620000300800 */
[----:B------:R-:W-:Y:S01]  /*2c9e0*/  PRMT R73, R73, 0x9910, RZ ;  /* 0x0000991049497816 */ /* 0x000fe200000000ff */
[----:B------:R-:W0:Y:S01]  /*2c9f0*/  LDCU UR12, c[0x0][0x398] ;  /* 0x00007300ff0c77ac */ /* 0x000e220008000800 */
[----:B------:R-:W-:-:S02]  /*2ca00*/  SHF.R.S32.HI R80, RZ, 0x8, R80 ;  /* 0x00000008ff507819 */ /* 0x000fc40000011450 */
[----:B------:R-:W-:Y:S01]  /*2ca10*/  SHF.R.S32.HI R73, RZ, 0x8, R73 ;  /* 0x00000008ff497819 */ /* 0x000fe20000011449 */
[----:B------:R-:W-:Y:S01]  /*2ca20*/  @P1 STG.E.U8 desc[UR24][R86.64], R82 ;  /* 0x0000005256001986 */ /* 0x000fe2000c101118 */
[----:B--2---:R-:W-:-:S03]  /*2ca30*/  IADD3 R84, P1, PT, R74, R68, RZ ;  /* 0x000000444a547210 */ /* 0x004fc60007f3e0ff */
[----:B------:R-:W-:Y:S04]  /*2ca40*/  @P2 STG.E.U8 desc[UR24][R78.64], R80 ;  /* 0x000000504e002986 */ /* 0x000fe8000c101118 */
[----:B------:R2:W-:Y:S01]  /*2ca50*/  @P4 STG.E.U8 desc[UR24][R76.64], R73 ;  /* 0x000000494c004986 */ /* 0x0005e2000c101118 */
[----:B------:R-:W-:Y:S02]  /*2ca60*/  IMAD.X R85, R75, 0x1, R3, P1 ;  /* 0x000000014b557824 */ /* 0x000fe400008e0603 */
[C---:B--2---:R-:W-:Y:S01]  /*2ca70*/  VIADD R73, R74.reuse, UR30 ;  /* 0x0000001e4a497c36 */ /* 0x044fe20008000000 */
[----:B------:R-:W-:-:S04]  /*2ca80*/  IADD3 R80, P2, PT, R74, R70, RZ ;  /* 0x000000464a507210 */ /* 0x000fc80007f5e0ff */
[----:B------:R-:W-:Y:S02]  /*2ca90*/  SHF.R.S32.HI R83, RZ, 0x1f, R73 ;  /* 0x0000001fff537819 */ /* 0x000fe40000011449 */
[----:B------:R-:W-:Y:S01]  /*2caa0*/  IADD3 R78, P1, PT, R73, R0, RZ ;  /* 0x00000000494e7210 */ /* 0x000fe20007f3e0ff */
[----:B------:R-:W-:-:S04]  /*2cab0*/  IMAD.X R81, R75, 0x1, R69, P2 ;  /* 0x000000014b517824 */ /* 0x000fc800010e0645 */
[----:B------:R-:W-:Y:S01]  /*2cac0*/  IMAD.X R79, R83, 0x1, R72, P1 ;  /* 0x00000001534f7824 */ /* 0x000fe200008e0648 */
[----:B------:R-:W-:Y:S02]  /*2cad0*/  IADD3 R74, P1, PT, R73, R68, RZ ;  /* 0x00000044494a7210 */ /* 0x000fe40007f3e0ff */
[----:B-1----:R-:W-:Y:S02]  /*2cae0*/  ISETP.LT.AND P2, PT, R35, UR9, !P3 ;  /* 0x0000000923007c0c */ /* 0x002fe4000df41270 */
[----:B------:R-:W-:Y:S01]  /*2caf0*/  PRMT R87, R88, 0x9910, RZ ;  /* 0x0000991058577816 */ /* 0x000fe200000000ff */
[----:B------:R-:W-:Y:S01]  /*2cb00*/  IMAD.X R75, R83, 0x1, R3, P1 ;  /* 0x00000001534b7824 */ /* 0x000fe200008e0603 */
[----:B------:R-:W-:Y:S01]  /*2cb10*/  IADD3 R76, P4, PT, R73, R2, RZ ;  /* 0x00000002494c7210 */ /* 0x000fe20007f9e0ff */
[----:B------:R-:W-:Y:S01]  /*2cb20*/  VIADD R86, R66, 0x11 ;  /* 0x0000001142567836 */ /* 0x000fe20000000000 */
[----:B0-----:R-:W-:Y:S01]  /*2cb30*/  ISETP.LT.AND P3, PT, R37, UR10, !P3 ;  /* 0x0000000a25007c0c */ /* 0x001fe2000df61270 */
[----:B------:R-:W0:Y:S01]  /*2cb40*/  LDCU UR9, c[0x0][0x398] ;  /* 0x00007300ff0977ac */ /* 0x000e220008000800 */
[----:B------:R-:W-:-:S02]  /*2cb50*/  PRMT R88, R82, 0x9910, RZ ;  /* 0x0000991052587816 */ /* 0x000fc400000000ff */
[----:B------:R-:W-:Y:S01]  /*2cb60*/  IADD3 R82, P1, PT, R73, R70, RZ ;  /* 0x0000004649527210 */ /* 0x000fe20007f3e0ff */
[C---:B------:R-:W-:Y:S01]  /*2cb70*/  IMAD.X R77, R83.reuse, 0x1, R71, P4 ;  /* 0x00000001534d7824 */ /* 0x040fe200020e0647 */
[----:B------:R-:W-:Y:S01]  /*2cb80*/  SHF.R.S32.HI R87, RZ, 0x8, R87 ;  /* 0x00000008ff577819 */ /* 0x000fe20000011457 */
[----:B------:R-:W1:Y:S02]  /*2cb90*/  LDCU UR10, c[0x0][0x398] ;  /* 0x00007300ff0a77ac */ /* 0x000e640008000800 */
[----:B------:R-:W-:Y:S01]  /*2cba0*/  IMAD.X R83, R83, 0x1, R69, P1 ;  /* 0x0000000153537824 */ /* 0x000fe200008e0645 */
[----:B------:R-:W-:Y:S01]  /*2cbb0*/  ISETP.GE.AND P1, PT, R86, UR4, PT ;  /* 0x0000000456007c0c */ /* 0x000fe2000bf26270 */
[----:B------:R2:W-:Y:S01]  /*2cbc0*/  @P2 STG.E.U8 desc[UR24][R84.64], R87 ;  /* 0x0000005754002986 */ /* 0x0005e2000c101118 */
[----:B------:R-:W-:Y:S02]  /*2cbd0*/  SHF.R.S32.HI R86, RZ, 0x8, R88 ;  /* 0x00000008ff567819 */ /* 0x000fe40000011458 */
[----:B----4-:R-:W-:Y:S01]  /*2cbe0*/  F2FP.SATFINITE.E4M3.F32.PACK_AB_MERGE_C R30, R30, R32, RZ ;  /* 0x000000201e1e723e */ /* 0x010fe200048070ff */
[----:B------:R-:W-:Y:S01]  /*2cbf0*/  VIADD R73, R73, UR30 ;  /* 0x0000001e49497c36 */ /* 0x000fe20008000000 */
[----:B------:R-:W-:Y:S01]  /*2cc00*/  ISETP.LT.AND P4, PT, R67, UR12, !P6 ;  /* 0x0000000c43007c0c */ /* 0x000fe2000f781270 */
[----:B------:R4:W-:Y:S01]  /*2cc10*/  @P3 STG.E.U8 desc[UR24][R80.64], R86 ;  /* 0x0000005650003986 */ /* 0x0009e2000c101118 */
[----:B------:R-:W-:Y:S01]  /*2cc20*/  ISETP.LT.AND P2, PT, R34, UR14, !P6 ;  /* 0x0000000e22007c0c */ /* 0x000fe2000f741270 */
[----:B------:R-:W0:Y:S01]  /*2cc30*/  LDCU UR4, c[0x0][0x39c] ;  /* 0x00007380ff0477ac */ /* 0x000e220008000800 */
[----:B---3--:R-:W-:-:S02]  /*2cc40*/  ISETP.LT.AND P3, PT, R35, UR16, !P6 ;  /* 0x0000001023007c0c */ /* 0x008fc4000f761270 */
[----:B--2---:R-:W-:Y:S01]  /*2cc50*/  F2FP.SATFINITE.E4M3.F32.PACK_AB_MERGE_C R84, R36, R39, RZ ;  /* 0x000000272454723e */ /* 0x004fe200048070ff */
[----:B------:R-:W2:Y:S01]  /*2cc60*/  LDCU UR12, c[0x0][0x398] ;  /* 0x00007300ff0c77ac */ /* 0x000ea20008000800 */
[----:B-----5:R-:W-:Y:S01]  /*2cc70*/  F2FP.SATFINITE.E4M3.F32.PACK_AB_MERGE_C R40, R31, R33, RZ ;  /* 0x000000211f28723e */ /* 0x020fe200048070ff */
[----:B------:R-:W3:Y:S04]  /*2cc80*/  LDCU UR14, c[0x0][0x398] ;  /* 0x00007300ff0e77ac */ /* 0x000ee80008000800 */
[----:B------:R-:W-:Y:S01]  /*2cc90*/  @P4 STG.E.U8 desc[UR24][R78.64], R84 ;  /* 0x000000544e004986 */ /* 0x000fe2000c101118 */
[----:B----4-:R-:W-:Y:S01]  /*2cca0*/  VIADD R80, R66, 0x12 ;  /* 0x0000001242507836 */ /* 0x010fe20000000000 */
[----:B------:R-:W4:Y:S02]  /*2ccb0*/  LDCU UR16, c[0x0][0x398] ;  /* 0x00007300ff1077ac */ /* 0x000f240008000800 */
[----:B------:R-:W-:Y:S01]  /*2ccc0*/  @P2 STG.E.U8 desc[UR24][R76.64], R30 ;  /* 0x0000001e4c002986 */ /* 0x000fe2000c101118 */
[----:B------:R-:W-:-:S03]  /*2ccd0*/  IADD3 R48, P2, PT, R73, R0, RZ ;  /* 0x0000000049307210 */ /* 0x000fc60007f5e0ff */
[----:B------:R5:W-:Y:S01]  /*2cce0*/  @P3 STG.E.U8 desc[UR24][R74.64], R40 ;  /* 0x000000284a003986 */ /* 0x000be2000c101118 */
[----:B------:R-:W-:Y:S02]  /*2ccf0*/  IADD3 R46, P3, PT, R73, R2, RZ ;  /* 0x00000002492e7210 */ /* 0x000fe40007f7e0ff */
[----:B------:R-:W-:Y:S02]  /*2cd00*/  ISETP.LT.AND P6, PT, R37, UR18, !P6 ;  /* 0x0000001225007c0c */ /* 0x000fe4000f7c1270 */
[----:B-----5:R-:W-:Y:S01]  /*2cd10*/  SHF.R.S32.HI R74, RZ, 0x1f, R73 ;  /* 0x0000001fff4a7819 */ /* 0x020fe20000011449 */
[----:B------:R-:W-:-:S04]  /*2cd20*/  VIADD R75, R73, UR30 ;  /* 0x0000001e494b7c36 */ /* 0x000fc80008000000 */
[C---:B------:R-:W-:Y:S01]  /*2cd30*/  IMAD.X R49, R74.reuse, 0x1, R72, P2 ;  /* 0x000000014a317824 */ /* 0x040fe200010e0648 */
[C---:B------:R-:W-:Y:S01]  /*2cd40*/  IADD3 R42, P2, PT, R73.reuse, R68, RZ ;  /* 0x00000044492a7210 */ /* 0x040fe20007f5e0ff */
[C---:B------:R-:W-:Y:S01]  /*2cd50*/  IMAD.X R47, R74.reuse, 0x1, R71, P3 ;  /* 0x000000014a2f7824 */ /* 0x040fe200018e0647 */
[----:B------:R-:W-:Y:S02]  /*2cd60*/  IADD3 R92, P3, PT, R73, R70, RZ ;  /* 0x00000046495c7210 */ /* 0x000fe40007f7e0ff */
[----:B------:R-:W-:Y:S01]  /*2cd70*/  SHF.R.S32.HI R73, RZ, 0x1f, R75 ;  /* 0x0000001fff497819 */ /* 0x000fe2000001144b */
[C---:B------:R-:W-:Y:S01]  /*2cd80*/  IMAD.X R43, R74.reuse, 0x1, R3, P2 ;  /* 0x000000014a2b7824 */ /* 0x040fe200010e0603 */
[C---:B------:R-:W-:Y:S01]  /*2cd90*/  IADD3 R90, P2, PT, R75.reuse, R0, RZ ;  /* 0x000000004b5a7210 */ /* 0x040fe20007f5e0ff */
[----:B------:R-:W-:Y:S01]  /*2cda0*/  IMAD.X R93, R74, 0x1, R69, P3 ;  /* 0x000000014a5d7824 */ /* 0x000fe200018e0645 */
[C---:B------:R-:W-:Y:S01]  /*2cdb0*/  IADD3 R88, P3, PT, R75.reuse, R2, RZ ;  /* 0x000000024b587210 */ /* 0x040fe20007f7e0ff */
[----:B------:R-:W-:-:S02]  /*2cdc0*/  VIADD R74, R75, UR30 ;  /* 0x0000001e4b4a7c36 */ /* 0x000fc40008000000 */
[----:B------:R-:W-:Y:S01]  /*2cdd0*/  IMAD.X R91, R73, 0x1, R72, P2 ;  /* 0x00000001495b7824 */ /* 0x000fe200010e0648 */
[----:B------:R-:W-:Y:S01]  /*2cde0*/  IADD3 R86, P2, PT, R75, R68, RZ ;  /* 0x000000444b567210 */ /* 0x000fe20007f5e0ff */
[C---:B------:R-:W-:Y:S01]  /*2cdf0*/  IMAD.X R89, R73.reuse, 0x1, R71, P3 ;  /* 0x0000000149597824 */ /* 0x040fe200018e0647 */
[----:B------:R-:W-:Y:S02]  /*2ce00*/  ISETP.GE.AND P4, PT, R80, UR6, PT ;  /* 0x0000000650007c0c */ /* 0x000fe4000bf86270 */
[----:B------:R-:W-:Y:S01]  /*2ce10*/  PRMT R85, R84, 0x9910, RZ ;  /* 0x0000991054557816 */ /* 0x000fe200000000ff */
[----:B------:R-:W-:Y:S01]  /*2ce20*/  IMAD.X R87, R73, 0x1, R3, P2 ;  /* 0x0000000149577824 */ /* 0x000fe200010e0603 */
[----:B------:R-:W-:Y:S01]  /*2ce30*/  IADD3 R80, P2, PT, R74, R0, RZ ;  /* 0x000000004a507210 */ /* 0x000fe20007f5e0ff */
[----:B------:R-:W-:Y:S01]  /*2ce40*/  VIADD R31, R66, 0x13 ;  /* 0x00000013421f7836 */ /* 0x000fe20000000000 */
[----:B------:R-:W-:Y:S01]  /*2ce50*/  PRMT R30, R30, 0x9910, RZ ;  /* 0x000099101e1e7816 */ /* 0x000fe200000000ff */
[----:B------:R-:W-:Y:S01]  /*2ce60*/  IMAD.MOV.U32 R32, RZ, RZ, R85 ;  /* 0x000000ffff207224 */ /* 0x000fe200078e0055 */
[----:B------:R-:W5:Y:S04]  /*2ce70*/  LDCU UR6, c[0x0][0x398] ;  /* 0x00007300ff0677ac */ /* 0x000f680008000800 */
[----:B------:R-:W-:Y:S01]  /*2ce80*/  SHF.R.S32.HI R45, RZ, 0x8, R32 ;  /* 0x00000008ff2d7819 */ /* 0x000fe20000011420 */
[----:B------:R-:W-:Y:S01]  /*2ce90*/  IMAD.MOV.U32 R44, RZ, RZ, R30 ;  /* 0x000000ffff2c7224 */ /* 0x000fe200078e001e */
[----:B------:R-:W-:-:S02]  /*2cea0*/  F2FP.SATFINITE.E4M3.F32.PACK_AB_MERGE_C R38, R29, R28, RZ ;  /* 0x0000001c1d26723e */ /* 0x000fc400048070ff */
[----:B------:R-:W3:Y:S04]  /*2ceb0*/  LDL.LU R29, [R1+0x644] ;  /* 0x00064400011d7983 */ /* 0x000ee80000300800 */
[----:B------:R0:W-:Y:S04]  /*2cec0*/  @P6 STG.E.U8 desc[UR24][R82.64], R38 ;  /* 0x0000002652006986 */ /* 0x0001e8000c101118 */
[----:B------:R-:W4:Y:S04]  /*2ced0*/  LDL.LU R39, [R1+0x440] ;  /* 0x0004400001277983 */ /* 0x000f280000300800 */
[----:B------:R-:W4:Y:S01]  /*2cee0*/  LDL.LU R36, [R1+0x444] ;  /* 0x0004440001247983 */ /* 0x000f220000300800 */
[----:B0-----:R-:W-:-:S03]  /*2cef0*/  IADD3 R82, P3, PT, R75, R70, RZ ;  /* 0x000000464b527210 */ /* 0x001fc60007f7e0ff */
[----:B------:R-:W4:Y:S01]  /*2cf00*/  LDL.LU R32, [R1+0x240] ;  /* 0x0002400001207983 */ /* 0x000f220000300800 */
[----:B------:R-:W-:Y:S01]  /*2cf10*/  SHF.R.S32.HI R75, RZ, 0x1f, R74 ;  /* 0x0000001fff4b7819 */ /* 0x000fe2000001144a */
[----:B------:R-:W-:Y:S02]  /*2cf20*/  IMAD.X R83, R73, 0x1, R69, P3 ;  /* 0x0000000149537824 */ /* 0x000fe400018e0645 */
[----:B------:R-:W4:Y:S02]  /*2cf30*/  LDL.LU R33, [R1+0x244] ;  /* 0x0002440001217983 */ /* 0x000f240000300800 */
[C---:B------:R-:W-:Y:S01]  /*2cf40*/  IMAD.X R81, R75.reuse, 0x1, R72, P2 ;  /* 0x000000014b517824 */ /* 0x040fe200010e0648 */
[C---:B------:R-:W-:Y:S01]  /*2cf50*/  IADD3 R76, P2, PT, R74.reuse, R68, RZ ;  /* 0x000000444a4c7210 */ /* 0x040fe20007f5e0ff */
[----:B------:R-:W-:Y:S01]  /*2cf60*/  VIADD R73, R74, UR30 ;  /* 0x0000001e4a497c36 */ /* 0x000fe20008000000 */
[----:B------:R-:W4:Y:S03]  /*2cf70*/  LDL.LU R30, [R1+0x40] ;  /* 0x00004000011e7983 */ /* 0x000f260000300800 */
[----:B------:R-:W-:Y:S01]  /*2cf80*/  IMAD.X R77, R75, 0x1, R3, P2 ;  /* 0x000000014b4d7824 */ /* 0x000fe200010e0603 */
[----:B------:R-:W-:-:S02]  /*2cf90*/  SHF.R.S32.HI R28, RZ, 0x1f, R73 ;  /* 0x0000001fff1c7819 */ /* 0x000fc40000011449 */
[----:B------:R-:W-:-:S05]  /*2cfa0*/  IADD3 R84, P2, PT, R73, R0, RZ ;  /* 0x0000000049547210 */ /* 0x000fca0007f5e0ff */
[----:B------:R-:W-:Y:S01]  /*2cfb0*/  IMAD.X R85, R28, 0x1, R72, P2 ;  /* 0x000000011c557824 */ /* 0x000fe200010e0648 */
[----:B------:R-:W-:Y:S01]  /*2cfc0*/  ISETP.GE.AND P2, PT, R31, UR4, PT ;  /* 0x000000041f007c0c */ /* 0x000fe2000bf46270 */
[----:B------:R-:W0:Y:S01]  /*2cfd0*/  LDCU UR4, c[0x0][0x39c] ;  /* 0x00007380ff0477ac */ /* 0x000e220008000800 */
[----:B------:R-:W4:Y:S01]  /*2cfe0*/  LDL.LU R31, [R1+0x44] ;  /* 0x00004400011f7983 */ /* 0x000f220000300800 */
[----:B------:R-:W-:-:S05]  /*2cff0*/  IADD3 R78, P3, PT, R74, R2, RZ ;  /* 0x000000024a4e7210 */ /* 0x000fca0007f7e0ff */
[----:B------:R-:W-:Y:S01]  /*2d000*/  IMAD.X R79, R75, 0x1, R71, P3 ;  /* 0x000000014b4f7824 */ /* 0x000fe200018e0647 */
[----:B-----5:R-:W-:Y:S01]  /*2d010*/  ISETP.LT.AND P3, PT, R67, UR6, !P0 ;  /* 0x0000000643007c0c */ /* 0x020fe2000c761270 */
[----:B------:R-:W5:Y:S01]  /*2d020*/  LDCU UR6, c[0x0][0x398] ;  /* 0x00007300ff0677ac */ /* 0x000f620008000800 */
[----:B------:R-:W-:-:S05]  /*2d030*/  IADD3 R74, P6, PT, R74, R70, RZ ;  /* 0x000000464a4a7210 */ /* 0x000fca0007fde0ff */
[----:B------:R-:W-:Y:S01]  /*2d040*/  IMAD.X R75, R75, 0x1, R69, P6 ;  /* 0x000000014b4b7824 */ /* 0x000fe200030e0645 */
[----:B------:R-:W-:Y:S01]  /*2d050*/  ISETP.LT.AND P6, PT, R34, UR9, !P0 ;  /* 0x0000000922007c0c */ /* 0x000fe2000c7c1270 */
[----:B------:R-:W0:Y:S04]  /*2d060*/  LDCU UR9, c[0x0][0x398] ;  /* 0x00007300ff0977ac */ /* 0x000e280008000800 */
[----:B------:R-:W-:Y:S01]  /*2d070*/  @P3 STG.E.U8 desc[UR24][R48.64], R45 ;  /* 0x0000002d30003986 */ /* 0x000fe2000c101118 */
[----:B-1----:R-:W-:Y:S01]  /*2d080*/  ISETP.LT.AND P3, PT, R35, UR10, !P0 ;  /* 0x0000000a23007c0c */ /* 0x002fe2000c761270 */
[----:B------:R-:W1:Y:S01]  /*2d090*/  LDCU UR10, c[0x0][0x398] ;  /* 0x00007300ff0a77ac */ /* 0x000e620008000800 */
[----:B------:R-:W-:Y:S02]  /*2d0a0*/  PRMT R40, R40, 0x9910, RZ ;  /* 0x0000991028287816 */ /* 0x000fe400000000ff */
[----:B------:R-:W-:-:S02]  /*2d0b0*/  SHF.R.S32.HI R44, RZ, 0x8, R44 ;  /* 0x00000008ff2c7819 */ /* 0x000fc4000001142c */
[----:B-----5:R-:W-:Y:S01]  /*2d0c0*/  ISETP.LT.AND P0, PT, R37, UR6, !P0 ;  /* 0x0000000625007c0c */ /* 0x020fe2000c701270 */
[----:B------:R-:W5:Y:S01]  /*2d0d0*/  LDCU UR6, c[0x0][0x398] ;  /* 0x00007300ff0677ac */ /* 0x000f620008000800 */
[----:B------:R-:W-:Y:S02]  /*2d0e0*/  SHF.R.S32.HI R40, RZ, 0x8, R40 ;  /* 0x00000008ff287819 */ /* 0x000fe40000011428 */
[----:B------:R-:W-:Y:S01]  /*2d0f0*/  PRMT R38, R38, 0x9910, RZ ;  /* 0x0000991026267816 */ /* 0x000fe200000000ff */
[----:B------:R-:W-:Y:S01]  /*2d100*/  @P6 STG.E.U8 desc[UR24][R46.64], R44 ;  /* 0x0000002c2e006986 */ /* 0x000fe2000c101118 */
[----:B0-----:R-:W-:Y:S01]  /*2d110*/  ISETP.LT.AND P6, PT, R67, UR9, !P5 ;  /* 0x0000000943007c0c */ /* 0x001fe2000efc1270 */
[----:B------:R-:W0:Y:S02]  /*2d120*/  LDCU UR9, c[0x0][0x398] ;  /* 0x00007300ff0977ac */ /* 0x000e240008000800 */
[----:B------:R1:W-:Y:S01]  /*2d130*/  @P3 STG.E.U8 desc[UR24][R42.64], R40 ;  /* 0x000000282a003986 */ /* 0x0003e2000c101118 */
[----:B--2---:R-:W-:Y:S01]  /*2d140*/  ISETP.LT.AND P3, PT, R34, UR12, !P5 ;  /* 0x0000000c22007c0c */ /* 0x004fe2000ef61270 */
[----:B------:R-:W2:Y:S01]  /*2d150*/  LDCU UR12, c[0x0][0x398] ;  /* 0x00007300ff0c77ac */ /* 0x000ea20008000800 */
[----:B-1----:R-:W-:Y:S01]  /*2d160*/  SHF.R.S32.HI R40, RZ, 0x8, R38 ;  /* 0x00000008ff287819 */ /* 0x002fe20000011426 */
[----:B------:R-:W-:Y:S01]  /*2d170*/  VIADD R38, R66, 0x14 ;  /* 0x0000001442267836 */ /* 0x000fe20000000000 */
[----:B------:R-:W2:Y:S04]  /*2d180*/  LDL.LU R42, [R1+0x648] ;  /* 0x00064800012a7983 */ /* 0x000ea80000300800 */
[----:B------:R1:W-:Y:S01]  /*2d190*/  @P0 STG.E.U8 desc[UR24][R92.64], R40 ;  /* 0x000000285c000986 */ /* 0x0003e2000c101118 */
[----:B------:R-:W-:Y:S01]  /*2d1a0*/  ISETP.GE.AND P0, PT, R38, UR4, PT ;  /* 0x0000000426007c0c */ /* 0x000fe2000bf06270 */
[----:B------:R-:W0:Y:S02]  /*2d1b0*/  LDCU UR4, c[0x0][0x39c] ;  /* 0x00007380ff0477ac */ /* 0x000e240008000800 */
[----:B------:R-:W2:Y:S04]  /*2d1c0*/  LDL.LU R43, [R1+0x64c] ;  /* 0x00064c00012b7983 */ /* 0x000ea80000300800 */
[----:B-1----:R-:W2:Y:S01]  /*2d1d0*/  LDL.LU R40, [R1+0x650] ;  /* 0x0006500001287983 */ /* 0x002ea20000300800 */
[----:B---3--:R-:W-:-:S03]  /*2d1e0*/  F2FP.SATFINITE.E4M3.F32.PACK_AB_MERGE_C R29, R29, R41, RZ ;  /* 0x000000291d1d723e */ /* 0x008fc600048070ff */
[----:B------:R-:W3:Y:S04]  /*2d1f0*/  LDL.LU R41, [R1+0x654] ;  /* 0x0006540001297983 */ /* 0x000ee80000300800 */
[----:B------:R-:W3:Y:S01]  /*2d200*/  LDL.LU R38, [R1+0x448] ;  /* 0x0004480001267983 */ /* 0x000ee20000300800 */
[----:B----4-:R-:W-:-:S03]  /*2d210*/  F2FP.SATFINITE.E4M3.F32.PACK_AB_MERGE_C R92, R36, R39, RZ ;  /* 0x00000027245c723e */ /* 0x010fc600048070ff */
[----:B------:R-:W3:Y:S04]  /*2d220*/  LDL.LU R39, [R1+0x44c] ;  /* 0x00044c0001277983 */ /* 0x000ee80000300800 */
[----:B------:R1:W-:Y:S04]  /*2d230*/  @P6 STG.E.U8 desc[UR24][R90.64], R29 ;  /* 0x0000001d5a006986 */ /* 0x0003e8000c101118 */
[----:B------:R-:W4:Y:S04]  /*2d240*/  LDL.LU R36, [R1+0x450] ;  /* 0x0004500001247983 */ /* 0x000f280000300800 */
[----:B------:R0:W-:Y:S01]  /*2d250*/  @P3 STG.E.U8 desc[UR24][R88.64], R92 ;  /* 0x0000005c58003986 */ /* 0x0001e2000c101118 */
[----:B-1----:R-:W-:-:S03]  /*2d260*/  F2FP.SATFINITE.E4M3.F32.PACK_AB_MERGE_C R91, R33, R32, RZ ;  /* 0x00000020215b723e */ /* 0x002fc600048070ff */
[----:B------:R-:W4:Y:S04]  /*2d270*/  LDL.LU R32, [R1+0x454] ;  /* 0x0004540001207983 */ /* 0x000f280000300800 */
[----:B------:R-:W4:Y:S01]  /*2d280*/  LDL.LU R33, [R1+0x248] ;  /* 0x0002480001217983 */ /* 0x000f220000300800 */
[----:B0-----:R-:W-:Y:S02]  /*2d290*/  PRMT R89, R29, 0x9910, RZ ;  /* 0x000099101d597816 */ /* 0x001fe400000000ff */
[----:B------:R-:W-:Y:S02]  /*2d2a0*/  F2FP.SATFINITE.E4M3.F32.PACK_AB_MERGE_C R90, R31, R30, RZ ;  /* 0x0000001e1f5a723e */ /* 0x000fe400048070ff */
[----:B------:R-:W4:Y:S04]  /*2d2b0*/  LDL.LU R30, [R1+0x24c] ;  /* 0x00024c00011e7983 */ /* 0x000f280000300800 */
[----:B------:R-:W4:Y:S04]  /*2d2c0*/  LDL.LU R31, [R1+0x48] ;  /* 0x00004800011f7983 */ /* 0x000f280000300800 */
[----:B------:R-:W4:Y:S01]  /*2d2d0*/  LDL.LU R29, [R1+0x4c] ;  /* 0x00004c00011d7983 */ /* 0x000f220000300800 */
[----:B------:R-:W-:Y:S01]  /*2d2e0*/  ISETP.LT.AND P6, PT, R35, UR10, !P5 ;  /* 0x0000000a23007c0c */ /* 0x000fe2000efc1270 */
[----:B------:R-:W0:Y:S01]  /*2d2f0*/  LDCU UR10, c[0x0][0x398] ;  /* 0x00007300ff0a77ac */ /* 0x000e220008000800 */
[----:B-----5:R-:W-:-:S02]  /*2d300*/  ISETP.LT.AND P5, PT, R37, UR6, !P5 ;  /* 0x0000000625007c0c */ /* 0x020fc4000efa1270 */
[----:B------:R-:W-:Y:S01]  /*2d310*/  ISETP.LT.AND P3, PT, R67, UR9, !P1 ;  /* 0x0000000943007c0c */ /* 0x000fe2000cf61270 */
[----:B------:R-:W1:Y:S01]  /*2d320*/  LDCU UR6, c[0x0][0x398] ;  /* 0x00007300ff0677ac */ /* 0x000e620008000800 */
[----:B------:R-:W-:Y:S01]  /*2d330*/  PRMT R92, R92, 0x9910, RZ ;  /* 0x000099105c5c7816 */ /* 0x000fe200000000ff */
[----:B------:R-:W5:Y:S06]  /*2d340*/  LDCU UR9, c[0x0][0x398] ;  /* 0x00007300ff0977ac */ /* 0x000f6c0008000800 */
[----:B------:R0:W-:Y:S04]  /*2d350*/  @P6 STG.E.U8 desc[UR24][R86.64], R91 ;  /* 0x0000005b56006986 */ /* 0x0001e8000c101118 */
[----:B------:R1:W-:Y:S01]  /*2d360*/  @P5 STG.E.U8 desc[UR24][R82.64], R90 ;  /* 0x0000005a52005986 */ /* 0x0003e2000c101118 */
[----:B0-----:R-:W-:Y:S01]  /*2d370*/  IMAD.MOV.U32 R86, RZ, RZ, R89 ;  /* 0x000000ffff567224 */ /* 0x001fe200078e0059 */
[----:B------:R-:W-:Y:S01]  /*2d380*/  ISETP.LT.AND P5, PT, R34, UR10, !P1 ;  /* 0x0000000a22007c0c */ /* 0x000fe2000cfa1270 */
[----:B------:R-:W0:Y:S03]  /*2d390*/  LDCU UR10, c[0x0][0x398] ;  /* 0x00007300ff0a77ac */ /* 0x000e260008000800 */
[----:B-1----:R-:W-:-:S05]  /*2d3a0*/  SHF.R.S32.HI R82, RZ, 0x8, R86 ;  /* 0x00000008ff527819 */ /* 0x002fca0000011456 */
[----:B------:R1:W-:Y:S01]  /*2d3b0*/  @P3 STG.E.U8 desc[UR24][R80.64], R82 ;  /* 0x0000005250003986 */ /* 0x0003e2000c101118 */
[----:B------:R-:W-:Y:S01]  /*2d3c0*/  ISETP.LT.AND P3, PT, R35, UR6, !P1 ;  /* 0x0000000623007c0c */ /* 0x000fe2000cf61270 */
[----:B------:R-:W-:Y:S02]  /*2d3d0*/  VIADD R88, R66, 0x15 ;  /* 0x0000001542587836 */ /* 0x000fe40000000000 */
[----:B-1----:R-:W-:Y:S01]  /*2d3e0*/  IMAD.MOV.U32 R80, RZ, RZ, R92 ;  /* 0x000000ffff507224 */ /* 0x002fe200078e005c */
[----:B------:R-:W-:Y:S01]  /*2d3f0*/  PRMT R81, R91, 0x9910, RZ ;  /* 0x000099105b517816 */ /* 0x000fe200000000ff */
[----:B------:R-:W1:Y:S03]  /*2d400*/  LDCU UR6, c[0x0][0x398] ;  /* 0x00007300ff0677ac */ /* 0x000e660008000800 */
[----:B------:R-:W-:-:S05]  /*2d410*/  SHF.R.S32.HI R80, RZ, 0x8, R80 ;  /* 0x00000008ff507819 */ /* 0x000fca0000011450 */
[----:B------:R0:W-:Y:S01]  /*2d420*/  @P5 STG.E.U8 desc[UR24][R78.64], R80 ;  /* 0x000000504e005986 */ /* 0x0001e2000c101118 */
[----:B------:R-:W-:Y:S02]  /*2d430*/  PRMT R90, R90, 0x9910, RZ ;  /* 0x000099105a5a7816 */ /* 0x000fe400000000ff */
[----:B0-----:R-:W-:-:S05]  /*2d440*/  SHF.R.S32.HI R79, RZ, 0x8, R81 ;  /* 0x00000008ff4f7819 */ /* 0x001fca0000011451 */
[----:B------:R0:W-:Y:S01]  /*2d450*/  @P3 STG.E.U8 desc[UR24][R76.64], R79 ;  /* 0x0000004f4c003986 */ /* 0x0001e2000c101118 */
[----:B--2---:R-:W-:Y:S02]  /*2d460*/  ISETP.LT.AND P1, PT, R37, UR12, !P1 ;  /* 0x0000000c25007c0c */ /* 0x004fe4000cf21270 */
[----:B-----5:R-:W-:Y:S01]  /*2d470*/  ISETP.LT.AND P5, PT, R67, UR9, !P4 ;  /* 0x0000000943007c0c */ /* 0x020fe2000e7a1270 */
[----:B------:R-:W-:Y:S01]  /*2d480*/  IMAD.MOV.U32 R78, RZ, RZ, R90 ;  /* 0x000000ffff4e7224 */ /* 0x000fe200078e005a */
[----:B------:R-:W-:Y:S01]  /*2d490*/  F2FP.SATFINITE.E4M3.F32.PACK_AB_MERGE_C R82, R43, R42, RZ ;  /* 0x0000002a2b52723e */ /* 0x000fe200048070ff */
[----:B------:R-:W2:Y:S01]  /*2d4a0*/  LDCU UR9, c[0x0][0x398] ;  /* 0x00007300ff0977ac */ /* 0x000ea20008000800 */
[----:B0-----:R-:W-:Y:S01]  /*2d4b0*/  IADD3 R76, P3, PT, R73, R2, RZ ;  /* 0x00000002494c7210 */ /* 0x001fe20007f7e0ff */
[----:B------:R-:W0:Y:S04]  /*2d4c0*/  LDCU UR12, c[0x0][0x398] ;  /* 0x00007300ff0c77ac */ /* 0x000e280008000800 */
[----:B------:R-:W-:Y:S01]  /*2d4d0*/  IMAD.X R77, R28, 0x1, R71, P3 ;  /* 0x000000011c4d7824 */ /* 0x000fe200018e0647 */
[----:B------:R-:W-:Y:S01]  /*2d4e0*/  ISETP.LT.AND P3, PT, R34, UR10, !P4 ;  /* 0x0000000a22007c0c */ /* 0x000fe2000e761270 */
[----:B------:R-:W5:Y:S01]  /*2d4f0*/  LDCU UR10, c[0x0][0x398] ;  /* 0x00007300ff0a77ac */ /* 0x000f620008000800 */
[----:B------:R-:W-:-:S05]  /*2d500*/  SHF.R.S32.HI R78, RZ, 0x8, R78 ;  /* 0x00000008ff4e7819 */ /* 0x000fca000001144e */
[----:B------:R0:W-:Y:S04]  /*2d510*/  @P1 STG.E.U8 desc[UR24][R74.64], R78 ;  /* 0x0000004e4a001986 */ /* 0x0001e8000c101118 */
[----:B------:R-:W-:Y:S01]  /*2d520*/  @P5 STG.E.U8 desc[UR24][R84.64], R82 ;  /* 0x0000005254005986 */ /* 0x000fe2000c101118 */
[----:B0-----:R-:W-:-:S05]  /*2d530*/  IADD3 R74, P1, PT, R73, R68, RZ ;  /* 0x00000044494a7210 */ /* 0x001fca0007f3e0ff */
[----:B------:R-:W-:Y:S01]  /*2d540*/  IMAD.X R75, R28, 0x1, R3, P1 ;  /* 0x000000011c4b7824 */ /* 0x000fe200008e0603 */
[----:B---3--:R-:W-:-:S05]  /*2d550*/  F2FP.SATFINITE.E4M3.F32.PACK_AB_MERGE_C R80, R39, R38, RZ ;  /* 0x000000262750723e */ /* 0x008fca00048070ff */
[----:B------:R0:W-:Y:S02]  /*2d560*/  @P3 STG.E.U8 desc[UR24][R76.64], R80 ;  /* 0x000000504c003986 */ /* 0x0001e4000c101118 */
[----:B0-----:R-:W-:-:S05]  /*2d570*/  IADD3 R76, P3, PT, R73, R70, RZ ;  /* 0x00000046494c7210 */ /* 0x001fca0007f7e0ff */
[----:B------:R-:W-:Y:S01]  /*2d580*/  IMAD.X R77, R28, 0x1, R69, P3 ;  /* 0x000000011c4d7824 */ /* 0x000fe200018e0645 */
[----:B----4-:R-:W-:Y:S02]  /*2d590*/  F2FP.SATFINITE.E4M3.F32.PACK_AB_MERGE_C R79, R30, R33, RZ ;  /* 0x000000211e4f723e */ /* 0x010fe400048070ff */
[----:B------:R-:W3:Y:S01]  /*2d5a0*/  LDL.LU R30, [R1+0x250] ;  /* 0x00025000011e7983 */ /* 0x000ee20000300800 */
[----:B------:R-:W-:-:S03]  /*2d5b0*/  F2FP.SATFINITE.E4M3.F32.PACK_AB_MERGE_C R81, R29, R31, RZ ;  /* 0x0000001f1d51723e */ /* 0x000fc600048070ff */
[----:B------:R-:W3:Y:S04]  /*2d5c0*/  LDL.LU R31, [R1+0x254] ;  /* 0x00025400011f7983 */ /* 0x000ee80000300800 */
[----:B------:R-:W4:Y:S04]  /*2d5d0*/  LDL.LU R28, [R1+0x50] ;  /* 0x00005000011c7983 */ /* 0x000f280000300800 */
[----:B------:R-:W4:Y:S01]  /*2d5e0*/  LDL.LU R29, [R1+0x54] ;  /* 0x00005400011d7983 */ /* 0x000f220000300800 */
[----:B------:R-:W-:Y:S01]  /*2d5f0*/  ISETP.GE.AND P6, PT, R88, UR4, PT ;  /* 0x0000000458007c0c */ /* 0x000fe2000bfc6270 */
[----:B------:R-:W0:Y:S01]  /*2d600*/  LDCU UR4, c[0x0][0x39c] ;  /* 0x00007380ff0477ac */ /* 0x000e220008000800 */
[----:B------:R-:W-:Y:S01]  /*2d610*/  VIADD R78, R66, 0x16 ;  /* 0x00000016424e7836 */ /* 0x000fe20000000000 */
[----:B------:R-:W-:-:S02]  /*2d620*/  ISETP.LT.AND P5, PT, R35, UR14, !P4 ;  /* 0x0000000e23007c0c */ /* 0x000fc4000e7a1270 */
[----:B-1----:R-:W-:Y:S01]  /*2d630*/  ISETP.LT.AND P4, PT, R37, UR6, !P4 ;  /* 0x0000000625007c0c */ /* 0x002fe2000e781270 */
[----:B------:R-:W-:Y:S01]  /*2d640*/  VIADD R73, R73, UR30 ;  /* 0x0000001e49497c36 */ /* 0x000fe20008000000 */
[----:B------:R-:W-:Y:S01]  /*2d650*/  PRMT R82, R82, 0x9910, RZ ;  /* 0x0000991052527816 */ /* 0x000fe200000000ff */
[----:B------:R-:W1:Y:S01]  /*2d660*/  LDCU UR6, c[0x0][0x398] ;  /* 0x00007300ff0677ac */ /* 0x000e620008000800 */
[----:B------:R-:W-:Y:S02]  /*2d670*/  PRMT R80, R80, 0x9910, RZ ;  /* 0x0000991050507816 */ /* 0x000fe400000000ff */
[----:B------:R-:W-:Y:S01]  /*2d680*/  F2FP.SATFINITE.E4M3.F32.PACK_AB_MERGE_C R83, R41, R40, RZ ;  /* 0x000000282953723e */ /* 0x000fe200048070ff */
[----:B------:R-:W1:Y:S01]  /*2d690*/  LDCU UR14, c[0x0][0x398] ;  /* 0x00007300ff0e77ac */ /* 0x000e620008000800 */
[----:B------:R-:W4:Y:S01]  /*2d6a0*/  LDL.LU R41, [R1+0x658] ;  /* 0x0006580001297983 */ /* 0x000f220000300800 */
[----:B0-----:R-:W-:Y:S01]  /*2d6b0*/  ISETP.GE.AND P1, PT, R78, UR4, PT ;  /* 0x000000044e007c0c */ /* 0x001fe2000bf26270 */
[----:B------:R-:W0:Y:S02]  /*2d6c0*/  LDCU UR4, c[0x0][0x398] ;  /* 0x00007300ff0477ac */ /* 0x000e240008000800 */
[----:B------:R1:W-:Y:S01]  /*2d6d0*/  @P5 STG.E.U8 desc[UR24][R74.64], R79 ;  /* 0x0000004f4a005986 */ /* 0x0003e2000c101118 */
[----:B------:R-:W-:-:S03]  /*2d6e0*/  SHF.R.S32.HI R78, RZ, 0x1f, R73 ;  /* 0x0000001fff4e7819 */ /* 0x000fc60000011449 */
[----:B------:R0:W-:Y:S04]  /*2d6f0*/  @P4 STG.E.U8 desc[UR24][R76.64], R81 ;  /* 0x000000514c004986 */ /* 0x0001e8000c101118 */
[----:B------:R-:W4:Y:S01]  /*2d700*/  LDL.LU R38, [R1+0x65c] ;  /* 0x00065c0001267983 */ /* 0x000f220000300800 */
[----:B-1----:R-:W-:-:S03]  /*2d710*/  IADD3 R74, P5, PT, R73, R0, RZ ;  /* 0x00000000494a7210 */ /* 0x002fc60007fbe0ff */
[----:B------:R-:W4:Y:S01]  /*2d720*/  LDL.LU R39, [R1+0x458] ;  /* 0x0004580001277983 */ /* 0x000f220000300800 */
[----:B0-----:R-:W-:Y:S01]  /*2d730*/  ISETP.LT.AND P3, PT, R67, UR4, !P2 ;  /* 0x0000000443007c0c */ /* 0x001fe2000d761270 */
[----:B------:R-:W-:Y:S01]  /*2d740*/  IMAD.X R75, R78, 0x1, R72, P5 ;  /* 0x000000014e4b7824 */ /* 0x000fe200028e0648 */
[----:B------:R-:W-:Y:S01]  /*2d750*/  SHF.R.S32.HI R77, RZ, 0x8, R82 ;  /* 0x00000008ff4d7819 */ /* 0x000fe20000011452 */
[----:B------:R-:W0:Y:S01]  /*2d760*/  LDCU UR4, c[0x0][0x39c] ;  /* 0x00007380ff0477ac */ /* 0x000e220008000800 */
[----:B--2---:R-:W-:Y:S02]  /*2d770*/  ISETP.LT.AND P4, PT, R34, UR9, !P2 ;  /* 0x0000000922007c0c */ /* 0x004fe4000d781270 */
[----:B------:R-:W-:Y:S01]  /*2d780*/  IADD3 R76, P5, PT, R73, R2, RZ ;  /* 0x00000002494c7210 */ /* 0x000fe20007fbe0ff */
[----:B------:R-:W1:Y:S06]  /*2d790*/  LDCU UR9, c[0x0][0x398] ;  /* 0x00007300ff0977ac */ /* 0x000e6c0008000800 */
[----:B------:R2:W-:Y:S01]  /*2d7a0*/  @P3 STG.E.U8 desc[UR24][R74.64], R77 ;  /* 0x0000004d4a003986 */ /* 0x0005e2000c101118 */
[----:B-----5:R-:W-:Y:S01]  /*2d7b0*/  ISETP.LT.AND P3, PT, R35, UR10, !P2 ;  /* 0x0000000a23007c0c */ /* 0x020fe2000d761270 */
[----:B------:R-:W5:Y:S01]  /*2d7c0*/  LDCU UR10, c[0x0][0x398] ;  /* 0x00007300ff0a77ac */ /* 0x000f620008000800 */
[----:B------:R-:W-:Y:S01]  /*2d7d0*/  PRMT R79, R79, 0x9910, RZ ;  /* 0x000099104f4f7816 */ /* 0x000fe200000000ff */
[----:B--2---:R-:W-:-:S02]  /*2d7e0*/  IMAD.MOV.U32 R75, RZ, RZ, R80 ;  /* 0x000000ffff4b7224 */ /* 0x004fc400078e0050 */
[----:B------:R-:W-:Y:S01]  /*2d7f0*/  IMAD.X R77, R78, 0x1, R71, P5 ;  /* 0x000000014e4d7824 */ /* 0x000fe200028e0647 */
[----:B------:R-:W-:Y:S02]  /*2d800*/  IADD3 R74, P5, PT, R73, R68, RZ ;  /* 0x00000044494a7210 */ /* 0x000fe40007fbe0ff */
[----:B------:R-:W-:Y:S02]  /*2d810*/  SHF.R.S32.HI R75, RZ, 0x8, R75 ;  /* 0x00000008ff4b7819 */ /* 0x000fe4000001144b */
[----:B------:R-:W-:-:S03]  /*2d820*/  PRMT R81, R81, 0x9910, RZ ;  /* 0x0000991051517816 */ /* 0x000fc600000000ff */
[----:B------:R2:W-:Y:S01]  /*2d830*/  @P4 STG.E.U8 desc[UR24][R76.64], R75 ;  /* 0x0000004b4c004986 */ /* 0x0005e2000c101118 */
[----:B------:R-:W-:Y:S01]  /*2d840*/  ISETP.LT.AND P4, PT, R67, UR12, !P0 ;  /* 0x0000000c43007c0c */ /* 0x000fe2000c781270 */
[----:B------:R-:W0:Y:S01]  /*2d850*/  LDCU UR12, c[0x0][0x398] ;  /* 0x00007300ff0c77ac */ /* 0x000e220008000800 */
[----:B--2---:R-:W-:Y:S01]  /*2d860*/  IMAD.X R75, R78, 0x1, R3, P5 ;  /* 0x000000014e4b7824 */ /* 0x004fe200028e0603 */
[----:B------:R-:W-:Y:S02]  /*2d870*/  SHF.R.S32.HI R76, RZ, 0x8, R79 ;  /* 0x00000008ff4c7819 */ /* 0x000fe4000001144f */
[----:B------:R-:W-:Y:S01]  /*2d880*/  ISETP.LT.AND P5, PT, R37, UR6, !P2 ;  /* 0x0000000625007c0c */ /* 0x000fe2000d7a1270 */
[----:B------:R-:W-:Y:S01]  /*2d890*/  VIADD R79, R66, 0x17 ;  /* 0x00000017424f7836 */ /* 0x000fe20000000000 */
[----:B------:R-:W-:Y:S01]  /*2d8a0*/  F2FP.SATFINITE.E4M3.F32.PACK_AB_MERGE_C R84, R32, R36, RZ ;  /* 0x000000242054723e */ /* 0x000fe200048070ff */
[----:B------:R2:W-:Y:S01]  /*2d8b0*/  @P3 STG.E.U8 desc[UR24][R74.64], R76 ;  /* 0x0000004c4a003986 */ /* 0x0005e2000c101118 */
[----:B------:R-:W0:Y:S03]  /*2d8c0*/  LDCU UR6, c[0x0][0x39c] ;  /* 0x00007380ff0677ac */ /* 0x000e260008000800 */
[----:B------:R-:W4:Y:S04]  /*2d8d0*/  LDL.LU R36, [R1+0x45c] ;  /* 0x00045c0001247983 */ /* 0x000f280000300800 */
[----:B------:R-:W4:Y:S01]  /*2d8e0*/  LDL.LU R32, [R1+0x258] ;  /* 0x0002580001207983 */ /* 0x000f220000300800 */
[----:B--2---:R-:W-:Y:S01]  /*2d8f0*/  IADD3 R76, P2, PT, R73, R70, RZ ;  /* 0x00000046494c7210 */ /* 0x004fe20007f5e0ff */
[----:B------:R-:W-:-:S02]  /*2d900*/  IMAD.MOV.U32 R75, RZ, RZ, R81 ;  /* 0x000000ffff4b7224 */ /* 0x000fc400078e0051 */
[----:B------:R-:W2:Y:S01]  /*2d910*/  LDL.LU R33, [R1+0x25c] ;  /* 0x00025c0001217983 */ /* 0x000ea20000300800 */
[----:B------:R-:W-:Y:S02]  /*2d920*/  VIADD R73, R73, UR30 ;  /* 0x0000001e49497c36 */ /* 0x000fe40008000000 */
[----:B------:R-:W-:Y:S01]  /*2d930*/  IMAD.X R77, R78, 0x1, R69, P2 ;  /* 0x000000014e4d7824 */ /* 0x000fe200010e0645 */
[----:B------:R-:W-:Y:S02]  /*2d940*/  SHF.R.S32.HI R75, RZ, 0x8, R75 ;  /* 0x00000008ff4b7819 */ /* 0x000fe4000001144b */
[----:B------:R-:W-:Y:S02]  /*2d950*/  SHF.R.S32.HI R78, RZ, 0x1f, R73 ;  /* 0x0000001fff4e7819 */ /* 0x000fe40000011449 */
[----:B------:R-:W-:Y:S01]  /*2d960*/  IADD3 R74, P3, PT, R73, R0, RZ ;  /* 0x00000000494a7210 */ /* 0x000fe20007f7e0ff */
[----:B------:R0:W-:Y:S04]  /*2d970*/  @P5 STG.E.U8 desc[UR24][R76.64], R75 ;  /* 0x0000004b4c005986 */ /* 0x0001e8000c101118 */
[----:B0-----:R-:W-:-:S05]  /*2d980*/  IMAD.X R75, R78, 0x1, R72, P3 ;  /* 0x000000014e4b7824 */ /* 0x001fca00018e0648 */
[----:B------:R0:W-:Y:S01]  /*2d990*/  @P4 STG.E.U8 desc[UR24][R74.64], R83 ;  /* 0x000000534a004986 */ /* 0x0001e2000c101118 */
[----:B------:R-:W-:Y:S01]  /*2d9a0*/  ISETP.GE.AND P4, PT, R79, UR4, PT ;  /* 0x000000044f007c0c */ /* 0x000fe2000bf86270 */
[----:B------:R-:W0:Y:S01]  /*2d9b0*/  LDCU UR4, c[0x0][0x39c] ;  /* 0x00007380ff0477ac */ /* 0x000e220008000800 */
[----:B---3--:R-:W-:Y:S02]  /*2d9c0*/  F2FP.SATFINITE.E4M3.F32.PACK_AB_MERGE_C R79, R31, R30, RZ ;  /* 0x0000001e1f4f723e */ /* 0x008fe400048070ff */
[----:B------:R-:W3:Y:S04]  /*2d9d0*/  LDL.LU R30, [R1+0x660] ;  /* 0x00066000011e7983 */ /* 0x000ee80000300800 */
[----:B------:R-:W3:Y:S01]  /*2d9e0*/  LDL.LU R31, [R1+0x664] ;  /* 0x00066400011f7983 */ /* 0x000ee20000300800 */
[----:B----4-:R-:W-:-:S03]  /*2d9f0*/  F2FP.SATFINITE.E4M3.F32.PACK_AB_MERGE_C R80, R29, R28, RZ ;  /* 0x0000001c1d50723e */ /* 0x010fc600048070ff */
[----:B------:R-:W4:Y:S04]  /*2da00*/  LDL.LU R28, [R1+0x58] ;  /* 0x00005800011c7983 */ /* 0x000f280000300800 */
[----:B------:R-:W4:Y:S01]  /*2da10*/  LDL.LU R29, [R1+0x5c] ;  /* 0x00005c00011d7983 */ /* 0x000f220000300800 */
[----:B------:R-:W-:Y:S02]  /*2da20*/  ISETP.LT.AND P2, PT, R34, UR14, !P0 ;  /* 0x0000000e22007c0c */ /* 0x000fe4000c741270 */
[----:B------:R-:W-:Y:S02]  /*2da30*/  IADD3 R76, P5, PT, R73, R2, RZ ;  /* 0x00000002494c7210 */ /* 0x000fe40007fbe0ff */
[----:B-1----:R-:W-:Y:S01]  /*2da40*/  ISETP.LT.AND P3, PT, R35, UR9, !P0 ;  /* 0x0000000923007c0c */ /* 0x002fe2000c761270 */
[----:B0-----:R-:W-:Y:S01]  /*2da50*/  VIADD R75, R66, 0x18 ;  /* 0x00000018424b7836 */ /* 0x001fe20000000000 */
[----:B------:R-:W-:Y:S01]  /*2da60*/  PRMT R81, R83, 0x9910, RZ ;  /* 0x0000991053517816 */ /* 0x000fe200000000ff */
[C---:B------:R-:W-:Y:S01]  /*2da70*/  IMAD.X R77, R78.reuse, 0x1, R71, P5 ;  /* 0x000000014e4d7824 */ /* 0x040fe200028e0647 */
[----:B------:R-:W-:Y:S01]  /*2da80*/  IADD3 R74, P5, PT, R73, R68, RZ ;  /* 0x00000044494a7210 */ /* 0x000fe20007fbe0ff */
[----:B------:R-:W0:Y:S04]  /*2da90*/  LDCU UR9, c[0x0][0x398] ;  /* 0x00007300ff0977ac */ /* 0x000e280008000800 */
[----:B------:R1:W-:Y:S01]  /*2daa0*/  @P2 STG.E.U8 desc[UR24][R76.64], R84 ;  /* 0x000000544c002986 */ /* 0x0003e2000c101118 */
[----:B------:R-:W-:Y:S01]  /*2dab0*/  ISETP.GE.AND P2, PT, R75, UR6, PT ;  /* 0x000000064b007c0c */ /* 0x000fe2000bf46270 */
[----:B------:R-:W-:Y:S01]  /*2dac0*/  IMAD.X R75, R78, 0x1, R3, P5 ;  /* 0x000000014e4b7824 */ /* 0x000fe200028e0603 */
[----:B------:R-:W0:Y:S01]  /*2dad0*/  LDCU UR6, c[0x0][0x398] ;  /* 0x00007300ff0677ac */ /* 0x000e220008000800 */
[----:B-----5:R-:W-:-:S03]  /*2dae0*/  ISETP.LT.AND P0, PT, R37, UR10, !P0 ;  /* 0x0000000a25007c0c */ /* 0x020fc6000c701270 */
[----:B------:R5:W-:Y:S01]  /*2daf0*/  @P3 STG.E.U8 desc[UR24][R74.64], R79 ;  /* 0x0000004f4a003986 */ /* 0x000be2000c101118 */
[----:B------:R-:W-:Y:S01]  /*2db00*/  ISETP.LT.AND P5, PT, R67, UR12, !P6 ;  /* 0x0000000c43007c0c */ /* 0x000fe2000f7a1270 */
[----:B------:R-:W0:Y:S01]  /*2db10*/  LDCU UR10, c[0x0][0x398] ;  /* 0x00007300ff0a77ac */ /* 0x000e220008000800 */
[C---:B-1----:R-:W-:Y:S01]  /*2db20*/  IADD3 R76, P3, PT, R73.reuse, R70, RZ ;  /* 0x00000046494c7210 */ /* 0x042fe20007f7e0ff */
[----:B------:R-:W-:Y:S01]  /*2db30*/  VIADD R73, R73, UR30 ;  /* 0x0000001e49497c36 */ /* 0x000fe20008000000 */
[----:B------:R-:W1:Y:S03]  /*2db40*/  LDCU UR12, c[0x0][0x398] ;  /* 0x00007300ff0c77ac */ /* 0x000e660008000800 */
[----:B------:R-:W-:Y:S01]  /*2db50*/  IMAD.X R77, R78, 0x1, R69, P3 ;  /* 0x000000014e4d7824 */ /* 0x000fe200018e0645 */
[----:B------:R-:W-:Y:S01]  /*2db60*/  SHF.R.S32.HI R78, RZ, 0x1f, R73 ;  /* 0x0000001fff4e7819 */ /* 0x000fe20000011449 */
[----:B------:R-:W1:Y:S01]  /*2db70*/  LDCU UR14, c[0x0][0x398] ;  /* 0x00007300ff0e77ac */ /* 0x000e620008000800 */
[----:B-----5:R-:W-:-:S02]  /*2db80*/  IADD3 R74, P3, PT, R73, R0, RZ ;  /* 0x00000000494a7210 */ /* 0x020fc40007f7e0ff */
[----:B------:R5:W-:Y:S03]  /*2db90*/  @P0 STG.E.U8 desc[UR24][R76.64], R80 ;  /* 0x000000504c000986 */ /* 0x000be6000c101118 */
[----:B------:R-:W-:Y:S01]  /*2dba0*/  IMAD.X R75, R78, 0x1, R72, P3 ;  /* 0x000000014e4b7824 */ /* 0x000fe200018e0648 */
[----:B0-----:R-:W-:Y:S01]  /*2dbb0*/  ISETP.LT.AND P3, PT, R34, UR6, !P6 ;  /* 0x0000000622007c0c */ /* 0x001fe2000f761270 */
[----:B------:R-:W0:Y:S01]  /*2dbc0*/  LDCU UR6, c[0x0][0x398] ;  /* 0x00007300ff0677ac */ /* 0x000e220008000800 */
[----:B-----5:R-:W-:Y:S02]  /*2dbd0*/  SHF.R.S32.HI R76, RZ, 0x8, R81 ;  /* 0x00000008ff4c7819 */ /* 0x020fe40000011451 */
[----:B------:R-:W-:-:S03]  /*2dbe0*/  PRMT R77, R84, 0x9910, RZ ;  /* 0x00009910544d7816 */ /* 0x000fc600000000ff */
[----:B------:R5:W-:Y:S01]  /*2dbf0*/  @P5 STG.E.U8 desc[UR24][R74.64], R76 ;  /* 0x0000004c4a005986 */ /* 0x000be2000c101118 */
[----:B------:R-:W-:Y:S01]  /*2dc00*/  ISETP.LT.AND P0, PT, R35, UR9, !P6 ;  /* 0x0000000923007c0c */ /* 0x000fe2000f701270 */
[----:B------:R-:W0:Y:S01]  /*2dc10*/  LDCU UR9, c[0x0][0x398] ;  /* 0x00007300ff0977ac */ /* 0x000e220008000800 */
[----:B------:R-:W-:Y:S02]  /*2dc20*/  PRMT R81, R79, 0x9910, RZ ;  /* 0x000099104f517816 */ /* 0x000fe400000000ff */
[----:B-----5:R-:W-:Y:S01]  /*2dc30*/  IADD3 R76, P5, PT, R73, R2, RZ ;  /* 0x00000002494c7210 */ /* 0x020fe20007fbe0ff */
[----:B------:R-:W-:Y:S02]  /*2dc40*/  IMAD.MOV.U32 R74, RZ, RZ, R77 ;  /* 0x000000ffff4a7224 */ /* 0x000fe400078e004d */
[----:B------:R-:W-:Y:S02]  /*2dc50*/  VIADD R75, R66, 0x19 ;  /* 0x00000019424b7836 */ /* 0x000fe40000000000 */
[----:B------:R-:W-:Y:S01]  /*2dc60*/  IMAD.X R77, R78, 0x1, R71, P5 ;  /* 0x000000014e4d7824 */ /* 0x000fe200028e0647 */
[----:B------:R-:W-:-:S02]  /*2dc70*/  SHF.R.S32.HI R79, RZ, 0x8, R74 ;  /* 0x00000008ff4f7819 */ /* 0x000fc4000001144a */
[----:B------:R-:W-:-:S03]  /*2dc80*/  IADD3 R74, P5, PT, R73, R68, RZ ;  /* 0x00000044494a7210 */ /* 0x000fc60007fbe0ff */
[----:B------:R5:W-:Y:S01]  /*2dc90*/  @P3 STG.E.U8 desc[UR24][R76.64], R79 ;  /* 0x0000004f4c003986 */ /* 0x000be2000c101118 */
[----:B------:R-:W-:Y:S01]  /*2dca0*/  ISETP.GE.AND P3, PT, R75, UR4, PT ;  /* 0x000000044b007c0c */ /* 0x000fe2000bf66270 */
[----:B------:R-:W-:Y:S01]  /*2dcb0*/  IMAD.X R75, R78, 0x1, R3, P5 ;  /* 0x000000014e4b7824 */ /* 0x000fe200028e0603 */
[----:B------:R-:W-:Y:S01]  /*2dcc0*/  ISETP.LT.AND P6, PT, R37, UR10, !P6 ;  /* 0x0000000a25007c0c */ /* 0x000fe2000f7c1270 */
[----:B------:R-:W1:Y:S01]  /*2dcd0*/  LDCU UR10, c[0x0][0x398] ;  /* 0x00007300ff0a77ac */ /* 0x000e620008000800 */
[----:B-----5:R-:W-:Y:S01]  /*2dce0*/  SHF.R.S32.HI R76, RZ, 0x8, R81 ;  /* 0x00000008ff4c7819 */ /* 0x020fe20000011451 */
[----:B------:R-:W5:Y:S04]  /*2dcf0*/  LDCU UR4, c[0x0][0x39c] ;  /* 0x00007380ff0477ac */ /* 0x000f680008000800 */
[----:B------:R1:W-:Y:S01]  /*2dd00*/  @P0 STG.E.U8 desc[UR24][R74.64], R76 ;  /* 0x0000004c4a000986 */ /* 0x0003e2000c101118 */
[----:B0-----:R-:W-:Y:S01]  /*2dd10*/  ISETP.LT.AND P5, PT, R67, UR6, !P1 ;  /* 0x0000000643007c0c */ /* 0x001fe2000cfa1270 */
[----:B------:R-:W0:Y:S01]  /*2dd20*/  LDCU UR6, c[0x0][0x398] ;  /* 0x00007300ff0677ac */ /* 0x000e220008000800 */
[----:B------:R-:W-:-:S02]  /*2dd30*/  PRMT R80, R80, 0x9910, RZ ;  /* 0x0000991050507816 */ /* 0x000fc400000000ff */
[C---:B-1----:R-:W-:Y:S01]  /*2dd40*/  IADD3 R76, P0, PT, R73.reuse, R70, RZ ;  /* 0x00000046494c7210 */ /* 0x042fe20007f1e0ff */
[----:B------:R-:W-:Y:S01]  /*2dd50*/  VIADD R73, R73, UR30 ;  /* 0x0000001e49497c36 */ /* 0x000fe20008000000 */
[----:B------:R-:W-:-:S03]  /*2dd60*/  SHF.R.S32.HI R80, RZ, 0x8, R80 ;  /* 0x00000008ff507819 */ /* 0x000fc60000011450 */
[----:B------:R-:W-:Y:S01]  /*2dd70*/  IMAD.X R77, R78, 0x1, R69, P0 ;  /* 0x000000014e4d7824 */ /* 0x000fe200000e0645 */
[----:B------:R-:W-:Y:S02]  /*2dd80*/  SHF.R.S32.HI R79, RZ, 0x1f, R73 ;  /* 0x0000001fff4f7819 */ /* 0x000fe40000011449 */
[----:B------:R-:W-:Y:S02]  /*2dd90*/  IADD3 R74, P0, PT, R73, R0, RZ ;  /* 0x00000000494a7210 */ /* 0x000fe40007f1e0ff */
[----:B------:R-:W-:Y:S01]  /*2dda0*/  F2FP.SATFINITE.E4M3.F32.PACK_AB_MERGE_C R81, R38, R41, RZ ;  /* 0x000000292651723e */ /* 0x000fe200048070ff */
[----:B------:R1:W-:Y:S02]  /*2ddb0*/  @P6 STG.E.U8 desc[UR24][R76.64], R80 ;  /* 0x000000504c006986 */ /* 0x0003e4000c101118 */
[----:B------:R-:W-:Y:S01]  /*2ddc0*/  IMAD.X R75, R79, 0x1, R72, P0 ;  /* 0x000000014f4b7824 */ /* 0x000fe200000e0648 */
[----:B------:R-:W-:Y:S01]  /*2ddd0*/  ISETP.LT.AND P0, PT, R34, UR9, !P1 ;  /* 0x0000000922007c0c */ /* 0x000fe2000cf01270 */
[----:B------:R-:W-:Y:S01]  /*2dde0*/  VIADD R78, R66, 0x1a ;  /* 0x0000001a424e7836 */ /* 0x000fe20000000000 */
[----:B------:R-:W-:Y:S01]  /*2ddf0*/  F2FP.SATFINITE.E4M3.F32.PACK_AB_MERGE_C R82, R36, R39, RZ ;  /* 0x000000272452723e */ /* 0x000fe200048070ff */
[----:B------:R-:W0:Y:S01]  /*2de00*/  LDCU UR9, c[0x0][0x398] ;  /* 0x00007300ff0977ac */ /* 0x000e220008000800 */
[----:B------:R2:W-:Y:S01]  /*2de10*/  @P5 STG.E.U8 desc[UR24][R74.64], R81 ;  /* 0x000000514a005986 */ /* 0x0005e2000c101118 */
[----:B------:R-:W-:-:S02]  /*2de20*/  ISETP.LT.AND P5, PT, R35, UR10, !P1 ;  /* 0x0000000a23007c0c */ /* 0x000fc4000cfa1270 */
[----:B-1----:R-:W-:Y:S01]  /*2de30*/  IADD3 R76, P6, PT, R73, R2, RZ ;  /* 0x00000002494c7210 */ /* 0x002fe20007fde0ff */
[----:B------:R-:W1:Y:S04]  /*2de40*/  LDCU UR10, c[0x0][0x398] ;  /* 0x00007300ff0a77ac */ /* 0x000e680008000800 */
[----:B------:R-:W-:Y:S01]  /*2de50*/  IMAD.X R77, R79, 0x1, R71, P6 ;  /* 0x000000014f4d7824 */ /* 0x000fe200030e0647 */
[----:B--2---:R-:W-:Y:S02]  /*2de60*/  IADD3 R74, P6, PT, R73, R68, RZ ;  /* 0x00000044494a7210 */ /* 0x004fe40007fde0ff */
[----:B------:R-:W-:Y:S02]  /*2de70*/  F2FP.SATFINITE.E4M3.F32.PACK_AB_MERGE_C R80, R33, R32, RZ ;  /* 0x000000202150723e */ /* 0x000fe400048070ff */
[----:B------:R-:W-:Y:S01]  /*2de80*/  @P0 STG.E.U8 desc[UR24][R76.64], R82 ;  /* 0x000000524c000986 */ /* 0x000fe2000c101118 */
[----:B------:R-:W-:Y:S01]  /*2de90*/  IMAD.X R75, R79, 0x1, R3, P6 ;  /* 0x000000014f4b7824 */ /* 0x000fe200030e0603 */
[----:B-----5:R-:W-:-:S02]  /*2dea0*/  ISETP.GE.AND P0, PT, R78, UR4, PT ;  /* 0x000000044e007c0c */ /* 0x020fc4000bf06270 */
[----:B------:R-:W2:Y:S01]  /*2deb0*/  LDL.LU R32, [R1+0x460] ;  /* 0x0004600001207983 */ /* 0x000ea20000300800 */
[C---:B------:R-:W-:Y:S01]  /*2dec0*/  IADD3 R78, P6, PT, R73.reuse, R70, RZ ;  /* 0x00000046494e7210 */ /* 0x040fe20007fde0ff */
[----:B------:R-:W5:Y:S02]  /*2ded0*/  LDCU UR4, c[0x0][0x398] ;  /* 0x00007300ff0477ac */ /* 0x000f640008000800 */
[----:B------:R0:W-:Y:S04]  /*2dee0*/  @P5 STG.E.U8 desc[UR24][R74.64], R80 ;  /* 0x000000504a005986 */ /* 0x0001e8000c101118 */
[----:B------:R-:W2:Y:S01]  /*2def0*/  LDL.LU R33, [R1+0x464] ;  /* 0x0004640001217983 */ /* 0x000ea20000300800 */
[----:B0-----:R-:W-:Y:S01]  /*2df00*/  VIADD R74, R73, UR30 ;  /* 0x0000001e494a7c36 */ /* 0x001fe20008000000 */
[----:B------:R-:W-:-:S02]  /*2df10*/  PRMT R73, R81, 0x9910, RZ ;  /* 0x0000991051497816 */ /* 0x000fc400000000ff */
[----:B---3--:R-:W-:Y:S02]  /*2df20*/  F2FP.SATFINITE.E4M3.F32.PACK_AB_MERGE_C R84, R31, R30, RZ ;  /* 0x0000001e1f54723e */ /* 0x008fe400048070ff */
[----:B------:R-:W3:Y:S04]  /*2df30*/  LDL.LU R30, [R1+0x260] ;  /* 0x00026000011e7983 */ /* 0x000ee80000300800 */
[----:B------:R-:W3:Y:S01]  /*2df40*/  LDL.LU R31, [R1+0x264] ;  /* 0x00026400011f7983 */ /* 0x000ee20000300800 */
[----:B----4-:R-:W-:-:S03]  /*2df50*/  F2FP.SATFINITE.E4M3.F32.PACK_AB_MERGE_C R81, R29, R28, RZ ;  /* 0x0000001c1d51723e */ /* 0x010fc600048070ff */
[----:B------:R-:W4:Y:S04]  /*2df60*/  LDL.LU R28, [R1+0x60] ;  /* 0x00006000011c7983 */ /* 0x000f280000300800 */
[----:B------:R-:W4:Y:S01]  /*2df70*/  LDL.LU R29, [R1+0x64] ;  /* 0x00006400011d7983 */ /* 0x000f220000300800 */
[----:B------:R-:W-:Y:S01]  /*2df80*/  ISETP.LT.AND P1, PT, R37, UR6, !P1 ;  /* 0x0000000625007c0c */ /* 0x000fe2000cf21270 */
[----:B------:R-:W-:Y:S01]  /*2df90*/  IMAD.X R79, R79, 0x1, R69, P6 ;  /* 0x000000014f4f7824 */ /* 0x000fe200030e0645 */
[----:B------:R-:W-:Y:S01]  /*2dfa0*/  ISETP.LT.AND P5, PT, R67, UR9, !P4 ;  /* 0x0000000943007c0c */ /* 0x000fe2000e7a1270 */
[----:B------:R-:W0:Y:S01]  /*2dfb0*/  LDCU UR6, c[0x0][0x398] ;  /* 0x00007300ff0677ac */ /* 0x000e220008000800 */
[----:B------:R-:W-:Y:S02]  /*2dfc0*/  SHF.R.S32.HI R75, RZ, 0x1f, R74 ;  /* 0x0000001fff4b7819 */ /* 0x000fe4000001144a */
[----:B------:R-:W-:Y:S01]  /*2dfd0*/  IADD3 R76, P6, PT, R74, R0, RZ ;  /* 0x000000004a4c7210 */ /* 0x000fe20007fde0ff */
[----:B------:R-:W0:Y:S01]  /*2dfe0*/  LDCU UR9, c[0x0][0x398] ;  /* 0x00007300ff0977ac */ /* 0x000e220008000800 */
[----:B------:R-:W-:-:S03]  /*2dff0*/  SHF.R.S32.HI R73, RZ, 0x8, R73 ;  /* 0x00000008ff497819 */ /* 0x000fc60000011449 */
[----:B------:R-:W-:Y:S01]  /*2e000*/  IMAD.X R77, R75, 0x1, R72, P6 ;  /* 0x000000014b4d7824 */ /* 0x000fe200030e0648 */
[----:B------:R-:W-:Y:S01]  /*2e010*/  PRMT R82, R82, 0x9910, RZ ;  /* 0x0000991052527816 */ /* 0x000fe200000000ff */
[----:B------:R0:W-:Y:S04]  /*2e020*/  @P1 STG.E.U8 desc[UR24][R78.64], R81 ;  /* 0x000000514e001986 */ /* 0x0001e8000c101118 */
[----:B------:R1:W-:Y:S01]  /*2e030*/  @P5 STG.E.U8 desc[UR24][R76.64], R73 ;  /* 0x000000494c005986 */ /* 0x0003e2000c101118 */
[----:B-----5:R-:W-:Y:S01]  /*2e040*/  ISETP.LT.AND P5, PT, R34, UR4, !P4 ;  /* 0x0000000422007c0c */ /* 0x020fe2000e7a1270 */
[----:B------:R-:W5:Y:S01]  /*2e050*/  LDCU UR4, c[0x0][0x39c] ;  /* 0x00007380ff0477ac */ /* 0x000f620008000800 */
[----:B0-----:R-:W-:Y:S02]  /*2e060*/  IADD3 R78, P6, PT, R74, R2, RZ ;  /* 0x000000024a4e7210 */ /* 0x001fe40007fde0ff */
[----:B-1----:R-:W-:Y:S01]  /*2e070*/  PRMT R73, R80, 0x9910, RZ ;  /* 0x0000991050497816 */ /* 0x002fe200000000ff */
[----:B------:R-:W-:-:S02]  /*2e080*/  IMAD.MOV.U32 R80, RZ, RZ, R82 ;  /* 0x000000ffff507224 */ /* 0x000fc400078e0052 */
[----:B------:R-:W-:Y:S01]  /*2e090*/  IMAD.X R79, R75, 0x1, R71, P6 ;  /* 0x000000014b4f7824 */ /* 0x000fe200030e0647 */
[----:B------:R-:W-:Y:S01]  /*2e0a0*/  ISETP.LT.AND P1, PT, R35, UR10, !P4 ;  /* 0x0000000a23007c0c */ /* 0x000fe2000e721270 */
[----:B------:R-:W0:Y:S01]  /*2e0b0*/  LDCU UR10, c[0x0][0x398] ;  /* 0x00007300ff0a77ac */ /* 0x000e220008000800 */
[----:B------:R-:W-:Y:S02]  /*2e0c0*/  SHF.R.S32.HI R80, RZ, 0x8, R80 ;  /* 0x00000008ff507819 */ /* 0x000fe40000011450 */
[----:B------:R-:W-:Y:S01]  /*2e0d0*/  ISETP.LT.AND P4, PT, R37, UR6, !P4 ;  /* 0x0000000625007c0c */ /* 0x000fe2000e781270 */
[----:B------:R-:W1:Y:S01]  /*2e0e0*/  LDCU UR6, c[0x0][0x39c] ;  /* 0x00007380ff0677ac */ /* 0x000e620008000800 */
[----:B------:R-:W-:Y:S01]  /*2e0f0*/  IADD3 R76, P6, PT, R74, R68, RZ ;  /* 0x000000444a4c7210 */ /* 0x000fe20007fde0ff */
[----:B------:R0:W-:Y:S01]  /*2e100*/  @P5 STG.E.U8 desc[UR24][R78.64], R80 ;  /* 0x000000504e005986 */ /* 0x0001e2000c101118 */
[----:B------:R-:W-:Y:S02]  /*2e110*/  PRMT R82, R81, 0x9910, RZ ;  /* 0x0000991051527816 */ /* 0x000fe400000000ff */
[----:B------:R-:W-:Y:S01]  /*2e120*/  SHF.R.S32.HI R73, RZ, 0x8, R73 ;  /* 0x00000008ff497819 */ /* 0x000fe20000011449 */
[----:B------:R-:W-:Y:S01]  /*2e130*/  IMAD.X R77, R75, 0x1, R3, P6 ;  /* 0x000000014b4d7824 */ /* 0x000fe200030e0603 */
[----:B------:R-:W-:Y:S01]  /*2e140*/  SHF.R.S32.HI R82, RZ, 0x8, R82 ;  /* 0x00000008ff527819 */ /* 0x000fe20000011452 */
[----:B------:R-:W-:Y:S01]  /*2e150*/  VIADD R81, R66, 0x1b ;  /* 0x0000001b42517836 */ /* 0x000fe20000000000 */
[----:B0-----:R-:W-:-:S02]  /*2e160*/  IADD3 R78, P5, PT, R74, R70, RZ ;  /* 0x000000464a4e7210 */ /* 0x001fc40007fbe0ff */
[----:B------:R0:W-:Y:S03]  /*2e170*/  @P1 STG.E.U8 desc[UR24][R76.64], R73 ;  /* 0x000000494c001986 */ /* 0x0001e6000c101118 */
[----:B------:R-:W-:-:S05]  /*2e180*/  IMAD.X R79, R75, 0x1, R69, P5 ;  /* 0x000000014b4f7824 */ /* 0x000fca00028e0645 */
[----:B------:R3:W-:Y:S01]  /*2e190*/  @P4 STG.E.U8 desc[UR24][R78.64], R82 ;  /* 0x000000524e004986 */ /* 0x0007e2000c101118 */
[----:B-----5:R-:W-:Y:S01]  /*2e1a0*/  ISETP.GE.AND P4, PT, R81, UR4, PT ;  /* 0x0000000451007c0c */ /* 0x020fe2000bf86270 */
[----:B------:R-:W5:Y:S01]  /*2e1b0*/  LDCU UR4, c[0x0][0x398] ;  /* 0x00007300ff0477ac */ /* 0x000f620008000800 */
[----:B----4-:R-:W-:Y:S02]  /*2e1c0*/  F2FP.SATFINITE.E4M3.F32.PACK_AB_MERGE_C R81, R29, R28, RZ ;  /* 0x0000001c1d51723e */ /* 0x010fe400048070ff */
[----:B------:R-:W4:Y:S04]  /*2e1d0*/  LDL.LU R28, [R1+0x668] ;  /* 0x00066800011c7983 */ /* 0x000f280000300800 */
[----:B------:R-:W4:Y:S01]  /*2e1e0*/  LDL.LU R29, [R1+0x66c] ;  /* 0x00066c00011d7983 */ /* 0x000f220000300800 */
[----:B0-----:R-:W-:Y:S01]  /*2e1f0*/  VIADD R73, R74, UR30 ;  /* 0x0000001e4a497c36 */ /* 0x001fe20008000000 */
[----:B------:R-:W-:Y:S01]  /*2e200*/  ISETP.LT.AND P1, PT, R67, UR9, !P2 ;  /* 0x0000000943007c0c */ /* 0x000fe2000d721270 */
[----:B------:R-:W0:Y:S03]  /*2e210*/  LDCU UR9, c[0x0][0x398] ;  /* 0x00007300ff0977ac */ /* 0x000e260008000800 */
[----:B------:R-:W-:-:S02]  /*2e220*/  SHF.R.S32.HI R80, RZ, 0x1f, R73 ;  /* 0x0000001fff507819 */ /* 0x000fc40000011449 */
[C---:B------:R-:W-:Y:S02]  /*2e230*/  IADD3 R76, P6, PT, R73.reuse, R0, RZ ;  /* 0x00000000494c7210 */ /* 0x040fe40007fde0ff */
[----:B------:R-:W-:Y:S01]  /*2e240*/  ISETP.LT.AND P5, PT, R34, UR12, !P2 ;  /* 0x0000000c22007c0c */ /* 0x000fe2000d7a1270 */
[----:B------:R-:W0:Y:S02]  /*2e250*/  LDCU UR12, c[0x0][0x398] ;  /* 0x00007300ff0c77ac */ /* 0x000e240008000800 */
[C---:B------:R-:W-:Y:S01]  /*2e260*/  IMAD.X R77, R80.reuse, 0x1, R72, P6 ;  /* 0x00000001504d7824 */ /* 0x040fe200030e0648 */
[----:B------:R-:W-:Y:S02]  /*2e270*/  IADD3 R74, P6, PT, R73, R2, RZ ;  /* 0x00000002494a7210 */ /* 0x000fe40007fde0ff */
[----:B--2---:R-:W-:Y:S02]  /*2e280*/  F2FP.SATFINITE.E4M3.F32.PACK_AB_MERGE_C R83, R33, R32, RZ ;  /* 0x000000202153723e */ /* 0x004fe400048070ff */
[----:B------:R-:W2:Y:S01]  /*2e290*/  LDL.LU R32, [R1+0x468] ;  /* 0x0004680001207983 */ /* 0x000ea20000300800 */
[----:B------:R-:W-:Y:S01]  /*2e2a0*/  IMAD.X R75, R80, 0x1, R71, P6 ;  /* 0x00000001504b7824 */ /* 0x000fe200030e0647 */
[----:B---3--:R-:W-:-:S02]  /*2e2b0*/  F2FP.SATFINITE.E4M3.F32.PACK_AB_MERGE_C R82, R31, R30, RZ ;  /* 0x0000001e1f52723e */ /* 0x008fc400048070ff */
[----:B------:R3:W-:Y:S01]  /*2e2c0*/  @P1 STG.E.U8 desc[UR24][R76.64], R84 ;  /* 0x000000544c001986 */ /* 0x0007e2000c101118 */
[----:B------:R-:W-:-:S03]  /*2e2d0*/  PRMT R78, R83, 0x9910, RZ ;  /* 0x00009910534e7816 */ /* 0x000fc600000000ff */
[----:B------:R-:W2:Y:S04]  /*2e2e0*/  LDL.LU R33, [R1+0x46c] ;  /* 0x00046c0001217983 */ /* 0x000ea80000300800 */
[----:B------:R4:W-:Y:S04]  /*2e2f0*/  @P5 STG.E.U8 desc[UR24][R74.64], R83 ;  /* 0x000000534a005986 */ /* 0x0009e8000c101118 */
[----:B------:R-:W2:Y:S04]  /*2e300*/  LDL.LU R30, [R1+0x268] ;  /* 0x00026800011e7983 */ /* 0x000ea80000300800 */
[----:B------:R-:W2:Y:S01]  /*2e310*/  LDL.LU R31, [R1+0x26c] ;  /* 0x00026c00011f7983 */ /* 0x000ea20000300800 */
[----:B------:R-:W-:Y:S01]  /*2e320*/  ISETP.LT.AND P5, PT, R35, UR10, !P2 ;  /* 0x0000000a23007c0c */ /* 0x000fe2000d7a1270 */
[----:B------:R-:W0:Y:S01]  /*2e330*/  LDCU UR10, c[0x0][0x398] ;  /* 0x00007300ff0a77ac */ /* 0x000e220008000800 */
[----:B------:R-:W-:-:S02]  /*2e340*/  ISETP.LT.AND P1, PT, R37, UR14, !P2 ;  /* 0x0000000e25007c0c */ /* 0x000fc4000d721270 */
[----:B---3--:R-:W-:Y:S02]  /*2e350*/  IADD3 R76, P2, PT, R73, R68, RZ ;  /* 0x00000044494c7210 */ /* 0x008fe40007f5e0ff */
[----:B----4-:R-:W-:Y:S01]  /*2e360*/  F2FP.SATFINITE.E4M3.F32.PACK_AB_MERGE_C R83, R29, R28, RZ ;  /* 0x0000001c1d53723e */ /* 0x010fe200048070ff */
[----:B------:R-:W-:Y:S01]  /*2e370*/  VIADD R75, R66, 0x1c ;  /* 0x0000001c424b7836 */ /* 0x000fe20000000000 */
[----:B------:R-:W3:Y:S01]  /*2e380*/  LDL.LU R28, [R1+0x68] ;  /* 0x00006800011c7983 */ /* 0x000ee20000300800 */
[----:B------:R-:W-:Y:S01]  /*2e390*/  IADD3 R74, P6, PT, R73, R70, RZ ;  /* 0x00000046494a7210 */ /* 0x000fe20007fde0ff */
[----:B------:R-:W4:Y:S02]  /*2e3a0*/  LDCU UR14, c[0x0][0x398] ;  /* 0x00007300ff0e77ac */ /* 0x000f240008000800 */
[----:B------:R-:W3:Y:S01]  /*2e3b0*/  LDL.LU R29, [R1+0x6c] ;  /* 0x00006c00011d7983 */ /* 0x000ee20000300800 */
[C---:B------:R-:W-:Y:S01]  /*2e3c0*/  IMAD.X R77, R80.reuse, 0x1, R3, P2 ;  /* 0x00000001504d7824 */ /* 0x040fe200010e0603 */
[----:B-1----:R-:W-:Y:S01]  /*2e3d0*/  ISETP.GE.AND P2, PT, R75, UR6, PT ;  /* 0x000000064b007c0c */ /* 0x002fe2000bf46270 */
[----:B------:R-:W-:Y:S01]  /*2e3e0*/  VIADD R73, R73, UR30 ;  /* 0x0000001e49497c36 */ /* 0x000fe20008000000 */
[----:B------:R-:W1:Y:S01]  /*2e3f0*/  LDCU UR6, c[0x0][0x398] ;  /* 0x00007300ff0677ac */ /* 0x000e620008000800 */
[----:B------:R-:W-:Y:S01]  /*2e400*/  IMAD.X R75, R80, 0x1, R69, P6 ;  /* 0x00000001504b7824 */ /* 0x000fe200030e0645 */
[----:B------:R4:W-:Y:S02]  /*2e410*/  @P5 STG.E.U8 desc[UR24][R76.64], R82 ;  /* 0x000000524c005986 */ /* 0x0009e4000c101118 */
[----:B------:R-:W-:-:S02]  /*2e420*/  SHF.R.S32.HI R79, RZ, 0x1f, R73 ;  /* 0x0000001fff4f7819 */ /* 0x000fc40000011449 */
[----:B------:R1:W-:Y:S01]  /*2e430*/  @P1 STG.E.U8 desc[UR24][R74.64], R81 ;  /* 0x000000514a001986 */ /* 0x0003e2000c101118 */
[----:B-----5:R-:W-:Y:S01]  /*2e440*/  ISETP.LT.AND P5, PT, R67, UR4, !P3 ;  /* 0x0000000443007c0c */ /* 0x020fe2000dfa1270 */
[----:B------:R-:W5:Y:S01]  /*2e450*/  LDCU UR4, c[0x0][0x39c] ;  /* 0x00007380ff0477ac */ /* 0x000f620008000800 */
[----:B0-----:R-:W-:Y:S01]  /*2e460*/  ISETP.LT.AND P1, PT, R34, UR9, !P3 ;  /* 0x0000000922007c0c */ /* 0x001fe2000df21270 */
[----:B------:R-:W5:Y:S01]  /*2e470*/  LDL.LU R39, [R1+0x670] ;  /* 0x0006700001277983 */ /* 0x000f620000300800 */
[----:B------:R-:W-:Y:S01]  /*2e480*/  PRMT R80, R84, 0x9910, RZ ;  /* 0x0000991054507816 */ /* 0x000fe200000000ff */
[----:B------:R-:W0:Y:S01]  /*2e490*/  LDCU UR9, c[0x0][0x398] ;  /* 0x00007300ff0977ac */ /* 0x000e220008000800 */
[----:B----4-:R-:W-:Y:S01]  /*2e4a0*/  IADD3 R76, P6, PT, R73, R0, RZ ;  /* 0x00000000494c7210 */ /* 0x010fe20007fde0ff */
[----:B------:R-:W5:Y:S04]  /*2e4b0*/  LDL.LU R36, [R1+0x674] ;  /* 0x0006740001247983 */ /* 0x000f680000300800 */
[----:B------:R-:W-:Y:S01]  /*2e4c0*/  IMAD.X R77, R79, 0x1, R72, P6 ;  /* 0x000000014f4d7824 */ /* 0x000fe200030e0648 */
[----:B-1----:R-:W-:-:S02]  /*2e4d0*/  IADD3 R74, P6, PT, R73, R2, RZ ;  /* 0x00000002494a7210 */ /* 0x002fc40007fde0ff */
[----:B------:R-:W-:Y:S02]  /*2e4e0*/  SHF.R.S32.HI R80, RZ, 0x8, R80 ;  /* 0x00000008ff507819 */ /* 0x000fe40000011450 */
[----:B------:R-:W-:Y:S01]  /*2e4f0*/  SHF.R.S32.HI R78, RZ, 0x8, R78 ;  /* 0x00000008ff4e7819 */ /* 0x000fe2000001144e */
[----:B------:R-:W-:Y:S02]  /*2e500*/  IMAD.X R75, R79, 0x1, R71, P6 ;  /* 0x000000014f4b7824 */ /* 0x000fe400030e0647 */
[----:B------:R1:W-:Y:S04]  /*2e510*/  @P5 STG.E.U8 desc[UR24][R76.64], R80 ;  /* 0x000000504c005986 */ /* 0x0003e8000c101118 */
[----:B------:R4:W-:Y:S01]  /*2e520*/  @P1 STG.E.U8 desc[UR24][R74.64], R78 ;  /* 0x0000004e4a001986 */ /* 0x0009e2000c101118 */
[----:B------:R-:W-:Y:S01]  /*2e530*/  ISETP.LT.AND P1, PT, R35, UR6, !P3 ;  /* 0x0000000623007c0c */ /* 0x000fe2000df21270 */
[----:B------:R-:W0:Y:S01]  /*2e540*/  LDCU UR6, c[0x0][0x39c] ;  /* 0x00007380ff0677ac */ /* 0x000e220008000800 */
[----:B------:R-:W-:-:S02]  /*2e550*/  PRMT R82, R82, 0x9910, RZ ;  /* 0x0000991052527816 */ /* 0x000fc400000000ff */
[----:B-1----:R-:W-:Y:S02]  /*2e560*/  IADD3 R80, P6, PT, R73, R68, RZ ;  /* 0x0000004449507210 */ /* 0x002fe40007fde0ff */
[----:B------:R-:W-:Y:S02]  /*2e570*/  SHF.R.S32.HI R82, RZ, 0x8, R82 ;  /* 0x00000008ff527819 */ /* 0x000fe40000011452 */
[----:B----4-:R-:W-:Y:S01]  /*2e580*/  PRMT R74, R81, 0x9910, RZ ;  /* 0x00009910514a7816 */ /* 0x010fe200000000ff */
[----:B------:R-:W-:-:S05]  /*2e590*/  IMAD.X R81, R79, 0x1, R3, P6 ;  /* 0x000000014f517824 */ /* 0x000fca00030e0603 */
[----:B------:R2:W-:Y:S02]  /*2e5a0*/  @P1 STG.E.U8 desc[UR24][R80.64], R82 ;  /* 0x0000005250001986 */ /* 0x0005e4000c101118 */
[----:B--2---:R-:W-:Y:S02]  /*2e5b0*/  F2FP.SATFINITE.E4M3.F32.PACK_AB_MERGE_C R82, R33, R32, RZ ;  /* 0x000000202152723e */ /* 0x004fe400048070ff */
[----:B------:R-:W2:Y:S01]  /*2e5c0*/  LDL.LU R32, [R1+0x470] ;  /* 0x0004700001207983 */ /* 0x000ea20000300800 */
[----:B------:R-:W-:-:S03]  /*2e5d0*/  F2FP.SATFINITE.E4M3.F32.PACK_AB_MERGE_C R80, R31, R30, RZ ;  /* 0x0000001e1f50723e */ /* 0x000fc600048070ff */
[----:B------:R-:W2:Y:S04]  /*2e5e0*/  LDL.LU R33, [R1+0x474] ;  /* 0x0004740001217983 */ /* 0x000ea80000300800 */
[----:B------:R-:W4:Y:S04]  /*2e5f0*/  LDL.LU R30, [R1+0x270] ;  /* 0x00027000011e7983 */ /* 0x000f280000300800 */
[----:B------:R-:W4:Y:S01]  /*2e600*/  LDL.LU R31, [R1+0x274] ;  /* 0x00027400011f7983 */ /* 0x000f220000300800 */
[----:B---3--:R-:W-:-:S03]  /*2e610*/  F2FP.SATFINITE.E4M3.F32.PACK_AB_MERGE_C R81, R29, R28, RZ ;  /* 0x0000001c1d51723e */ /* 0x008fc600048070ff */
[----:B------:R-:W3:Y:S04]  /*2e620*/  LDL.LU R28, [R1+0x70] ;  /* 0x00007000011c7983 */ /* 0x000ee80000300800 */
[----:B------:R-:W3:Y:S01]  /*2e630*/  LDL.LU R29, [R1+0x74] ;  /* 0x00007400011d7983 */ /* 0x000ee20000300800 */
[----:B------:R-:W-:Y:S01]  /*2e640*/  ISETP.LT.AND P3, PT, R37, UR10, !P3 ;  /* 0x0000000a25007c0c */ /* 0x000fe2000df61270 */
[C---:B------:R-:W-:Y:S01]  /*2e650*/  VIADD R75, R73.reuse, UR30 ;  /* 0x0000001e494b7c36 */ /* 0x040fe20008000000 */
[----:B------:R-:W-:Y:S01]  /*2e660*/  IADD3 R78, P6, PT, R73, R70, RZ ;  /* 0x00000046494e7210 */ /* 0x000fe20007fde0ff */
[----:B------:R-:W1:Y:S01]  /*2e670*/  LDCU UR10, c[0x0][0x398] ;  /* 0x00007300ff0a77ac */ /* 0x000e620008000800 */
[----:B------:R-:W-:Y:S01]  /*2e680*/  ISETP.LT.AND P5, PT, R67, UR12, !P0 ;  /* 0x0000000c43007c0c */ /* 0x000fe2000c7a1270 */
[----:B------:R-:W3:Y:S01]  /*2e690*/  LDL.LU R43, [R1+0x678] ;  /* 0x00067800012b7983 */ /* 0x000ee20000300800 */
[----:B------:R-:W-:Y:S01]  /*2e6a0*/  SHF.R.S32.HI R74, RZ, 0x8, R74 ;  /* 0x00000008ff4a7819 */ /* 0x000fe2000001144a */
[----:B------:R-:W-:Y:S01]  /*2e6b0*/  IMAD.X R79, R79, 0x1, R69, P6 ;  /* 0x000000014f4f7824 */ /* 0x000fe200030e0645 */
[----:B------:R-:W-:Y:S01]  /*2e6c0*/  SHF.R.S32.HI R73, RZ, 0x1f, R75 ;  /* 0x0000001fff497819 */ /* 0x000fe2000001144b */
[----:B------:R-:W3:Y:S01]  /*2e6d0*/  LDL.LU R40, [R1+0x67c] ;  /* 0x00067c0001287983 */ /* 0x000ee20000300800 */
[----:B------:R-:W-:Y:S01]  /*2e6e0*/  IADD3 R76, P6, PT, R75, R0, RZ ;  /* 0x000000004b4c7210 */ /* 0x000fe20007fde0ff */
[----:B------:R-:W1:Y:S02]  /*2e6f0*/  LDCU UR12, c[0x0][0x398] ;  /* 0x00007300ff0c77ac */ /* 0x000e640008000800 */
[----:B------:R5:W-:Y:S01]  /*2e700*/  @P3 STG.E.U8 desc[UR24][R78.64], R74 ;  /* 0x0000004a4e003986 */ /* 0x000be2000c101118 */
[----:B0-----:R-:W-:Y:S01]  /*2e710*/  ISETP.LT.AND P3, PT, R34, UR9, !P0 ;  /* 0x0000000922007c0c */ /* 0x001fe2000c761270 */
[----:B------:R-:W-:Y:S01]  /*2e720*/  IMAD.X R77, R73, 0x1, R72, P6 ;  /* 0x00000001494d7824 */ /* 0x000fe200030e0648 */
[----:B------:R-:W0:Y:S01]  /*2e730*/  LDCU UR9, c[0x0][0x398] ;  /* 0x00007300ff0977ac */ /* 0x000e220008000800 */
[----:B------:R-:W3:Y:S04]  /*2e740*/  LDL.LU R41, [R1+0x478] ;  /* 0x0004780001297983 */ /* 0x000ee80000300800 */
[----:B------:R1:W-:Y:S01]  /*2e750*/  @P5 STG.E.U8 desc[UR24][R76.64], R83 ;  /* 0x000000534c005986 */ /* 0x0003e2000c101118 */
[----:B------:R-:W-:Y:S01]  /*2e760*/  ISETP.LT.AND P5, PT, R35, UR14, !P0 ;  /* 0x0000000e23007c0c */ /* 0x000fe2000c7a1270 */
[----:B------:R-:W0:Y:S01]  /*2e770*/  LDCU UR14, c[0x0][0x398] ;  /* 0x00007300ff0e77ac */ /* 0x000e220008000800 */
[----:B-----5:R-:W-:Y:S01]  /*2e780*/  IADD3 R78, P6, PT, R75, R2, RZ ;  /* 0x000000024b4e7210 */ /* 0x020fe20007fde0ff */
[----:B------:R-:W-:Y:S01]  /*2e790*/  VIADD R74, R66, 0x1d ;  /* 0x0000001d424a7836 */ /* 0x000fe20000000000 */
[----:B------:R-:W-:Y:S01]  /*2e7a0*/  F2FP.SATFINITE.E4M3.F32.PACK_AB_MERGE_C R84, R36, R39, RZ ;  /* 0x000000272454723e */ /* 0x000fe200048070ff */
[----:B------:R-:W5:Y:S02]  /*2e7b0*/  LDL.LU R38, [R1+0x47c] ;  /* 0x00047c0001267983 */ /* 0x000f640000300800 */
[----:B------:R-:W-:Y:S01]  /*2e7c0*/  IMAD.X R79, R73, 0x1, R71, P6 ;  /* 0x00000001494f7824 */ /* 0x000fe200030e0647 */
[----:B------:R-:W-:Y:S01]  /*2e7d0*/  ISETP.GE.AND P1, PT, R74, UR4, PT ;  /* 0x000000044a007c0c */ /* 0x000fe2000bf26270 */
[----:B------:R-:W5:Y:S01]  /*2e7e0*/  LDL.LU R39, [R1+0x680] ;  /* 0x0006800001277983 */ /* 0x000f620000300800 */
[----:B-1----:R-:W-:Y:S01]  /*2e7f0*/  IADD3 R76, P6, PT, R75, R68, RZ ;  /* 0x000000444b4c7210 */ /* 0x002fe20007fde0ff */
[----:B------:R-:W-:Y:S01]  /*2e800*/  VIADD R74, R66, 0x1e ;  /* 0x0000001e424a7836 */ /* 0x000fe20000000000 */
[----:B------:R-:W1:Y:S01]  /*2e810*/  LDCU UR4, c[0x0][0x398] ;  /* 0x00007300ff0477ac */ /* 0x000e620008000800 */
[----:B------:R0:W-:Y:S02]  /*2e820*/  @P3 STG.E.U8 desc[UR24][R78.64], R82 ;  /* 0x000000524e003986 */ /* 0x0001e4000c101118 */
[----:B------:R-:W-:Y:S01]  /*2e830*/  IMAD.X R77, R73, 0x1, R3, P6 ;  /* 0x00000001494d7824 */ /* 0x000fe200030e0603 */
[----:B------:R-:W-:Y:S01]  /*2e840*/  ISETP.GE.AND P3, PT, R74, UR6, PT ;  /* 0x000000064a007c0c */ /* 0x000fe2000bf66270 */
[----:B------:R-:W-:Y:S01]  /*2e850*/  VIADD R74, R75, UR30 ;  /* 0x0000001e4b4a7c36 */ /* 0x000fe20008000000 */
[----:B------:R-:W-:Y:S01]  /*2e860*/  PRMT R83, R83, 0x9910, RZ ;  /* 0x0000991053537816 */ /* 0x000fe200000000ff */
[----:B------:R-:W5:Y:S01]  /*2e870*/  LDL.LU R36, [R1+0x684] ;  /* 0x0006840001247983 */ /* 0x000f620000300800 */
[----:B0-----:R-:W-:Y:S01]  /*2e880*/  ISETP.LT.AND P0, PT, R37, UR9, !P0 ;  /* 0x0000000925007c0c */ /* 0x001fe2000c701270 */
[----:B------:R-:W0:Y:S02]  /*2e890*/  LDCU UR6, c[0x0][0x398] ;  /* 0x00007300ff0677ac */ /* 0x000e240008000800 */
[----:B------:R1:W-:Y:S01]  /*2e8a0*/  @P5 STG.E.U8 desc[UR24][R76.64], R80 ;  /* 0x000000504c005986 */ /* 0x0003e2000c101118 */
[----:B------:R-:W-:Y:S01]  /*2e8b0*/  IADD3 R78, P6, PT, R75, R70, RZ ;  /* 0x000000464b4e7210 */ /* 0x000fe20007fde0ff */
[----:B------:R-:W0:Y:S01]  /*2e8c0*/  LDCU UR9, c[0x0][0x398] ;  /* 0x00007300ff0977ac */ /* 0x000e220008000800 */
[----:B------:R-:W-:-:S02]  /*2e8d0*/  ISETP.LT.AND P5, PT, R67, UR10, !P4 ;  /* 0x0000000a43007c0c */ /* 0x000fc4000e7a1270 */
[----:B------:R-:W-:Y:S01]  /*2e8e0*/  SHF.R.S32.HI R75, RZ, 0x1f, R74 ;  /* 0x0000001fff4b7819 */ /* 0x000fe2000001144a */
[----:B------:R-:W-:Y:S01]  /*2e8f0*/  IMAD.X R79, R73, 0x1, R69, P6 ;  /* 0x00000001494f7824 */ /* 0x000fe200030e0645 */
[----:B------:R-:W-:Y:S01]  /*2e900*/  PRMT R82, R82, 0x9910, RZ ;  /* 0x0000991052527816 */ /* 0x000fe200000000ff */
[----:B------:R-:W-:Y:S01]  /*2e910*/  IMAD.MOV.U32 R73, RZ, RZ, R83 ;  /* 0x000000ffff497224 */ /* 0x000fe200078e0053 */
[----:B------:R-:W0:Y:S01]  /*2e920*/  LDCU UR10, c[0x0][0x398] ;  /* 0x00007300ff0a77ac */ /* 0x000e220008000800 */
[----:B-1----:R-:W-:-:S03]  /*2e930*/  IADD3 R76, P6, PT, R74, R0, RZ ;  /* 0x000000004a4c7210 */ /* 0x002fc60007fde0ff */
[----:B------:R-:W-:Y:S02]  /*2e940*/  SHF.R.S32.HI R73, RZ, 0x8, R73 ;  /* 0x00000008ff497819 */ /* 0x000fe40000011449 */
[----:B------:R-:W-:Y:S01]  /*2e950*/  IMAD.X R77, R75, 0x1, R72, P6 ;  /* 0x000000014b4d7824 */ /* 0x000fe200030e0648 */
[----:B------:R1:W-:Y:S04]  /*2e960*/  @P0 STG.E.U8 desc[UR24][R78.64], R81 ;  /* 0x000000514e000986 */ /* 0x0003e8000c101118 */
[----:B------:R0:W-:Y:S01]  /*2e970*/  @P5 STG.E.U8 desc[UR24][R76.64], R73 ;  /* 0x000000494c005986 */ /* 0x0001e2000c101118 */
[----:B------:R-:W-:Y:S01]  /*2e980*/  ISETP.LT.AND P5, PT, R34, UR4, !P4 ;  /* 0x0000000422007c0c */ /* 0x000fe2000e7a1270 */
[----:B------:R-:W2:Y:S01]  /*2e990*/  LDCU UR4, c[0x0][0x39c] ;  /* 0x00007380ff0477ac */ /* 0x000ea20008000800 */
[----:B-1----:R-:W-:-:S02]  /*2e9a0*/  IADD3 R78, P6, PT, R74, R2, RZ ;  /* 0x000000024a4e7210 */ /* 0x002fc40007fde0ff */
[----:B0-----:R-:W-:Y:S01]  /*2e9b0*/  PRMT R73, R80, 0x9910, RZ ;  /* 0x0000991050497816 */ /* 0x001fe200000000ff */
[----:B------:R-:W-:Y:S02]  /*2e9c0*/  IMAD.MOV.U32 R80, RZ, RZ, R82 ;  /* 0x000000ffff507224 */ /* 0x000fe400078e0052 */
[----:B------:R-:W-:-:S03]  /*2e9d0*/  IMAD.X R79, R75, 0x1, R71, P6 ;  /* 0x000000014b4f7824 */ /* 0x000fc600030e0647 */
[----:B------:R-:W-:-:S05]  /*2e9e0*/  SHF.R.S32.HI R80, RZ, 0x8, R80 ;  /* 0x00000008ff507819 */ /* 0x000fca0000011450 */
[----:B------:R0:W-:Y:S01]  /*2e9f0*/  @P5 STG.E.U8 desc[UR24][R78.64], R80 ;  /* 0x000000504e005986 */ /* 0x0001e2000c101118 */
[----:B----4-:R-:W-:Y:S02]  /*2ea00*/  F2FP.SATFINITE.E4M3.F32.PACK_AB_MERGE_C R82, R31, R30, RZ ;  /* 0x0000001e1f52723e */ /* 0x010fe400048070ff */
[----:B0-----:R-:W-:Y:S02]  /*2ea10*/  PRMT R79, R81, 0x9910, RZ ;  /* 0x00009910514f7816 */ /* 0x001fe400000000ff */
[----:B--2---:R-:W-:Y:S02]  /*2ea20*/  F2FP.SATFINITE.E4M3.F32.PACK_AB_MERGE_C R81, R33, R32, RZ ;  /* 0x000000202151723e */ /* 0x004fe400048070ff */
[----:B------:R-:W2:Y:S04]  /*2ea30*/  LDL.LU R32, [R1+0x480] ;  /* 0x0004800001207983 */ /* 0x000ea80000300800 */
[----:B------:R-:W2:Y:S04]  /*2ea40*/  LDL.LU R33, [R1+0x484] ;  /* 0x0004840001217983 */ /* 0x000ea80000300800 */
[----:B------:R-:W4:Y:S04]  /*2ea50*/  LDL.LU R30, [R1+0x278] ;  /* 0x00027800011e7983 */ /* 0x000f280000300800 */
[----:B------:R-:W4:Y:S01]  /*2ea60*/  LDL.LU R31, [R1+0x27c] ;  /* 0x00027c00011f7983 */ /* 0x000f220000300800 */
[----:B---3--:R-:W-:-:S03]  /*2ea70*/  F2FP.SATFINITE.E4M3.F32.PACK_AB_MERGE_C R83, R29, R28, RZ ;  /* 0x0000001c1d53723e */ /* 0x008fc600048070ff */
[----:B------:R-:W3:Y:S04]  /*2ea80*/  LDL.LU R28, [R1+0x78] ;  /* 0x00007800011c7983 */ /* 0x000ee80000300800 */
[----:B------:R-:W3:Y:S01]  /*2ea90*/  LDL.LU R29, [R1+0x7c] ;  /* 0x00007c00011d7983 */ /* 0x000ee20000300800 */
[----:B------:R-:W-:Y:S01]  /*2eaa0*/  ISETP.LT.AND P0, PT, R35, UR6, !P4 ;  /* 0x0000000623007c0c */ /* 0x000fe2000e701270 */
[----:B------:R-:W0:Y:S01]  /*2eab0*/  LDCU UR6, c[0x0][0x398] ;  /* 0x00007300ff0677ac */ /* 0x000e220008000800 */
[----:B------:R-:W-:Y:S02]  /*2eac0*/  IADD3 R76, P6, PT, R74, R68, RZ ;  /* 0x000000444a4c7210 */ /* 0x000fe40007fde0ff */
[----:B------:R-:W-:-:S03]  /*2ead0*/  SHF.R.S32.HI R73, RZ, 0x8, R73 ;  /* 0x00000008ff497819 */ /* 0x000fc60000011449 */
[----:B------:R-:W-:Y:S01]  /*2eae0*/  IMAD.X R77, R75, 0x1, R3, P6 ;  /* 0x000000014b4d7824 */ /* 0x000fe200030e0603 */
[----:B------:R-:W-:Y:S01]  /*2eaf0*/  ISETP.LT.AND P5, PT, R67, UR10, !P2 ;  /* 0x0000000a43007c0c */ /* 0x000fe2000d7a1270 */
[----:B------:R-:W-:Y:S01]  /*2eb00*/  VIADD R78, R66, 0x1f ;  /* 0x0000001f424e7836 */ /* 0x000fe20000000000 */
[----:B------:R-:W-:Y:S01]  /*2eb10*/  SHF.R.S32.HI R79, RZ, 0x8, R79 ;  /* 0x00000008ff4f7819 */ /* 0x000fe2000001144f */
[----:B------:R-:W1:Y:S02]  /*2eb20*/  LDCU UR10, c[0x0][0x398] ;  /* 0x00007300ff0a77ac */ /* 0x000e640008000800 */
[----:B------:R0:W-:Y:S01]  /*2eb30*/  @P0 STG.E.U8 desc[UR24][R76.64], R73 ;  /* 0x000000494c000986 */ /* 0x0001e2000c101118 */
[----:B------:R-:W-:Y:S01]  /*2eb40*/  ISETP.LT.AND P0, PT, R37, UR9, !P4 ;  /* 0x0000000925007c0c */ /* 0x000fe2000e701270 */
[----:B------:R-:W1:Y:S01]  /*2eb50*/  LDCU UR9, c[0x0][0x398] ;  /* 0x00007300ff0977ac */ /* 0x000e620008000800 */
[C---:B0-----:R-:W-:Y:S01]  /*2eb60*/  VIADD R73, R74.reuse, UR30 ;  /* 0x0000001e4a497c36 */ /* 0x041fe20008000000 */
[----:B------:R-:W-:-:S04]  /*2eb70*/  IADD3 R76, P4, PT, R74, R70, RZ ;  /* 0x000000464a4c7210 */ /* 0x000fc80007f9e0ff */
[----:B------:R-:W-:Y:S02]  /*2eb80*/  SHF.R.S32.HI R80, RZ, 0x1f, R73 ;  /* 0x0000001fff507819 */ /* 0x000fe40000011449 */
[----:B------:R-:W-:Y:S01]  /*2eb90*/  IADD3 R74, P6, PT, R73, R0, RZ ;  /* 0x00000000494a7210 */ /* 0x000fe20007fde0ff */
[----:B------:R-:W-:Y:S01]  /*2eba0*/  IMAD.X R77, R75, 0x1, R69, P4 ;  /* 0x000000014b4d7824 */ /* 0x000fe200020e0645 */
[----:B------:R-:W-:Y:S01]  /*2ebb0*/  ISETP.GE.AND P4, PT, R78, UR4, PT ;  /* 0x000000044e007c0c */ /* 0x000fe2000bf86270 */
[----:B------:R-:W0:Y:S02]  /*2ebc0*/  LDCU UR4, c[0x0][0x39c] ;  /* 0x00007380ff0477ac */ /* 0x000e240008000800 */
[----:B------:R-:W-:Y:S01]  /*2ebd0*/  IMAD.X R75, R80, 0x1, R72, P6 ;  /* 0x00000001504b7824 */ /* 0x000fe200030e0648 */
[----:B------:R-:W-:Y:S01]  /*2ebe0*/  IADD3 R78, P6, PT, R73, R2, RZ ;  /* 0x00000002494e7210 */ /* 0x000fe20007fde0ff */
[----:B------:R1:W-:Y:S01]  /*2ebf0*/  @P0 STG.E.U8 desc[UR24][R76.64], R79 ;  /* 0x0000004f4c000986 */ /* 0x0003e2000c101118 */
[----:B------:R-:W-:Y:S01]  /*2ec00*/  ISETP.LT.AND P0, PT, R35, UR6, !P2 ;  /* 0x0000000623007c0c */ /* 0x000fe2000d701270 */
[----:B------:R-:W0:Y:S02]  /*2ec10*/  LDCU UR6, c[0x0][0x39c] ;  /* 0x00007380ff0677ac */ /* 0x000e240008000800 */
[----:B------:R5:W-:Y:S01]  /*2ec20*/  @P5 STG.E.U8 desc[UR24][R74.64], R84 ;  /* 0x000000544a005986 */ /* 0x000be2000c101118 */
[----:B------:R-:W-:Y:S01]  /*2ec30*/  ISETP.LT.AND P5, PT, R34, UR12, !P2 ;  /* 0x0000000c22007c0c */ /* 0x000fe2000d7a1270 */
[----:B------:R-:W0:Y:S01]  /*2ec40*/  LDCU UR12, c[0x0][0x398] ;  /* 0x00007300ff0c77ac */ /* 0x000e220008000800 */
[----:B------:R-:W-:Y:S01]  /*2ec50*/  ISETP.LT.AND P2, PT, R37, UR14, !P2 ;  /* 0x0000000e25007c0c */ /* 0x000fe2000d741270 */
[----:B------:R-:W0:Y:S01]  /*2ec60*/  LDCU UR14, c[0x0][0x398] ;  /* 0x00007300ff0e77ac */ /* 0x000e220008000800 */
[----:B-1----:R-:W-:Y:S01]  /*2ec70*/  IMAD.X R79, R80, 0x1, R71, P6 ;  /* 0x00000001504f7824 */ /* 0x002fe200030e0647 */
[----:B------:R-:W-:-:S05]  /*2ec80*/  IADD3 R76, P6, PT, R73, R68, RZ ;  /* 0x00000044494c7210 */ /* 0x000fca0007fde0ff */
[----:B------:R-:W-:Y:S01]  /*2ec90*/  IMAD.X R77, R80, 0x1, R3, P6 ;  /* 0x00000001504d7824 */ /* 0x000fe200030e0603 */
[C---:B-----5:R-:W-:Y:S02]  /*2eca0*/  IADD3 R74, P6, PT, R73.reuse, R70, RZ ;  /* 0x00000046494a7210 */ /* 0x060fe40007fde0ff */
[----:B------:R1:W-:Y:S01]  /*2ecb0*/  @P5 STG.E.U8 desc[UR24][R78.64], R81 ;  /* 0x000000514e005986 */ /* 0x0003e2000c101118 */
[----:B------:R-:W-:Y:S01]  /*2ecc0*/  VIADD R73, R73, UR30 ;  /* 0x0000001e49497c36 */ /* 0x000fe20008000000 */
[----:B------:R-:W-:Y:S01]  /*2ecd0*/  PRMT R84, R84, 0x9910, RZ ;  /* 0x0000991054547816 */ /* 0x000fe200000000ff */
[----:B------:R-:W-:Y:S01]  /*2ece0*/  IMAD.X R75, R80, 0x1, R69, P6 ;  /* 0x00000001504b7824 */ /* 0x000fe200030e0645 */
[----:B------:R5:W-:Y:S01]  /*2ecf0*/  @P0 STG.E.U8 desc[UR24][R76.64], R82 ;  /* 0x000000524c000986 */ /* 0x000be2000c101118 */
[----:B------:R-:W-:Y:S01]  /*2ed00*/  ISETP.LT.AND P0, PT, R67, UR9, !P1 ;  /* 0x0000000943007c0c */ /* 0x000fe2000cf01270 */
[----:B------:R-:W0:Y:S01]  /*2ed10*/  LDCU UR9, c[0x0][0x398] ;  /* 0x00007300ff0977ac */ /* 0x000e220008000800 */
[----:B------:R-:W-:Y:S01]  /*2ed20*/  ISETP.LT.AND P5, PT, R34, UR10, !P1 ;  /* 0x0000000a22007c0c */ /* 0x000fe2000cfa1270 */
[----:B------:R0:W-:Y:S01]  /*2ed30*/  @P2 STG.E.U8 desc[UR24][R74.64], R83 ;  /* 0x000000534a002986 */ /* 0x0001e2000c101118 */
[----:B------:R-:W-:Y:S01]  /*2ed40*/  PRMT R80, R81, 0x9910, RZ ;  /* 0x0000991051507816 */ /* 0x000fe200000000ff */
[----:B------:R-:W2:Y:S01]  /*2ed50*/  LDCU UR10, c[0x0][0x398] ;  /* 0x00007300ff0a77ac */ /* 0x000ea20008000800 */
[----:B-1----:R-:W-:Y:S01]  /*2ed60*/  SHF.R.S32.HI R78, RZ, 0x1f, R73 ;  /* 0x0000001fff4e7819 */ /* 0x002fe20000011449 */
[----:B------:R-:W-:Y:S01]  /*2ed70*/  IMAD.MOV.U32 R81, RZ, RZ, R84 ;  /* 0x000000ffff517224 */ /* 0x000fe200078e0054 */
[----:B-----5:R-:W-:-:S02]  /*2ed80*/  IADD3 R76, P2, PT, R73, R0, RZ ;  /* 0x00000000494c7210 */ /* 0x020fc40007f5e0ff */
[----:B0-----:R-:W-:-:S03]  /*2ed90*/  IADD3 R74, P6, PT, R73, R2, RZ ;  /* 0x00000002494a7210 */ /* 0x001fc60007fde0ff */
[C---:B------:R-:W-:Y:S01]  /*2eda0*/  IMAD.X R77, R78.reuse, 0x1, R72, P2 ;  /* 0x000000014e4d7824 */ /* 0x040fe200010e0648 */
[----:B------:R-:W-:Y:S02]  /*2edb0*/  SHF.R.S32.HI R81, RZ, 0x8, R81 ;  /* 0x00000008ff517819 */ /* 0x000fe40000011451 */
[----:B------:R-:W-:Y:S01]  /*2edc0*/  SHF.R.S32.HI R80, RZ, 0x8, R80 ;  /* 0x00000008ff507819 */ /* 0x000fe20000011450 */
[----:B------:R-:W-:Y:S01]  /*2edd0*/  IMAD.X R75, R78, 0x1, R71, P6 ;  /* 0x000000014e4b7824 */ /* 0x000fe200030e0647 */
[----:B------:R-:W-:Y:S01]  /*2ede0*/  ISETP.LT.AND P6, PT, R35, UR12, !P1 ;  /* 0x0000000c23007c0c */ /* 0x000fe2000cfc1270 */
[----:B------:R0:W-:Y:S01]  /*2edf0*/  @P0 STG.E.U8 desc[UR24][R76.64], R81 ;  /* 0x000000514c000986 */ /* 0x0001e2000c101118 */
[----:B------:R-:W-:Y:S01]  /*2ee00*/  VIADD R79, R66, 0x20 ;  /* 0x00000020424f7836 */ /* 0x000fe20000000000 */
[----:B------:R-:W1:Y:S02]  /*2ee10*/  LDCU UR12, c[0x0][0x398] ;  /* 0x00007300ff0c77ac */ /* 0x000e640008000800 */
[----:B------:R5:W-:Y:S01]  /*2ee20*/  @P5 STG.E.U8 desc[UR24][R74.64], R80 ;  /* 0x000000504a005986 */ /* 0x000be2000c101118 */
[----:B0-----:R-:W-:Y:S01]  /*2ee30*/  PRMT R76, R82, 0x9910, RZ ;  /* 0x00009910524c7816 */ /* 0x001fe200000000ff */
[----:B-----5:R-:W-:Y:S01]  /*2ee40*/  VIADD R75, R66, 0x21 ;  /* 0x00000021424b7836 */ /* 0x020fe20000000000 */
[----:B------:R-:W-:-:S02]  /*2ee50*/  IADD3 R74, P5, PT, R73, R68, RZ ;  /* 0x00000044494a7210 */ /* 0x000fc40007fbe0ff */
[----:B------:R-:W-:Y:S02]  /*2ee60*/  SHF.R.S32.HI R76, RZ, 0x8, R76 ;  /* 0x00000008ff4c7819 */ /* 0x000fe4000001144c */
[----:B------:R-:W-:Y:S01]  /*2ee70*/  ISETP.GE.AND P0, PT, R75, UR6, PT ;  /* 0x000000064b007c0c */ /* 0x000fe2000bf06270 */
[----:B------:R-:W-:Y:S01]  /*2ee80*/  IMAD.X R75, R78, 0x1, R3, P5 ;  /* 0x000000014e4b7824 */ /* 0x000fe200028e0603 */
[----:B------:R-:W-:Y:S01]  /*2ee90*/  ISETP.LT.AND P5, PT, R37, UR14, !P1 ;  /* 0x0000000e25007c0c */ /* 0x000fe2000cfa1270 */
[----:B------:R-:W0:Y:S01]  /*2eea0*/  LDCU UR6, c[0x0][0x398] ;  /* 0x00007300ff0677ac */ /* 0x000e220008000800 */
[----:B------:R-:W-:Y:S02]  /*2eeb0*/  ISETP.GE.AND P2, PT, R79, UR4, PT ;  /* 0x000000044f007c0c */ /* 0x000fe4000bf46270 */
[----:B------:R5:W-:Y:S01]  /*2eec0*/  @P6 STG.E.U8 desc[UR24][R74.64], R76 ;  /* 0x0000004c4a006986 */ /* 0x000be2000c101118 */
[----:B------:R-:W0:Y:S01]  /*2eed0*/  LDCU UR4, c[0x0][0x39c] ;  /* 0x00007380ff0477ac */ /* 0x000e220008000800 */
[----:B------:R-:W-:-:S02]  /*2eee0*/  PRMT R77, R83, 0x9910, RZ ;  /* 0x00009910534d7816 */ /* 0x000fc400000000ff */
[----:B------:R-:W-:Y:S01]  /*2eef0*/  F2FP.SATFINITE.E4M3.F32.PACK_AB_MERGE_C R81, R40, R43, RZ ;  /* 0x0000002b2851723e */ /* 0x000fe200048070ff */
[----:B------:R-:W0:Y:S01]  /*2ef00*/  LDCU UR14, c[0x0][0x398] ;  /* 0x00007300ff0e77ac */ /* 0x000e220008000800 */
[C---:B-----5:R-:W-:Y:S01]  /*2ef10*/  IADD3 R74, P1, PT, R73.reuse, R70, RZ ;  /* 0x00000046494a7210 */ /* 0x060fe20007f3e0ff */
[----:B------:R-:W-:Y:S01]  /*2ef20*/  VIADD R73, R73, UR30 ;  /* 0x0000001e49497c36 */ /* 0x000fe20008000000 */
[----:B------:R-:W-:-:S03]  /*2ef30*/  SHF.R.S32.HI R77, RZ, 0x8, R77 ;  /* 0x00000008ff4d7819 */ /* 0x000fc6000001144d */
[----:B------:R-:W-:Y:S01]  /*2ef40*/  IMAD.X R75, R78, 0x1, R69, P1 ;  /* 0x000000014e4b7824 */ /* 0x000fe200008e0645 */
[----:B------:R-:W-:Y:S01]  /*2ef50*/  ISETP.LT.AND P1, PT, R67, UR9, !P3 ;  /* 0x0000000943007c0c */ /* 0x000fe2000df21270 */
[----:B------:R-:W-:Y:S01]  /*2ef60*/  VIADD R79, R66, 0x22 ;  /* 0x00000022424f7836 */ /* 0x000fe20000000000 */
[----:B------:R-:W-:Y:S01]  /*2ef70*/  SHF.R.S32.HI R78, RZ, 0x1f, R73 ;  /* 0x0000001fff4e7819 */ /* 0x000fe20000011449 */
[----:B------:R-:W5:Y:S01]  /*2ef80*/  LDCU UR9, c[0x0][0x398] ;  /* 0x00007300ff0977ac */ /* 0x000f620008000800 */
[----:B------:R-:W-:Y:S01]  /*2ef90*/  IADD3 R76, P6, PT, R73, R0, RZ ;  /* 0x00000000494c7210 */ /* 0x000fe20007fde0ff */
[----:B------:R0:W-:Y:S04]  /*2efa0*/  @P5 STG.E.U8 desc[UR24][R74.64], R77 ;  /* 0x0000004d4a005986 */ /* 0x0001e8000c101118 */
[----:B0-----:R-:W-:-:S05]  /*2efb0*/  IMAD.X R77, R78, 0x1, R72, P6 ;  /* 0x000000014e4d7824 */ /* 0x001fca00030e0648 */
[----:B------:R0:W-:Y:S01]  /*2efc0*/  @P1 STG.E.U8 desc[UR24][R76.64], R81 ;  /* 0x000000514c001986 */ /* 0x0001e2000c101118 */
[----:B------:R-:W-:Y:S01]  /*2efd0*/  ISETP.GE.AND P1, PT, R79, UR4, PT ;  /* 0x000000044f007c0c */ /* 0x000fe2000bf26270 */
[----:B------:R-:W0:Y:S01]  /*2efe0*/  LDCU UR4, c[0x0][0x398] ;  /* 0x00007300ff0477ac */ /* 0x000e220008000800 */
[----:B----4-:R-:W-:Y:S02]  /*2eff0*/  F2FP.SATFINITE.E4M3.F32.PACK_AB_MERGE_C R79, R31, R30, RZ ;  /* 0x0000001e1f4f723e */ /* 0x010fe400048070ff */
[----:B------:R-:W4:Y:S04]  /*2f000*/  LDL.LU R30, [R1+0x280] ;  /* 0x00028000011e7983 */ /* 0x000f280000300800 */
[----:B------:R-:W4:Y:S01]  /*2f010*/  LDL.LU R31, [R1+0x284] ;  /* 0x00028400011f7983 */ /* 0x000f220000300800 */
[----:B---3--:R-:W-:-:S03]  /*2f020*/  F2FP.SATFINITE.E4M3.F32.PACK_AB_MERGE_C R80, R29, R28, RZ ;  /* 0x0000001c1d50723e */ /* 0x008fc600048070ff */
[----:B------:R-:W3:Y:S04]  /*2f030*/  LDL.LU R28, [R1+0x80] ;  /* 0x00008000011c7983 */ /* 0x000ee80000300800 */
[----:B------:R-:W3:Y:S01]  /*2f040*/  LDL.LU R29, [R1+0x84] ;  /* 0x00008400011d7983 */ /* 0x000ee20000300800 */
[----:B--2---:R-:W-:Y:S01]  /*2f050*/  ISETP.LT.AND P5, PT, R34, UR10, !P3 ;  /* 0x0000000a22007c0c */ /* 0x004fe2000dfa1270 */
[----:B------:R-:W2:Y:S01]  /*2f060*/  LDCU UR10, c[0x0][0x398] ;  /* 0x00007300ff0a77ac */ /* 0x000ea20008000800 */
[----:B------:R-:W-:Y:S02]  /*2f070*/  IADD3 R74, P6, PT, R73, R2, RZ ;  /* 0x00000002494a7210 */ /* 0x000fe40007fde0ff */
[----:B------:R-:W-:Y:S02]  /*2f080*/  F2FP.SATFINITE.E4M3.F32.PACK_AB_MERGE_C R82, R38, R41, RZ ;  /* 0x000000292652723e */ /* 0x000fe400048070ff */
[----:B0-----:R-:W-:Y:S01]  /*2f090*/  PRMT R81, R81, 0x9910, RZ ;  /* 0x0000991051517816 */ /* 0x001fe200000000ff */
[----:B------:R-:W-:Y:S01]  /*2f0a0*/  IMAD.X R75, R78, 0x1, R71, P6 ;  /* 0x000000014e4b7824 */ /* 0x000fe200030e0647 */
[----:B------:R-:W-:Y:S01]  /*2f0b0*/  ISETP.LT.AND P6, PT, R35, UR6, !P3 ;  /* 0x0000000623007c0c */ /* 0x000fe2000dfc1270 */
[----:B------:R-:W0:Y:S01]  /*2f0c0*/  LDCU UR6, c[0x0][0x398] ;  /* 0x00007300ff0677ac */ /* 0x000e220008000800 */
[----:B------:R-:W3:Y:S04]  /*2f0d0*/  LDL.LU R41, [R1+0x688] ;  /* 0x0006880001297983 */ /* 0x000ee80000300800 */
[----:B------:R1:W-:Y:S01]  /*2f0e0*/  @P5 STG.E.U8 desc[UR24][R74.64], R82 ;  /* 0x000000524a005986 */ /* 0x0003e2000c101118 */
[----:B-----5:R-:W-:Y:S01]  /*2f0f0*/  ISETP.LT.AND P3, PT, R37, UR9, !P3 ;  /* 0x0000000925007c0c */ /* 0x020fe2000df61270 */
[----:B------:R-:W5:Y:S02]  /*2f100*/  LDCU UR9, c[0x0][0x398] ;  /* 0x00007300ff0977ac */ /* 0x000f640008000800 */
[----:B------:R-:W3:Y:S01]  /*2f110*/  LDL.LU R38, [R1+0x68c] ;  /* 0x00068c0001267983 */ /* 0x000ee20000300800 */
[----:B-1----:R-:W-:-:S05]  /*2f120*/  IADD3 R74, P5, PT, R73, R68, RZ ;  /* 0x00000044494a7210 */ /* 0x002fca0007fbe0ff */
[----:B------:R-:W-:Y:S01]  /*2f130*/  IMAD.X R75, R78, 0x1, R3, P5 ;  /* 0x000000014e4b7824 */ /* 0x000fe200028e0603 */
[----:B--2---:R-:W-:Y:S01]  /*2f140*/  ISETP.LT.AND P5, PT, R67, UR10, !P4 ;  /* 0x0000000a43007c0c */ /* 0x004fe2000e7a1270 */
[----:B------:R-:W1:Y:S03]  /*2f150*/  LDCU UR10, c[0x0][0x398] ;  /* 0x00007300ff0a77ac */ /* 0x000e660008000800 */
[----:B------:R2:W-:Y:S01]  /*2f160*/  @P6 STG.E.U8 desc[UR24][R74.64], R79 ;  /* 0x0000004f4a006986 */ /* 0x0005e2000c101118 */
[C---:B------:R-:W-:Y:S01]  /*2f170*/  IADD3 R76, P6, PT, R73.reuse, R70, RZ ;  /* 0x00000046494c7210 */ /* 0x040fe20007fde0ff */
[----:B------:R-:W-:-:S04]  /*2f180*/  VIADD R73, R73, UR30 ;  /* 0x0000001e49497c36 */ /* 0x000fc80008000000 */
[----:B------:R-:W-:Y:S01]  /*2f190*/  IMAD.X R77, R78, 0x1, R69, P6 ;  /* 0x000000014e4d7824 */ /* 0x000fe200030e0645 */
[----:B------:R-:W-:Y:S02]  /*2f1a0*/  SHF.R.S32.HI R78, RZ, 0x1f, R73 ;  /* 0x0000001fff4e7819 */ /* 0x000fe40000011449 */
[----:B--2---:R-:W-:Y:S02]  /*2f1b0*/  IADD3 R74, P6, PT, R73, R0, RZ ;  /* 0x00000000494a7210 */ /* 0x004fe40007fde0ff */
[----:B------:R2:W-:Y:S01]  /*2f1c0*/  @P3 STG.E.U8 desc[UR24][R76.64], R80 ;  /* 0x000000504c003986 */ /* 0x0005e2000c101118 */
[----:B------:R-:W-:Y:S02]  /*2f1d0*/  PRMT R82, R82, 0x9910, RZ ;  /* 0x0000991052527816 */ /* 0x000fe400000000ff */
[----:B------:R-:W-:Y:S01]  /*2f1e0*/  IMAD.X R75, R78, 0x1, R72, P6 ;  /* 0x000000014e4b7824 */ /* 0x000fe200030e0648 */
[----:B------:R-:W-:Y:S01]  /*2f1f0*/  ISETP.LT.AND P3, PT, R34, UR4, !P4 ;  /* 0x0000000422007c0c */ /* 0x000fe2000e761270 */
[----:B------:R-:W1:Y:S01]  /*2f200*/  LDCU UR4, c[0x0][0x39c] ;  /* 0x00007380ff0477ac */ /* 0x000e620008000800 */
[----:B--2---:R-:W-:-:S05]  /*2f210*/  SHF.R.S32.HI R76, RZ, 0x8, R81 ;  /* 0x00000008ff4c7819 */ /* 0x004fca0000011451 */
[----:B------:R2:W-:Y:S01]  /*2f220*/  @P5 STG.E.U8 desc[UR24][R74.64], R76 ;  /* 0x0000004c4a005986 */ /* 0x0005e2000c101118 */
[----:B0-----:R-:W-:Y:S01]  /*2f230*/  ISETP.LT.AND P5, PT, R35, UR6, !P4 ;  /* 0x0000000623007c0c */ /* 0x001fe2000e7a1270 */
[----:B------:R-:W0:Y:S01]  /*2f240*/  LDCU UR6, c[0x0][0x39c] ;  /* 0x00007380ff0677ac */ /* 0x000e220008000800 */
[----:B------:R-:W-:Y:S02]  /*2f250*/  PRMT R79, R79, 0x9910, RZ ;  /* 0x000099104f4f7816 */ /* 0x000fe400000000ff */
[----:B--2---:R-:W-:Y:S01]  /*2f260*/  IADD3 R76, P6, PT, R73, R2, RZ ;  /* 0x00000002494c7210 */ /* 0x004fe20007fde0ff */
[----:B------:R-:W-:-:S04]  /*2f270*/  IMAD.MOV.U32 R75, RZ, RZ, R82 ;  /* 0x000000ffff4b7224 */ /* 0x000fc800078e0052 */
[----:B------:R-:W-:Y:S01]  /*2f280*/  IMAD.X R77, R78, 0x1, R71, P6 ;  /* 0x000000014e4d7824 */ /* 0x000fe200030e0647 */
[----:B------:R-:W-:Y:S02]  /*2f290*/  SHF.R.S32.HI R75, RZ, 0x8, R75 ;  /* 0x00000008ff4b7819 */ /* 0x000fe4000001144b */
[----:B------:R-:W-:-:S03]  /*2f2a0*/  IADD3 R74, P6, PT, R73, R68, RZ ;  /* 0x00000044494a7210 */ /* 0x000fc60007fde0ff */
[----:B------:R2:W-:Y:S01]  /*2f2b0*/  @P3 STG.E.U8 desc[UR24][R76.64], R75 ;  /* 0x0000004b4c003986 */ /* 0x0005e2000c101118 */
[----:B------:R-:W-:Y:S01]  /*2f2c0*/  PRMT R80, R80, 0x9910, RZ ;  /* 0x0000991050507816 */ /* 0x000fe200000000ff */
[----:B--2---:R-:W-:Y:S01]  /*2f2d0*/  IMAD.X R75, R78, 0x1, R3, P6 ;  /* 0x000000014e4b7824 */ /* 0x004fe200030e0603 */
[----:B------:R-:W-:Y:S02]  /*2f2e0*/  SHF.R.S32.HI R76, RZ, 0x8, R79 ;  /* 0x00000008ff4c7819 */ /* 0x000fe4000001144f */
[----:B-----5:R-:W-:Y:S02]  /*2f2f0*/  ISETP.LT.AND P6, PT, R37, UR9, !P4 ;  /* 0x0000000925007c0c */ /* 0x020fe4000e7c1270 */
[----:B------:R-:W-:Y:S01]  /*2f300*/  F2FP.SATFINITE.E4M3.F32.PACK_AB_MERGE_C R83, R36, R39, RZ ;  /* 0x000000272453723e */ /* 0x000fe200048070ff */
[----:B------:R2:W-:Y:S01]  /*2f310*/  @P5 STG.E.U8 desc[UR24][R74.64], R76 ;  /* 0x0000004c4a005986 */ /* 0x0005e2000c101118 */
[----:B-1----:R-:W-:Y:S01]  /*2f320*/  ISETP.LT.AND P4, PT, R67, UR10, !P2 ;  /* 0x0000000a43007c0c */ /* 0x002fe2000d781270 */
[----:B------:R-:W-:Y:S01]  /*2f330*/  VIADD R79, R66, 0x23 ;  /* 0x00000023424f7836 */ /* 0x000fe20000000000 */
[----:B------:R-:W-:Y:S01]  /*2f340*/  F2FP.SATFINITE.E4M3.F32.PACK_AB_MERGE_C R84, R33, R32, RZ ;  /* 0x000000202154723e */ /* 0x000fe200048070ff */
[----:B------:R-:W5:Y:S01]  /*2f350*/  LDL.LU R39, [R1+0x488] ;  /* 0x0004880001277983 */ /* 0x000f620000300800 */
[----:B------:R-:W1:Y:S03]  /*2f360*/  LDCU UR9, c[0x0][0x398] ;  /* 0x00007300ff0977ac */ /* 0x000e660008000800 */
[----:B------:R-:W5:Y:S01]  /*2f370*/  LDL.LU R36, [R1+0x48c] ;  /* 0x00048c0001247983 */ /* 0x000f620000300800 */
[----:B------:R-:W0:Y:S01]  /*2f380*/  LDCU UR10, c[0x0][0x398] ;  /* 0x00007300ff0a77ac */ /* 0x000e220008000800 */
[C---:B--2---:R-:W-:Y:S01]  /*2f390*/  IADD3 R76, P3, PT, R73.reuse, R70, RZ ;  /* 0x00000046494c7210 */ /* 0x044fe20007f7e0ff */
[----:B------:R-:W-:Y:S01]  /*2f3a0*/  IMAD.MOV.U32 R75, RZ, RZ, R80 ;  /* 0x000000ffff4b7224 */ /* 0x000fe200078e0050 */
[----:B------:R-:W2:Y:S01]  /*2f3b0*/  LDL.LU R32, [R1+0x288] ;  /* 0x0002880001207983 */ /* 0x000ea20000300800 */
[----:B------:R-:W-:-:S02]  /*2f3c0*/  VIADD R73, R73, UR30 ;  /* 0x0000001e49497c36 */ /* 0x000fc40008000000 */
[----:B------:R-:W-:Y:S01]  /*2f3d0*/  IMAD.X R77, R78, 0x1, R69, P3 ;  /* 0x000000014e4d7824 */ /* 0x000fe200018e0645 */
[----:B------:R-:W-:Y:S01]  /*2f3e0*/  SHF.R.S32.HI R75, RZ, 0x8, R75 ;  /* 0x00000008ff4b7819 */ /* 0x000fe2000001144b */
[----:B------:R-:W2:Y:S01]  /*2f3f0*/  LDL.LU R33, [R1+0x28c] ;  /* 0x00028c0001217983 */ /* 0x000ea20000300800 */
[----:B------:R-:W-:Y:S02]  /*2f400*/  SHF.R.S32.HI R78, RZ, 0x1f, R73 ;  /* 0x0000001fff4e7819 */ /* 0x000fe40000011449 */
        /* <DEDUP_REMOVED lines=12> */
[----:B------:R-:W-:Y:S02]  /*2f4d0*/  ISETP.LT.AND P3, PT, R34, UR12, !P2 ;  /* 0x0000000c22007c0c */ /* 0x000fe4000d761270 */
[----:B------:R-:W-:Y:S01]  /*2f4e0*/  IADD3 R76, P6, PT, R73, R2, RZ ;  /* 0x00000002494c7210 */ /* 0x000fe20007fde0ff */
[----:B0-----:R-:W-:Y:S01]  /*2f4f0*/  VIADD R75, R66, 0x24 ;  /* 0x00000024424b7836 */ /* 0x001fe20000000000 */
[----:B------:R-:W-:Y:S01]  /*2f500*/  ISETP.LT.AND P5, PT, R35, UR14, !P2 ;  /* 0x0000000e23007c0c */ /* 0x000fe2000d7a1270 */
[----:B------:R-:W0:Y:S02]  /*2f510*/  LDCU UR12, c[0x0][0x398] ;  /* 0x00007300ff0c77ac */ /* 0x000e240008000800 */
[----:B------:R-:W-:Y:S01]  /*2f520*/  IMAD.X R77, R78, 0x1, R71, P6 ;  /* 0x000000014e4d7824 */ /* 0x000fe200030e0647 */
[----:B------:R-:W-:Y:S01]  /*2f530*/  IADD3 R74, P6, PT, R73, R68, RZ ;  /* 0x00000044494a7210 */ /* 0x000fe20007fde0ff */
[----:B------:R-:W0:Y:S01]  /*2f540*/  LDCU UR14, c[0x0][0x398] ;  /* 0x00007300ff0e77ac */ /* 0x000e220008000800 */
[----:B------:R-:W-:-:S03]  /*2f550*/  ISETP.LT.AND P2, PT, R37, UR16, !P2 ;  /* 0x0000001025007c0c */ /* 0x000fc6000d741270 */
[----:B------:R0:W-:Y:S01]  /*2f560*/  @P3 STG.E.U8 desc[UR24][R76.64], R84 ;  /* 0x000000544c003986 */ /* 0x0001e2000c101118 */
[----:B------:R-:W-:Y:S01]  /*2f570*/  ISETP.GE.AND P3, PT, R75, UR6, PT ;  /* 0x000000064b007c0c */ /* 0x000fe2000bf66270 */
[----:B------:R-:W0:Y:S01]  /*2f580*/  LDCU UR6, c[0x0][0x398] ;  /* 0x00007300ff0677ac */ /* 0x000e220008000800 */
[----:B------:R-:W-:Y:S01]  /*2f590*/  IMAD.X R75, R78, 0x1, R3, P6 ;  /* 0x000000014e4b7824 */ /* 0x000fe200030e0603 */
[----:B------:R-:W-:Y:S01]  /*2f5a0*/  PRMT R81, R83, 0x9910, RZ ;  /* 0x0000991053517816 */ /* 0x000fe200000000ff */
[----:B------:R-:W2:Y:S03]  /*2f5b0*/  LDCU UR16, c[0x0][0x398] ;  /* 0x00007300ff1077ac */ /* 0x000ea60008000800 */
[----:B------:R0:W-:Y:S01]  /*2f5c0*/  @P5 STG.E.U8 desc[UR24][R74.64], R79 ;  /* 0x0000004f4a005986 */ /* 0x0001e2000c101118 */
[----:B-1----:R-:W-:Y:S01]  /*2f5d0*/  ISETP.LT.AND P5, PT, R67, UR9, !P0 ;  /* 0x0000000943007c0c */ /* 0x002fe2000c7a1270 */
[----:B------:R-:W1:Y:S01]  /*2f5e0*/  LDCU UR9, c[0x0][0x398] ;  /* 0x00007300ff0977ac */ /* 0x000e620008000800 */
[C---:B0-----:R-:W-:Y:S01]  /*2f5f0*/  IADD3 R76, P6, PT, R73.reuse, R70, RZ ;  /* 0x00000046494c7210 */ /* 0x041fe20007fde0ff */
[----:B------:R-:W-:-:S04]  /*2f600*/  VIADD R73, R73, UR30 ;  /* 0x0000001e49497c36 */ /* 0x000fc80008000000 */
[----:B------:R-:W-:Y:S01]  /*2f610*/  IMAD.X R77, R78, 0x1, R69, P6 ;  /* 0x000000014e4d7824 */ /* 0x000fe200030e0645 */
[----:B------:R-:W-:Y:S02]  /*2f620*/  SHF.R.S32.HI R78, RZ, 0x1f, R73 ;  /* 0x0000001fff4e7819 */ /* 0x000fe40000011449 */
[----:B------:R-:W-:Y:S02]  /*2f630*/  IADD3 R74, P6, PT, R73, R0, RZ ;  /* 0x00000000494a7210 */ /* 0x000fe40007fde0ff */
[----:B------:R0:W-:Y:S03]  /*2f640*/  @P2 STG.E.U8 desc[UR24][R76.64], R80 ;  /* 0x000000504c002986 */ /* 0x0001e6000c101118 */
[----:B------:R-:W-:Y:S01]  /*2f650*/  IMAD.X R75, R78, 0x1, R72, P6 ;  /* 0x000000014e4b7824 */ /* 0x000fe200030e0648 */
[----:B------:R-:W-:Y:S01]  /*2f660*/  ISETP.LT.AND P2, PT, R34, UR6, !P0 ;  /* 0x0000000622007c0c */ /* 0x000fe2000c741270 */
[----:B------:R-:W1:Y:S01]  /*2f670*/  LDCU UR6, c[0x0][0x398] ;  /* 0x00007300ff0677ac */ /* 0x000e620008000800 */
[----:B0-----:R-:W-:-:S02]  /*2f680*/  SHF.R.S32.HI R76, RZ, 0x8, R81 ;  /* 0x00000008ff4c7819 */ /* 0x001fc40000011451 */
[----:B------:R-:W-:-:S03]  /*2f690*/  PRMT R77, R84, 0x9910, RZ ;  /* 0x00009910544d7816 */ /* 0x000fc600000000ff */
[----:B------:R0:W-:Y:S01]  /*2f6a0*/  @P5 STG.E.U8 desc[UR24][R74.64], R76 ;  /* 0x0000004c4a005986 */ /* 0x0001e2000c101118 */
[----:B------:R-:W-:Y:S01]  /*2f6b0*/  ISETP.LT.AND P5, PT, R35, UR10, !P0 ;  /* 0x0000000a23007c0c */ /* 0x000fe2000c7a1270 */
[----:B------:R-:W1:Y:S01]  /*2f6c0*/  LDCU UR10, c[0x0][0x398] ;  /* 0x00007300ff0a77ac */ /* 0x000e620008000800 */
[----:B------:R-:W-:Y:S02]  /*2f6d0*/  PRMT R81, R79, 0x9910, RZ ;  /* 0x000099104f517816 */ /* 0x000fe400000000ff */
[----:B0-----:R-:W-:Y:S01]  /*2f6e0*/  IADD3 R76, P6, PT, R73, R2, RZ ;  /* 0x00000002494c7210 */ /* 0x001fe20007fde0ff */
        /* <DEDUP_REMOVED lines=8> */
[----:B-1----:R-:W-:Y:S01]  /*2f770*/  ISETP.LT.AND P0, PT, R37, UR9, !P0 ;  /* 0x0000000925007c0c */ /* 0x002fe2000c701270 */
[----:B------:R-:W1:Y:S01]  /*2f780*/  LDCU UR9, c[0x0][0x398] ;  /* 0x00007300ff0977ac */ /* 0x000e620008000800 */
[----:B------:R-:W-:Y:S01]  /*2f790*/  PRMT R80, R80, 0x9910, RZ ;  /* 0x0000991050507816 */ /* 0x000fe200000000ff */
[----:B------:R-:W1:Y:S01]  /*2f7a0*/  LDCU UR4, c[0x0][0x39c] ;  /* 0x00007380ff0477ac */ /* 0x000e620008000800 */
[----:B0-----:R-:W-:-:S05]  /*2f7b0*/  SHF.R.S32.HI R76, RZ, 0x8, R81 ;  /* 0x00000008ff4c7819 */ /* 0x001fca0000011451 */
[----:B------:R0:W-:Y:S01]  /*2f7c0*/  @P5 STG.E.U8 desc[UR24][R74.64], R76 ;  /* 0x0000004c4a005986 */ /* 0x0001e2000c101118 */
[----:B------:R-:W-:Y:S01]  /*2f7d0*/  ISETP.LT.AND P5, PT, R67, UR6, !P1 ;  /* 0x0000000643007c0c */ /* 0x000fe2000cfa1270 */
[----:B------:R-:W1:Y:S01]  /*2f7e0*/  LDCU UR6, c[0x0][0x398] ;  /* 0x00007300ff0677ac */ /* 0x000e620008000800 */
[----:B------:R-:W-:Y:S02]  /*2f7f0*/  SHF.R.S32.HI R80, RZ, 0x8, R80 ;  /* 0x00000008ff507819 */ /* 0x000fe40000011450 */
[C---:B0-----:R-:W-:Y:S01]  /*2f800*/  IADD3 R76, P6, PT, R73.reuse, R70, RZ ;  /* 0x00000046494c7210 */ /* 0x041fe20007fde0ff */
[----:B------:R-:W-:-:S04]  /*2f810*/  VIADD R73, R73, UR30 ;  /* 0x0000001e49497c36 */ /* 0x000fc80008000000 */
        /* <DEDUP_REMOVED lines=8> */
[----:B-----5:R-:W-:Y:S01]  /*2f8a0*/  F2FP.SATFINITE.E4M3.F32.PACK_AB_MERGE_C R82, R36, R39, RZ ;  /* 0x000000272452723e */ /* 0x020fe200048070ff */
[----:B------:R-:W5:Y:S01]  /*2f8b0*/  LDCU UR10, c[0x0][0x398] ;  /* 0x00007300ff0a77ac */ /* 0x000f620008000800 */
[----:B------:R2:W-:Y:S01]  /*2f8c0*/  @P5 STG.E.U8 desc[UR24][R74.64], R81 ;  /* 0x000000514a005986 */ /* 0x0005e2000c101118 */
[----:B-1----:R-:W-:Y:S01]  /*2f8d0*/  ISETP.LT.AND P5, PT, R35, UR9, !P1 ;  /* 0x0000000923007c0c */ /* 0x002fe2000cfa1270 */
[----:B------:R-:W1:Y:S01]  /*2f8e0*/  LDCU UR9, c[0x0][0x398] ;  /* 0x00007300ff0977ac */ /* 0x000e620008000800 */
[----:B0-----:R-:W-:-:S05]  /*2f8f0*/  IADD3 R76, P6, PT, R73, R2, RZ ;  /* 0x00000002494c7210 */ /* 0x001fca0007fde0ff */
[----:B------:R-:W-:Y:S01]  /*2f900*/  IMAD.X R77, R79, 0x1, R71, P6 ;  /* 0x000000014f4d7824 */ /* 0x000fe200030e0647 */
[----:B--2---:R-:W-:Y:S02]  /*2f910*/  IADD3 R74, P6, PT, R73, R68, RZ ;  /* 0x00000044494a7210 */ /* 0x004fe40007fde0ff */
[----:B------:R-:W-:Y:S02]  /*2f920*/  F2FP.SATFINITE.E4M3.F32.PACK_AB_MERGE_C R80, R33, R32, RZ ;  /* 0x000000202150723e */ /* 0x000fe400048070ff */
[----:B------:R-:W-:Y:S01]  /*2f930*/  @P0 STG.E.U8 desc[UR24][R76.64], R82 ;  /* 0x000000524c000986 */ /* 0x000fe2000c101118 */
[----:B------:R-:W-:Y:S01]  /*2f940*/  IMAD.X R75, R79, 0x1, R3, P6 ;  /* 0x000000014f4b7824 */ /* 0x000fe200030e0603 */
[----:B------:R-:W-:Y:S02]  /*2f950*/  ISETP.GE.AND P0, PT, R78, UR4, PT ;  /* 0x000000044e007c0c */ /* 0x000fe4000bf06270 */
[----:B------:R-:W2:Y:S01]  /*2f960*/  LDL.LU R32, [R1+0x490] ;  /* 0x0004900001207983 */ /* 0x000ea20000300800 */
[----:B------:R-:W-:Y:S01]  /*2f970*/  IADD3 R78, P6, PT, R73, R70, RZ ;  /* 0x00000046494e7210 */ /* 0x000fe20007fde0ff */
[----:B------:R-:W0:Y:S02]  /*2f980*/  LDCU UR4, c[0x0][0x398] ;  /* 0x00007300ff0477ac */ /* 0x000e240008000800 */
[----:B------:R1:W-:Y:S04]  /*2f990*/  @P5 STG.E.U8 desc[UR24][R74.64], R80 ;  /* 0x000000504a005986 */ /* 0x0003e8000c101118 */
[----:B------:R-:W2:Y:S01]  /*2f9a0*/  LDL.LU R33, [R1+0x494] ;  /* 0x0004940001217983 */ /* 0x000ea20000300800 */
[----:B----4-:R-:W-:Y:S01]  /*2f9b0*/  F2FP.SATFINITE.E4M3.F32.PACK_AB_MERGE_C R84, R31, R30, RZ ;  /* 0x0000001e1f54723e */ /* 0x010fe200048070ff */
[----:B-1----:R-:W-:Y:S01]  /*2f9c0*/  VIADD R74, R73, UR30 ;  /* 0x0000001e494a7c36 */ /* 0x002fe20008000000 */
[----:B------:R-:W-:Y:S01]  /*2f9d0*/  PRMT R73, R81, 0x9910, RZ ;  /* 0x0000991051497816 */ /* 0x000fe200000000ff */
[----:B------:R-:W4:Y:S04]  /*2f9e0*/  LDL.LU R30, [R1+0x290] ;  /* 0x00029000011e7983 */ /* 0x000f280000300800 */
[----:B------:R-:W4:Y:S01]  /*2f9f0*/  LDL.LU R31, [R1+0x294] ;  /* 0x00029400011f7983 */ /* 0x000f220000300800 */
[----:B---3--:R-:W-:-:S03]  /*2fa00*/  F2FP.SATFINITE.E4M3.F32.PACK_AB_MERGE_C R81, R29, R28, RZ ;  /* 0x0000001c1d51723e */ /* 0x008fc600048070ff */
[----:B------:R-:W3:Y:S04]  /*2fa10*/  LDL.LU R28, [R1+0x90] ;  /* 0x00009000011c7983 */ /* 0x000ee80000300800 */
[----:B------:R-:W3:Y:S01]  /*2fa20*/  LDL.LU R29, [R1+0x94] ;  /* 0x00009400011d7983 */ /* 0x000ee20000300800 */
[----:B------:R-:W-:Y:S01]  /*2fa30*/  ISETP.LT.AND P1, PT, R37, UR6, !P1 ;  /* 0x0000000625007c0c */ /* 0x000fe2000cf21270 */
[----:B------:R-:W-:Y:S01]  /*2fa40*/  IMAD.X R79, R79, 0x1, R69, P6 ;  /* 0x000000014f4f7824 */ /* 0x000fe200030e0645 */
[----:B------:R-:W-:Y:S01]  /*2fa50*/  ISETP.LT.AND P5, PT, R67, UR9, !P4 ;  /* 0x0000000943007c0c */ /* 0x000fe2000e7a1270 */
[----:B------:R-:W1:Y:S01]  /*2fa60*/  LDCU UR6, c[0x0][0x398] ;  /* 0x00007300ff0677ac */ /* 0x000e620008000800 */
[----:B------:R-:W-:Y:S02]  /*2fa70*/  SHF.R.S32.HI R75, RZ, 0x1f, R74 ;  /* 0x0000001fff4b7819 */ /* 0x000fe4000001144a */
[----:B------:R-:W-:Y:S01]  /*2fa80*/  IADD3 R76, P6, PT, R74, R0, RZ ;  /* 0x000000004a4c7210 */ /* 0x000fe20007fde0ff */
[----:B------:R-:W1:Y:S01]  /*2fa90*/  LDCU UR9, c[0x0][0x398] ;  /* 0x00007300ff0977ac */ /* 0x000e620008000800 */
[----:B------:R-:W-:-:S03]  /*2faa0*/  SHF.R.S32.HI R73, RZ, 0x8, R73 ;  /* 0x00000008ff497819 */ /* 0x000fc60000011449 */
[----:B------:R-:W-:Y:S01]  /*2fab0*/  IMAD.X R77, R75, 0x1, R72, P6 ;  /* 0x000000014b4d7824 */ /* 0x000fe200030e0648 */
[----:B------:R-:W-:Y:S01]  /*2fac0*/  PRMT R82, R82, 0x9910, RZ ;  /* 0x0000991052527816 */ /* 0x000fe200000000ff */
[----:B------:R1:W-:Y:S04]  /*2fad0*/  @P1 STG.E.U8 desc[UR24][R78.64], R81 ;  /* 0x000000514e001986 */ /* 0x0003e8000c101118 */
[----:B------:R5:W-:Y:S01]  /*2fae0*/  @P5 STG.E.U8 desc[UR24][R76.64], R73 ;  /* 0x000000494c005986 */ /* 0x000be2000c101118 */
[----:B0-----:R-:W-:Y:S01]  /*2faf0*/  ISETP.LT.AND P5, PT, R34, UR4, !P4 ;  /* 0x0000000422007c0c */ /* 0x001fe2000e7a1270 */
[----:B------:R-:W0:Y:S01]  /*2fb00*/  LDCU UR4, c[0x0][0x39c] ;  /* 0x00007380ff0477ac */ /* 0x000e220008000800 */
[----:B-1----:R-:W-:Y:S02]  /*2fb10*/  IADD3 R78, P6, PT, R74, R2, RZ ;  /* 0x000000024a4e7210 */ /* 0x002fe40007fde0ff */
[----:B-----5:R-:W-:Y:S01]  /*2fb20*/  PRMT R73, R80, 0x9910, RZ ;  /* 0x0000991050497816 */ /* 0x020fe200000000ff */
[----:B------:R-:W-:-:S02]  /*2fb30*/  IMAD.MOV.U32 R80, RZ, RZ, R82 ;  /* 0x000000ffff507224 */ /* 0x000fc400078e0052 */
[----:B------:R-:W-:Y:S01]  /*2fb40*/  IMAD.X R79, R75, 0x1, R71, P6 ;  /* 0x000000014b4f7824 */ /* 0x000fe200030e0647 */
[----:B------:R-:W-:Y:S01]  /*2fb50*/  ISETP.LT.AND P1, PT, R35, UR10, !P4 ;  /* 0x0000000a23007c0c */ /* 0x000fe2000e721270 */
[----:B------:R-:W1:Y:S01]  /*2fb60*/  LDCU UR10, c[0x0][0x398] ;  /* 0x00007300ff0a77ac */ /* 0x000e620008000800 */
[----:B------:R-:W-:Y:S02]  /*2fb70*/  SHF.R.S32.HI R80, RZ, 0x8, R80 ;  /* 0x00000008ff507819 */ /* 0x000fe40000011450 */
[----:B------:R-:W-:Y:S01]  /*2fb80*/  ISETP.LT.AND P4, PT, R37, UR6, !P4 ;  /* 0x0000000625007c0c */ /* 0x000fe2000e781270 */
[----:B------:R-:W5:Y:S01]  /*2fb90*/  LDCU UR6, c[0x0][0x39c] ;  /* 0x00007380ff0677ac */ /* 0x000f620008000800 */
        /* <DEDUP_REMOVED lines=11> */
[----:B------:R-:W-:Y:S01]  /*2fc50*/  ISETP.GE.AND P4, PT, R81, UR4, PT ;  /* 0x0000000451007c0c */ /* 0x000fe2000bf86270 */
[----:B------:R-:W0:Y:S01]  /*2fc60*/  LDCU UR4, c[0x0][0x398] ;  /* 0x00007300ff0477ac */ /* 0x000e220008000800 */
[----:B---3--:R-:W-:Y:S02]  /*2fc70*/  F2FP.SATFINITE.E4M3.F32.PACK_AB_MERGE_C R81, R29, R28, RZ ;  /* 0x0000001c1d51723e */ /* 0x008fe400048070ff */
[----:B------:R-:W3:Y:S04]  /*2fc80*/  LDL.LU R28, [R1+0x698] ;  /* 0x00069800011c7983 */ /* 0x000ee80000300800 */
[----:B------:R-:W3:Y:S01]  /*2fc90*/  LDL.LU R29, [R1+0x69c] ;  /* 0x00069c00011d7983 */ /* 0x000ee20000300800 */
        /* <DEDUP_REMOVED lines=12> */
[----:B----4-:R-:W-:-:S02]  /*2fd60*/  F2FP.SATFINITE.E4M3.F32.PACK_AB_MERGE_C R82, R31, R30, RZ ;  /* 0x0000001e1f52723e */ /* 0x010fc400048070ff */
[----:B------:R-:W-:Y:S01]  /*2fd70*/  @P1 STG.E.U8 desc[UR24][R76.64], R84 ;  /* 0x000000544c001986 */ /* 0x000fe2000c101118 */
[----:B------:R-:W-:-:S03]  /*2fd80*/  PRMT R78, R83, 0x9910, RZ ;  /* 0x00009910534e7816 */ /* 0x000fc600000000ff */
[----:B------:R-:W2:Y:S04]  /*2fd90*/  LDL.LU R33, [R1+0x49c] ;  /* 0x00049c0001217983 */ /* 0x000ea80000300800 */
[----:B------:R4:W-:Y:S04]  /*2fda0*/  @P5 STG.E.U8 desc[UR24][R74.64], R83 ;  /* 0x000000534a005986 */ /* 0x0009e8000c101118 */
[----:B------:R-:W2:Y:S04]  /*2fdb0*/  LDL.LU R30, [R1+0x298] ;  /* 0x00029800011e7983 */ /* 0x000ea80000300800 */
[----:B------:R-:W2:Y:S01]  /*2fdc0*/  LDL.LU R31, [R1+0x29c] ;  /* 0x00029c00011f7983 */ /* 0x000ea20000300800 */
[----:B-1----:R-:W-:Y:S01]  /*2fdd0*/  ISETP.LT.AND P1, PT, R35, UR10, !P3 ;  /* 0x0000000a23007c0c */ /* 0x002fe2000df21270 */
[----:B------:R-:W1:Y:S01]  /*2fde0*/  LDCU UR10, c[0x0][0x398] ;  /* 0x00007300ff0a77ac */ /* 0x000e620008000800 */
[----:B------:R-:W-:Y:S01]  /*2fdf0*/  ISETP.LT.AND P3, PT, R37, UR14, !P3 ;  /* 0x0000000e25007c0c */ /* 0x000fe2000df61270 */
[----:B----4-:R-:W-:Y:S01]  /*2fe00*/  VIADD R75, R66, 0x28 ;  /* 0x00000028424b7836 */ /* 0x010fe20000000000 */
[----:B------:R-:W-:Y:S01]  /*2fe10*/  IADD3 R76, P5, PT, R73, R68, RZ ;  /* 0x00000044494c7210 */ /* 0x000fe20007fbe0ff */
[----:B------:R-:W4:Y:S01]  /*2fe20*/  LDCU UR14, c[0x0][0x398] ;  /* 0x00007300ff0e77ac */ /* 0x000f220008000800 */
[----:B---3--:R-:W-:-:S02]  /*2fe30*/  F2FP.SATFINITE.E4M3.F32.PACK_AB_MERGE_C R83, R29, R28, RZ ;  /* 0x0000001c1d53723e */ /* 0x008fc400048070ff */
[----:B------:R-:W3:Y:S04]  /*2fe40*/  LDL.LU R28, [R1+0x98] ;  /* 0x00009800011c7983 */ /* 0x000ee80000300800 */
[----:B------:R-:W3:Y:S01]  /*2fe50*/  LDL.LU R29, [R1+0x9c] ;  /* 0x00009c00011d7983 */ /* 0x000ee20000300800 */
[----:B------:R-:W-:Y:S01]  /*2fe60*/  IADD3 R74, P6, PT, R73, R70, RZ ;  /* 0x00000046494a7210 */ /* 0x000fe20007fde0ff */
[C---:B------:R-:W-:Y:S01]  /*2fe70*/  IMAD.X R77, R80.reuse, 0x1, R3, P5 ;  /* 0x00000001504d7824 */ /* 0x040fe200028e0603 */
[----:B-----5:R-:W-:Y:S01]  /*2fe80*/  ISETP.GE.AND P5, PT, R75, UR6, PT ;  /* 0x000000064b007c0c */ /* 0x020fe2000bfa6270 */
[----:B------:R-:W-:Y:S01]  /*2fe90*/  VIADD R73, R73, UR30 ;  /* 0x0000001e49497c36 */ /* 0x000fe20008000000 */
[----:B------:R-:W5:Y:S01]  /*2fea0*/  LDCU UR6, c[0x0][0x398] ;  /* 0x00007300ff0677ac */ /* 0x000f620008000800 */
[----:B------:R-:W-:Y:S01]  /*2feb0*/  IMAD.X R75, R80, 0x1, R69, P6 ;  /* 0x00000001504b7824 */ /* 0x000fe200030e0645 */
[----:B------:R1:W-:Y:S02]  /*2fec0*/  @P1 STG.E.U8 desc[UR24][R76.64], R82 ;  /* 0x000000524c001986 */ /* 0x0003e4000c101118 */
[----:B------:R-:W-:-:S02]  /*2fed0*/  SHF.R.S32.HI R79, RZ, 0x1f, R73 ;  /* 0x0000001fff4f7819 */ /* 0x000fc40000011449 */
[----:B------:R4:W-:Y:S01]  /*2fee0*/  @P3 STG.E.U8 desc[UR24][R74.64], R81 ;  /* 0x000000514a003986 */ /* 0x0009e2000c101118 */
[----:B------:R-:W-:Y:S01]  /*2fef0*/  ISETP.LT.AND P3, PT, R67, UR4, !P2 ;  /* 0x0000000443007c0c */ /* 0x000fe2000d761270 */
[----:B------:R-:W2:Y:S01]  /*2ff00*/  LDCU UR4, c[0x0][0x39c] ;  /* 0x00007380ff0477ac */ /* 0x000ea20008000800 */
[----:B0-----:R-:W-:Y:S01]  /*2ff10*/  ISETP.LT.AND P1, PT, R34, UR9, !P2 ;  /* 0x0000000922007c0c */ /* 0x001fe2000d721270 */
[----:B------:R-:W3:Y:S01]  /*2ff20*/  LDL.LU R39, [R1+0x6a0] ;  /* 0x0006a00001277983 */ /* 0x000ee20000300800 */
[----:B------:R-:W-:Y:S01]  /*2ff30*/  PRMT R80, R84, 0x9910, RZ ;  /* 0x0000991054507816 */ /* 0x000fe200000000ff */
[----:B------:R-:W0:Y:S01]  /*2ff40*/  LDCU UR9, c[0x0][0x398] ;  /* 0x00007300ff0977ac */ /* 0x000e220008000800 */
[----:B-1----:R-:W-:Y:S01]  /*2ff50*/  IADD3 R76, P6, PT, R73, R0, RZ ;  /* 0x00000000494c7210 */ /* 0x002fe20007fde0ff */
[----:B------:R-:W3:Y:S04]  /*2ff60*/  LDL.LU R36, [R1+0x6a4] ;  /* 0x0006a40001247983 */ /* 0x000ee80000300800 */
[----:B------:R-:W-:Y:S01]  /*2ff70*/  IMAD.X R77, R79, 0x1, R72, P6 ;  /* 0x000000014f4d7824 */ /* 0x000fe200030e0648 */
[----:B----4-:R-:W-:-:S02]  /*2ff80*/  IADD3 R74, P6, PT, R73, R2, RZ ;  /* 0x00000002494a7210 */ /* 0x010fc40007fde0ff */
[----:B------:R-:W-:Y:S02]  /*2ff90*/  SHF.R.S32.HI R80, RZ, 0x8, R80 ;  /* 0x00000008ff507819 */ /* 0x000fe40000011450 */
[----:B------:R-:W-:Y:S01]  /*2ffa0*/  SHF.R.S32.HI R78, RZ, 0x8, R78 ;  /* 0x00000008ff4e7819 */ /* 0x000fe2000001144e */
[----:B------:R-:W-:Y:S02]  /*2ffb0*/  IMAD.X R75, R79, 0x1, R71, P6 ;  /* 0x000000014f4b7824 */ /* 0x000fe400030e0647 */
[----:B------:R1:W-:Y:S04]  /*2ffc0*/  @P3 STG.E.U8 desc[UR24][R76.64], R80 ;  /* 0x000000504c003986 */ /* 0x0003e8000c101118 */
[----:B------:R4:W-:Y:S01]  /*2ffd0*/  @P1 STG.E.U8 desc[UR24][R74.64], R78 ;  /* 0x0000004e4a001986 */ /* 0x0009e2000c101118 */
[----:B-----5:R-:W-:Y:S01]  /*2ffe0*/  ISETP.LT.AND P1, PT, R35, UR6, !P2 ;  /* 0x0000000623007c0c */ /* 0x020fe2000d721270 */
[----:B------:R-:W5:Y:S01]  /*2fff0*/  LDCU UR6, c[0x0][0x39c] ;  /* 0x00007380ff0677ac */ /* 0x000f620008000800 */
        /* <DEDUP_REMOVED lines=15> */
[C---:B------:R-:W-:Y:S01]  /*300f0*/  IADD3 R78, P6, PT, R73.reuse, R70, RZ ;  /* 0x00000046494e7210 */ /* 0x040fe20007fde0ff */
[----:B------:R-:W-:Y:S01]  /*30100*/  VIADD R75, R73, UR30 ;  /* 0x0000001e494b7c36 */ /* 0x000fe20008000000 */
[----:B------:R-:W-:Y:S01]  /*30110*/  ISETP.LT.AND P2, PT, R37, UR10, !P2 ;  /* 0x0000000a25007c0c */ /* 0x000fe2000d741270 */
[----:B------:R-:W1:Y:S01]  /*30120*/  LDCU UR10, c[0x0][0x398] ;  /* 0x00007300ff0a77ac */ /* 0x000e620008000800 */
[----:B------:R-:W-:Y:S01]  /*30130*/  ISETP.LT.AND P3, PT, R67, UR12, !P0 ;  /* 0x0000000c43007c0c */ /* 0x000fe2000c761270 */
[----:B------:R-:W-:Y:S01]  /*30140*/  IMAD.X R79, R79, 0x1, R69, P6 ;  /* 0x000000014f4f7824 */ /* 0x000fe200030e0645 */
[----:B------:R-:W-:Y:S01]  /*30150*/  SHF.R.S32.HI R73, RZ, 0x1f, R75 ;  /* 0x0000001fff497819 */ /* 0x000fe2000001144b */
[----:B------:R-:W3:Y:S01]  /*30160*/  LDL.LU R43, [R1+0x6a8] ;  /* 0x0006a800012b7983 */ /* 0x000ee20000300800 */
[----:B------:R-:W-:Y:S01]  /*30170*/  IADD3 R76, P6, PT, R75, R0, RZ ;  /* 0x000000004b4c7210 */ /* 0x000fe20007fde0ff */
[----:B------:R-:W1:Y:S01]  /*30180*/  LDCU UR12, c[0x0][0x398] ;  /* 0x00007300ff0c77ac */ /* 0x000e620008000800 */
[----:B------:R-:W-:Y:S01]  /*30190*/  SHF.R.S32.HI R74, RZ, 0x8, R74 ;  /* 0x00000008ff4a7819 */ /* 0x000fe2000001144a */
[----:B------:R-:W3:Y:S02]  /*301a0*/  LDL.LU R40, [R1+0x6ac] ;  /* 0x0006ac0001287983 */ /* 0x000ee40000300800 */
[----:B------:R-:W-:-:S02]  /*301b0*/  IMAD.X R77, R73, 0x1, R72, P6 ;  /* 0x00000001494d7824 */ /* 0x000fc400030e0648 */
[----:B------:R1:W-:Y:S04]  /*301c0*/  @P2 STG.E.U8 desc[UR24][R78.64], R74 ;  /* 0x0000004a4e002986 */ /* 0x0003e8000c101118 */
[----:B------:R5:W-:Y:S01]  /*301d0*/  @P3 STG.E.U8 desc[UR24][R76.64], R83 ;  /* 0x000000534c003986 */ /* 0x000be2000c101118 */
[----:B0-----:R-:W-:Y:S01]  /*301e0*/  ISETP.LT.AND P3, PT, R34, UR9, !P0 ;  /* 0x0000000922007c0c */ /* 0x001fe2000c761270 */
[----:B------:R-:W0:Y:S01]  /*301f0*/  LDCU UR9, c[0x0][0x398] ;  /* 0x00007300ff0977ac */ /* 0x000e220008000800 */
[----:B------:R-:W-:Y:S01]  /*30200*/  ISETP.LT.AND P2, PT, R35, UR14, !P0 ;  /* 0x0000000e23007c0c */ /* 0x000fe2000c741270 */
[----:B------:R-:W3:Y:S01]  /*30210*/  LDL.LU R41, [R1+0x4a8] ;  /* 0x0004a80001297983 */ /* 0x000ee20000300800 */
[----:B------:R-:W0:Y:S01]  /*30220*/  LDCU UR14, c[0x0][0x398] ;  /* 0x00007300ff0e77ac */ /* 0x000e220008000800 */
[----:B-1----:R-:W-:Y:S01]  /*30230*/  IADD3 R78, P6, PT, R75, R2, RZ ;  /* 0x000000024b4e7210 */ /* 0x002fe20007fde0ff */
[----:B------:R-:W-:Y:S01]  /*30240*/  VIADD R74, R66, 0x29 ;  /* 0x00000029424a7836 */ /* 0x000fe20000000000 */
[----:B------:R-:W3:Y:S03]  /*30250*/  LDL.LU R38, [R1+0x4ac] ;  /* 0x0004ac0001267983 */ /* 0x000ee60000300800 */
[----:B------:R-:W-:Y:S01]  /*30260*/  IMAD.X R79, R73, 0x1, R71, P6 ;  /* 0x00000001494f7824 */ /* 0x000fe200030e0647 */
[----:B-----5:R-:W-:-:S02]  /*30270*/  IADD3 R76, P6, PT, R75, R68, RZ ;  /* 0x000000444b4c7210 */ /* 0x020fc40007fde0ff */
[----:B------:R-:W-:Y:S01]  /*30280*/  ISETP.GE.AND P1, PT, R74, UR4, PT ;  /* 0x000000044a007c0c */ /* 0x000fe2000bf26270 */
[----:B------:R-:W-:Y:S01]  /*30290*/  VIADD R74, R66, 0x2a ;  /* 0x0000002a424a7836 */ /* 0x000fe20000000000 */
[----:B------:R1:W-:Y:S01]  /*302a0*/  @P3 STG.E.U8 desc[UR24][R78.64], R82 ;  /* 0x000000524e003986 */ /* 0x0003e2000c101118 */
[----:B------:R-:W-:Y:S01]  /*302b0*/  IMAD.X R77, R73, 0x1, R3, P6 ;  /* 0x00000001494d7824 */ /* 0x000fe200030e0603 */
[----:B------:R-:W5:Y:S01]  /*302c0*/  LDCU UR4, c[0x0][0x398] ;  /* 0x00007300ff0477ac */ /* 0x000f620008000800 */
[----:B------:R-:W-:Y:S02]  /*302d0*/  PRMT R83, R83, 0x9910, RZ ;  /* 0x0000991053537816 */ /* 0x000fe400000000ff */
[----:B------:R-:W-:Y:S01]  /*302e0*/  ISETP.GE.AND P3, PT, R74, UR6, PT ;  /* 0x000000064a007c0c */ /* 0x000fe2000bf66270 */
[----:B------:R-:W-:Y:S01]  /*302f0*/  VIADD R74, R75, UR30 ;  /* 0x0000001e4b4a7c36 */ /* 0x000fe20008000000 */
[----:B------:R5:W-:Y:S01]  /*30300*/  @P2 STG.E.U8 desc[UR24][R76.64], R80 ;  /* 0x000000504c002986 */ /* 0x000be2000c101118 */
[----:B0-----:R-:W-:Y:S01]  /*30310*/  ISETP.LT.AND P0, PT, R37, UR9, !P0 ;  /* 0x0000000925007c0c */ /* 0x001fe2000c701270 */
[----:B------:R-:W0:Y:S01]  /*30320*/  LDCU UR6, c[0x0][0x398] ;  /* 0x00007300ff0677ac */ /* 0x000e220008000800 */
[----:B-1----:R-:W-:Y:S01]  /*30330*/  IADD3 R78, P6, PT, R75, R70, RZ ;  /* 0x000000464b4e7210 */ /* 0x002fe20007fde0ff */
[----:B------:R-:W1:Y:S01]  /*30340*/  LDCU UR9, c[0x0][0x398] ;  /* 0x00007300ff0977ac */ /* 0x000e620008000800 */
[----:B------:R-:W-:-:S02]  /*30350*/  ISETP.LT.AND P2, PT, R67, UR10, !P4 ;  /* 0x0000000a43007c0c */ /* 0x000fc4000e741270 */
[----:B------:R-:W-:Y:S01]  /*30360*/  SHF.R.S32.HI R75, RZ, 0x1f, R74 ;  /* 0x0000001fff4b7819 */ /* 0x000fe2000001144a */
[----:B------:R-:W-:Y:S01]  /*30370*/  IMAD.X R79, R73, 0x1, R69, P6 ;  /* 0x00000001494f7824 */ /* 0x000fe200030e0645 */
[----:B------:R-:W-:Y:S01]  /*30380*/  PRMT R82, R82, 0x9910, RZ ;  /* 0x0000991052527816 */ /* 0x000fe200000000ff */
[----:B------:R-:W-:Y:S01]  /*30390*/  IMAD.MOV.U32 R73, RZ, RZ, R83 ;  /* 0x000000ffff497224 */ /* 0x000fe200078e0053 */
[----:B-----5:R-:W-:Y:S01]  /*303a0*/  IADD3 R76, P6, PT, R74, R0, RZ ;  /* 0x000000004a4c7210 */ /* 0x020fe20007fde0ff */
[----:B------:R-:W5:Y:S03]  /*303b0*/  LDCU UR10, c[0x0][0x398] ;  /* 0x00007300ff0a77ac */ /* 0x000f660008000800 */
[----:B------:R-:W-:Y:S01]  /*303c0*/  SHF.R.S32.HI R73, RZ, 0x8, R73 ;  /* 0x00000008ff497819 */ /* 0x000fe20000011449 */
[----:B------:R-:W-:Y:S01]  /*303d0*/  IMAD.X R77, R75, 0x1, R72, P6 ;  /* 0x000000014b4d7824 */ /* 0x000fe200030e0648 */
[----:B------:R0:W-:Y:S04]  /*303e0*/  @P0 STG.E.U8 desc[UR24][R78.64], R81 ;  /* 0x000000514e000986 */ /* 0x0001e8000c101118 */
[----:B------:R1:W-:Y:S01]  /*303f0*/  @P2 STG.E.U8 desc[UR24][R76.64], R73 ;  /* 0x000000494c002986 */ /* 0x0003e2000c101118 */
[----:B------:R-:W-:Y:S01]  /*30400*/  ISETP.LT.AND P2, PT, R34, UR4, !P4 ;  /* 0x0000000422007c0c */ /* 0x000fe2000e741270 */
[----:B------:R-:W2:Y:S01]  /*30410*/  LDCU UR4, c[0x0][0x39c] ;  /* 0x00007380ff0477ac */ /* 0x000ea20008000800 */
[----:B0-----:R-:W-:-:S02]  /*30420*/  IADD3 R78, P6, PT, R74, R2, RZ ;  /* 0x000000024a4e7210 */ /* 0x001fc40007fde0ff */
[----:B-1----:R-:W-:Y:S01]  /*30430*/  PRMT R73, R80, 0x9910, RZ ;  /* 0x0000991050497816 */ /* 0x002fe200000000ff */
[----:B------:R-:W-:Y:S02]  /*30440*/  IMAD.MOV.U32 R80, RZ, RZ, R82 ;  /* 0x000000ffff507224 */ /* 0x000fe400078e0052 */
[----:B------:R-:W-:-:S03]  /*30450*/  IMAD.X R79, R75, 0x1, R71, P6 ;  /* 0x000000014b4f7824 */ /* 0x000fc600030e0647 */
[----:B------:R-:W-:Y:S02]  /*30460*/  SHF.R.S32.HI R80, RZ, 0x8, R80 ;  /* 0x00000008ff507819 */ /* 0x000fe40000011450 */
[----:B------:R-:W-:Y:S02]  /*30470*/  F2FP.SATFINITE.E4M3.F32.PACK_AB_MERGE_C R83, R36, R39, RZ ;  /* 0x000000272453723e */ /* 0x000fe400048070ff */
[----:B------:R-:W3:Y:S04]  /*30480*/  LDL.LU R39, [R1+0x6b0] ;  /* 0x0006b00001277983 */ /* 0x000ee80000300800 */
[----:B------:R0:W-:Y:S01]  /*30490*/  @P2 STG.E.U8 desc[UR24][R78.64], R80 ;  /* 0x000000504e002986 */ /* 0x0001e2000c101118 */
[----:B----4-:R-:W-:-:S03]  /*304a0*/  F2FP.SATFINITE.E4M3.F32.PACK_AB_MERGE_C R82, R31, R30, RZ ;  /* 0x0000001e1f52723e */ /* 0x010fc600048070ff */
[----:B------:R-:W4:Y:S01]  /*304b0*/  LDL.LU R36, [R1+0x6b4] ;  /* 0x0006b40001247983 */ /* 0x000f220000300800 */
[----:B0-----:R-:W-:Y:S02]  /*304c0*/  PRMT R79, R81, 0x9910, RZ ;  /* 0x00009910514f7816 */ /* 0x001fe400000000ff */
[----:B--2---:R-:W-:Y:S02]  /*304d0*/  F2FP.SATFINITE.E4M3.F32.PACK_AB_MERGE_C R81, R33, R32, RZ ;  /* 0x000000202151723e */ /* 0x004fe400048070ff */
[----:B------:R-:W2:Y:S04]  /*304e0*/  LDL.LU R32, [R1+0x4b0] ;  /* 0x0004b00001207983 */ /* 0x000ea80000300800 */
[----:B------:R-:W2:Y:S04]  /*304f0*/  LDL.LU R33, [R1+0x4b4] ;  /* 0x0004b40001217983 */ /* 0x000ea80000300800 */
[----:B------:R-:W2:Y:S04]  /*30500*/  LDL.LU R30, [R1+0x2a8] ;  /* 0x0002a800011e7983 */ /* 0x000ea80000300800 */
[----:B------:R-:W2:Y:S01]  /*30510*/  LDL.LU R31, [R1+0x2ac] ;  /* 0x0002ac00011f7983 */ /* 0x000ea20000300800 */
        /* <DEDUP_REMOVED lines=8> */
[----:B-----5:R-:W-:Y:S01]  /*305a0*/  ISETP.LT.AND P2, PT, R67, UR10, !P5 ;  /* 0x0000000a43007c0c */ /* 0x020fe2000ef41270 */
[----:B------:R-:W-:Y:S01]  /*305b0*/  VIADD R78, R66, 0x2b ;  /* 0x0000002b424e7836 */ /* 0x000fe20000000000 */
[----:B------:R-:W-:Y:S01]  /*305c0*/  SHF.R.S32.HI R79, RZ, 0x8, R79 ;  /* 0x00000008ff4f7819 */ /* 0x000fe2000001144f */
[----:B------:R-:W1:Y:S02]  /*305d0*/  LDCU UR10, c[0x0][0x398] ;  /* 0x00007300ff0a77ac */ /* 0x000e640008000800 */
[----:B------:R5:W-:Y:S01]  /*305e0*/  @P0 STG.E.U8 desc[UR24][R76.64], R73 ;  /* 0x000000494c000986 */ /* 0x000be2000c101118 */
[----:B------:R-:W-:Y:S01]  /*305f0*/  ISETP.LT.AND P0, PT, R37, UR9, !P4 ;  /* 0x0000000925007c0c */ /* 0x000fe2000e701270 */
[----:B------:R-:W0:Y:S01]  /*30600*/  LDCU UR9, c[0x0][0x398] ;  /* 0x00007300ff0977ac */ /* 0x000e220008000800 */
[C---:B-----5:R-:W-:Y:S01]  /*30610*/  VIADD R73, R74.reuse, UR30 ;  /* 0x0000001e4a497c36 */ /* 0x060fe20008000000 */
[----:B------:R-:W-:-:S04]  /*30620*/  IADD3 R76, P4, PT, R74, R70, RZ ;  /* 0x000000464a4c7210 */ /* 0x000fc80007f9e0ff */
[----:B------:R-:W-:Y:S02]  /*30630*/  SHF.R.S32.HI R80, RZ, 0x1f, R73 ;  /* 0x0000001fff507819 */ /* 0x000fe40000011449 */
[----:B------:R-:W-:Y:S01]  /*30640*/  IADD3 R74, P6, PT, R73, R0, RZ ;  /* 0x00000000494a7210 */ /* 0x000fe20007fde0ff */
[----:B------:R-:W-:Y:S01]  /*30650*/  IMAD.X R77, R75, 0x1, R69, P4 ;  /* 0x000000014b4d7824 */ /* 0x000fe200020e0645 */
[----:B------:R-:W-:Y:S01]  /*30660*/  ISETP.GE.AND P4, PT, R78, UR4, PT ;  /* 0x000000044e007c0c */ /* 0x000fe2000bf86270 */
[----:B------:R-:W5:Y:S02]  /*30670*/  LDCU UR4, c[0x0][0x39c] ;  /* 0x00007380ff0477ac */ /* 0x000f640008000800 */
[----:B------:R-:W-:Y:S01]  /*30680*/  IMAD.X R75, R80, 0x1, R72, P6 ;  /* 0x00000001504b7824 */ /* 0x000fe200030e0648 */
[----:B------:R-:W-:Y:S01]  /*30690*/  IADD3 R78, P6, PT, R73, R2, RZ ;  /* 0x00000002494e7210 */ /* 0x000fe20007fde0ff */
[----:B------:R1:W-:Y:S01]  /*306a0*/  @P0 STG.E.U8 desc[UR24][R76.64], R79 ;  /* 0x0000004f4c000986 */ /* 0x0003e2000c101118 */
[----:B0-----:R-:W-:Y:S01]  /*306b0*/  ISETP.LT.AND P0, PT, R35, UR6, !P5 ;  /* 0x0000000623007c0c */ /* 0x001fe2000ef01270 */
        /* <DEDUP_REMOVED lines=8> */
[C---:B------:R-:W-:Y:S01]  /*30740*/  IMAD.X R77, R80.reuse, 0x1, R3, P6 ;  /* 0x00000001504d7824 */ /* 0x040fe200030e0603 */
[C---:B-----5:R-:W-:Y:S02]  /*30750*/  IADD3 R74, P6, PT, R73.reuse, R70, RZ ;  /* 0x00000046494a7210 */ /* 0x060fe40007fde0ff */
[----:B------:R1:W-:Y:S01]  /*30760*/  @P2 STG.E.U8 desc[UR24][R78.64], R81 ;  /* 0x000000514e002986 */ /* 0x0003e2000c101118 */
[----:B------:R-:W-:Y:S02]  /*30770*/  VIADD R73, R73, UR30 ;  /* 0x0000001e49497c36 */ /* 0x000fe40008000000 */
[----:B------:R-:W-:Y:S01]  /*30780*/  IMAD.X R75, R80, 0x1, R69, P6 ;  /* 0x00000001504b7824 */ /* 0x000fe200030e0645 */
[----:B------:R-:W-:Y:S01]  /*30790*/  PRMT R83, R83, 0x9910, RZ ;  /* 0x0000991053537816 */ /* 0x000fe200000000ff */
[----:B------:R5:W-:Y:S01]  /*307a0*/  @P0 STG.E.U8 desc[UR24][R76.64], R82 ;  /* 0x000000524c000986 */ /* 0x000be2000c101118 */
[----:B------:R-:W-:Y:S01]  /*307b0*/  ISETP.LT.AND P0, PT, R67, UR9, !P1 ;  /* 0x0000000943007c0c */ /* 0x000fe2000cf01270 */
[----:B------:R-:W0:Y:S02]  /*307c0*/  LDCU UR9, c[0x0][0x398] ;  /* 0x00007300ff0977ac */ /* 0x000e240008000800 */
[----:B------:R0:W-:Y:S01]  /*307d0*/  @P5 STG.E.U8 desc[UR24][R74.64], R84 ;  /* 0x000000544a005986 */ /* 0x0001e2000c101118 */
[----:B------:R-:W-:Y:S01]  /*307e0*/  ISETP.LT.AND P5, PT, R34, UR10, !P1 ;  /* 0x0000000a22007c0c */ /* 0x000fe2000cfa1270 */
[----:B-1----:R-:W-:Y:S01]  /*307f0*/  VIADD R79, R66, 0x2c ;  /* 0x0000002c424f7836 */ /* 0x002fe20000000000 */
[----:B------:R-:W-:Y:S01]  /*30800*/  PRMT R80, R81, 0x9910, RZ ;  /* 0x0000991051507816 */ /* 0x000fe200000000ff */
[----:B------:R-:W-:Y:S01]  /*30810*/  IMAD.MOV.U32 R81, RZ, RZ, R83 ;  /* 0x000000ffff517224 */ /* 0x000fe200078e0053 */
[----:B------:R-:W-:Y:S01]  /*30820*/  SHF.R.S32.HI R78, RZ, 0x1f, R73 ;  /* 0x0000001fff4e7819 */ /* 0x000fe20000011449 */
[----:B------:R-:W1:Y:S01]  /*30830*/  LDCU UR10, c[0x0][0x398] ;  /* 0x00007300ff0a77ac */ /* 0x000e620008000800 */
        /* <DEDUP_REMOVED lines=8> */
[----:B------:R-:W-:Y:S01]  /*308c0*/  ISETP.GE.AND P2, PT, R79, UR4, PT ;  /* 0x000000044f007c0c */ /* 0x000fe2000bf46270 */
[----:B------:R-:W5:Y:S02]  /*308d0*/  LDCU UR4, c[0x0][0x39c] ;  /* 0x00007380ff0477ac */ /* 0x000f640008000800 */
[----:B------:R1:W-:Y:S01]  /*308e0*/  @P5 STG.E.U8 desc[UR24][R74.64], R80 ;  /* 0x000000504a005986 */ /* 0x0003e2000c101118 */
[----:B----4-:R-:W-:Y:S01]  /*308f0*/  F2FP.SATFINITE.E4M3.F32.PACK_AB_MERGE_C R83, R36, R39, RZ ;  /* 0x000000272453723e */ /* 0x010fe200048070ff */
[----:B------:R-:W4:Y:S01]  /*30900*/  LDCU UR12, c[0x0][0x398] ;  /* 0x00007300ff0c77ac */ /* 0x000f220008000800 */
[----:B0-----:R-:W-:Y:S01]  /*30910*/  PRMT R76, R82, 0x9910, RZ ;  /* 0x00009910524c7816 */ /* 0x001fe200000000ff */
[----:B-1----:R-:W-:Y:S01]  /*30920*/  VIADD R75, R66, 0x2d ;  /* 0x0000002d424b7836 */ /* 0x002fe20000000000 */
[----:B------:R-:W-:-:S02]  /*30930*/  IADD3 R74, P5, PT, R73, R68, RZ ;  /* 0x00000044494a7210 */ /* 0x000fc40007fbe0ff */
[----:B------:R-:W-:Y:S02]  /*30940*/  SHF.R.S32.HI R76, RZ, 0x8, R76 ;  /* 0x00000008ff4c7819 */ /* 0x000fe4000001144c */
[----:B------:R-:W-:Y:S01]  /*30950*/  ISETP.GE.AND P0, PT, R75, UR6, PT ;  /* 0x000000064b007c0c */ /* 0x000fe2000bf06270 */
[----:B------:R-:W-:Y:S01]  /*30960*/  IMAD.X R75, R78, 0x1, R3, P5 ;  /* 0x000000014e4b7824 */ /* 0x000fe200028e0603 */
[----:B------:R-:W-:Y:S02]  /*30970*/  ISETP.LT.AND P5, PT, R37, UR14, !P1 ;  /* 0x0000000e25007c0c */ /* 0x000fe4000cfa1270 */
[----:B------:R-:W-:Y:S01]  /*30980*/  PRMT R77, R84, 0x9910, RZ ;  /* 0x00009910544d7816 */ /* 0x000fe200000000ff */
[----:B------:R-:W-:Y:S01]  /*30990*/  VIADD R79, R66, 0x2e ;  /* 0x0000002e424f7836 */ /* 0x000fe20000000000 */
[----:B------:R0:W-:Y:S01]  /*309a0*/  @P6 STG.E.U8 desc[UR24][R74.64], R76 ;  /* 0x0000004c4a006986 */ /* 0x0001e2000c101118 */
[----:B------:R-:W-:Y:S01]  /*309b0*/  F2FP.SATFINITE.E4M3.F32.PACK_AB_MERGE_C R81, R40, R43, RZ ;  /* 0x0000002b2851723e */ /* 0x000fe200048070ff */
[----:B------:R-:W1:Y:S01]  /*309c0*/  LDCU UR6, c[0x0][0x398] ;  /* 0x00007300ff0677ac */ /* 0x000e620008000800 */
[----:B------:R-:W-:-:S02]  /*309d0*/  SHF.R.S32.HI R77, RZ, 0x8, R77 ;  /* 0x00000008ff4d7819 */ /* 0x000fc4000001144d */
[----:B---3--:R-:W-:Y:S01]  /*309e0*/  F2FP.SATFINITE.E4M3.F32.PACK_AB_MERGE_C R80, R29, R28, RZ ;  /* 0x0000001c1d50723e */ /* 0x008fe200048070ff */
[----:B------:R-:W3:Y:S01]  /*309f0*/  LDCU UR14, c[0x0][0x398] ;  /* 0x00007300ff0e77ac */ /* 0x000ee20008000800 */
[C---:B0-----:R-:W-:Y:S01]  /*30a00*/  IADD3 R74, P1, PT, R73.reuse, R70, RZ ;  /* 0x00000046494a7210 */ /* 0x041fe20007f3e0ff */
[----:B------:R-:W-:-:S04]  /*30a10*/  VIADD R73, R73, UR30 ;  /* 0x0000001e49497c36 */ /* 0x000fc80008000000 */
[----:B------:R-:W-:Y:S01]  /*30a20*/  IMAD.X R75, R78, 0x1, R69, P1 ;  /* 0x000000014e4b7824 */ /* 0x000fe200008e0645 */
[----:B------:R-:W-:Y:S01]  /*30a30*/  ISETP.LT.AND P1, PT, R67, UR9, !P3 ;  /* 0x0000000943007c0c */ /* 0x000fe2000df21270 */
[----:B------:R-:W0:Y:S01]  /*30a40*/  LDCU UR9, c[0x0][0x398] ;  /* 0x00007300ff0977ac */ /* 0x000e220008000800 */
[----:B------:R-:W-:Y:S02]  /*30a50*/  SHF.R.S32.HI R78, RZ, 0x1f, R73 ;  /* 0x0000001fff4e7819 */ /* 0x000fe40000011449 */
[----:B------:R-:W-:Y:S01]  /*30a60*/  IADD3 R76, P6, PT, R73, R0, RZ ;  /* 0x00000000494c7210 */ /* 0x000fe20007fde0ff */
[----:B------:R1:W-:Y:S04]  /*30a70*/  @P5 STG.E.U8 desc[UR24][R74.64], R77 ;  /* 0x0000004d4a005986 */ /* 0x0003e8000c101118 */
[----:B-1----:R-:W-:-:S05]  /*30a80*/  IMAD.X R77, R78, 0x1, R72, P6 ;  /* 0x000000014e4d7824 */ /* 0x002fca00030e0648 */
[----:B------:R1:W-:Y:S01]  /*30a90*/  @P1 STG.E.U8 desc[UR24][R76.64], R81 ;  /* 0x000000514c001986 */ /* 0x0003e2000c101118 */
[----:B-----5:R-:W-:Y:S01]  /*30aa0*/  ISETP.GE.AND P1, PT, R79, UR4, PT ;  /* 0x000000044f007c0c */ /* 0x020fe2000bf26270 */
[----:B------:R-:W5:Y:S01]  /*30ab0*/  LDCU UR4, c[0x0][0x398] ;  /* 0x00007300ff0477ac */ /* 0x000f620008000800 */
[----:B--2---:R-:W-:Y:S02]  /*30ac0*/  F2FP.SATFINITE.E4M3.F32.PACK_AB_MERGE_C R79, R31, R30, RZ ;  /* 0x0000001e1f4f723e */ /* 0x004fe400048070ff */
[----:B------:R-:W2:Y:S04]  /*30ad0*/  LDL.LU R30, [R1+0x2b0] ;  /* 0x0002b000011e7983 */ /* 0x000ea80000300800 */
[----:B------:R-:W2:Y:S04]  /*30ae0*/  LDL.LU R31, [R1+0x2b4] ;  /* 0x0002b400011f7983 */ /* 0x000ea80000300800 */
[----:B------:R-:W3:Y:S04]  /*30af0*/  LDL.LU R28, [R1+0xb0] ;  /* 0x0000b000011c7983 */ /* 0x000ee80000300800 */
[----:B------:R-:W3:Y:S01]  /*30b00*/  LDL.LU R29, [R1+0xb4] ;  /* 0x0000b400011d7983 */ /* 0x000ee20000300800 */
[----:B------:R-:W-:Y:S01]  /*30b10*/  ISETP.LT.AND P5, PT, R34, UR10, !P3 ;  /* 0x0000000a22007c0c */ /* 0x000fe2000dfa1270 */
[----:B------:R-:W4:Y:S01]  /*30b20*/  LDCU UR10, c[0x0][0x398] ;  /* 0x00007300ff0a77ac */ /* 0x000f220008000800 */
[----:B------:R-:W-:-:S02]  /*30b30*/  IADD3 R74, P6, PT, R73, R2, RZ ;  /* 0x00000002494a7210 */ /* 0x000fc40007fde0ff */
[----:B------:R-:W-:Y:S02]  /*30b40*/  F2FP.SATFINITE.E4M3.F32.PACK_AB_MERGE_C R82, R38, R41, RZ ;  /* 0x000000292652723e */ /* 0x000fe400048070ff */
[----:B-1----:R-:W-:Y:S01]  /*30b50*/  PRMT R81, R81, 0x9910, RZ ;  /* 0x0000991051517816 */ /* 0x002fe200000000ff */
[----:B------:R-:W-:Y:S01]  /*30b60*/  IMAD.X R75, R78, 0x1, R71, P6 ;  /* 0x000000014e4b7824 */ /* 0x000fe200030e0647 */
[----:B------:R-:W-:Y:S01]  /*30b70*/  ISETP.LT.AND P6, PT, R35, UR6, !P3 ;  /* 0x0000000623007c0c */ /* 0x000fe2000dfc1270 */
[----:B------:R-:W1:Y:S01]  /*30b80*/  LDCU UR6, c[0x0][0x398] ;  /* 0x00007300ff0677ac */ /* 0x000e620008000800 */
[----:B------:R-:W3:Y:S04]  /*30b90*/  LDL.LU R41, [R1+0x6b8] ;  /* 0x0006b80001297983 */ /* 0x000ee80000300800 */
[----:B------:R4:W-:Y:S01]  /*30ba0*/  @P5 STG.E.U8 desc[UR24][R74.64], R82 ;  /* 0x000000524a005986 */ /* 0x0009e2000c101118 */
[----:B0-----:R-:W-:Y:S01]  /*30bb0*/  ISETP.LT.AND P3, PT, R37, UR9, !P3 ;  /* 0x0000000925007c0c */ /* 0x001fe2000df61270 */
[----:B------:R-:W0:Y:S02]  /*30bc0*/  LDCU UR9, c[0x0][0x398] ;  /* 0x00007300ff0977ac */ /* 0x000e240008000800 */
[----:B------:R-:W3:Y:S01]  /*30bd0*/  LDL.LU R38, [R1+0x6bc] ;  /* 0x0006bc0001267983 */ /* 0x000ee20000300800 */
[----:B------:R-:W-:-:S03]  /*30be0*/  F2FP.SATFINITE.E4M3.F32.PACK_AB_MERGE_C R84, R33, R32, RZ ;  /* 0x000000202154723e */ /* 0x000fc600048070ff */
[----:B------:R-:W3:Y:S01]  /*30bf0*/  LDL.LU R39, [R1+0x4b8] ;  /* 0x0004b80001277983 */ /* 0x000ee20000300800 */
[----:B----4-:R-:W-:-:S03]  /*30c00*/  IADD3 R74, P5, PT, R73, R68, RZ ;  /* 0x00000044494a7210 */ /* 0x010fc60007fbe0ff */
[----:B------:R-:W4:Y:S02]  /*30c10*/  LDL.LU R36, [R1+0x4bc] ;  /* 0x0004bc0001247983 */ /* 0x000f240000300800 */
[----:B------:R-:W-:Y:S01]  /*30c20*/  IMAD.X R75, R78, 0x1, R3, P5 ;  /* 0x000000014e4b7824 */ /* 0x000fe200028e0603 */
[----:B------:R-:W-:Y:S01]  /*30c30*/  ISETP.LT.AND P5, PT, R67, UR10, !P4 ;  /* 0x0000000a43007c0c */ /* 0x000fe2000e7a1270 */
[----:B------:R-:W0:Y:S01]  /*30c40*/  LDCU UR10, c[0x0][0x398] ;  /* 0x00007300ff0a77ac */ /* 0x000e220008000800 */
[----:B------:R-:W-:Y:S01]  /*30c50*/  PRMT R82, R82, 0x9910, RZ ;  /* 0x0000991052527816 */ /* 0x000fe200000000ff */
[----:B------:R-:W4:Y:S04]  /*30c60*/  LDL.LU R32, [R1+0x2b8] ;  /* 0x0002b80001207983 */ /* 0x000f280000300800 */
[----:B------:R0:W-:Y:S01]  /*30c70*/  @P6 STG.E.U8 desc[UR24][R74.64], R79 ;  /* 0x0000004f4a006986 */ /* 0x0001e2000c101118 */
[C---:B------:R-:W-:Y:S01]  /*30c80*/  IADD3 R76, P6, PT, R73.reuse, R70, RZ ;  /* 0x00000046494c7210 */ /* 0x040fe20007fde0ff */
[----:B------:R-:W-:-:S02]  /*30c90*/  VIADD R73, R73, UR30 ;  /* 0x0000001e49497c36 */ /* 0x000fc40008000000 */
[----:B------:R-:W4:Y:S02]  /*30ca0*/  LDL.LU R33, [R1+0x2bc] ;  /* 0x0002bc0001217983 */ /* 0x000f240000300800 */
[----:B------:R-:W-:Y:S01]  /*30cb0*/  IMAD.X R77, R78, 0x1, R69, P6 ;  /* 0x000000014e4d7824 */ /* 0x000fe200030e0645 */
[----:B------:R-:W-:Y:S02]  /*30cc0*/  SHF.R.S32.HI R78, RZ, 0x1f, R73 ;  /* 0x0000001fff4e7819 */ /* 0x000fe40000011449 */
[----:B0-----:R-:W-:Y:S02]  /*30cd0*/  IADD3 R74, P6, PT, R73, R0, RZ ;  /* 0x00000000494a7210 */ /* 0x001fe40007fde0ff */
[----:B------:R0:W-:Y:S01]  /*30ce0*/  @P3 STG.E.U8 desc[UR24][R76.64], R80 ;  /* 0x000000504c003986 */ /* 0x0001e2000c101118 */
[----:B-----5:R-:W-:Y:S01]  /*30cf0*/  ISETP.LT.AND P3, PT, R34, UR4, !P4 ;  /* 0x0000000422007c0c */ /* 0x020fe2000e761270 */
[----:B------:R-:W5:Y:S01]  /*30d00*/  LDCU UR4, c[0x0][0x39c] ;  /* 0x00007380ff0477ac */ /* 0x000f620008000800 */
[----:B------:R-:W-:Y:S01]  /*30d10*/  IMAD.X R75, R78, 0x1, R72, P6 ;  /* 0x000000014e4b7824 */ /* 0x000fe200030e0648 */
[----:B0-----:R-:W-:-:S05]  /*30d20*/  SHF.R.S32.HI R76, RZ, 0x8, R81 ;  /* 0x00000008ff4c7819 */ /* 0x001fca0000011451 */
[----:B------:R0:W-:Y:S01]  /*30d30*/  @P5 STG.E.U8 desc[UR24][R74.64], R76 ;  /* 0x0000004c4a005986 */ /* 0x0001e2000c101118 */
[----:B-1----:R-:W-:Y:S01]  /*30d40*/  ISETP.LT.AND P5, PT, R35, UR6, !P4 ;  /* 0x0000000623007c0c */ /* 0x002fe2000e7a1270 */
[----:B------:R-:W1:Y:S01]  /*30d50*/  LDCU UR6, c[0x0][0x39c] ;  /* 0x00007380ff0677ac */ /* 0x000e620008000800 */
[----:B------:R-:W-:Y:S02]  /*30d60*/  PRMT R79, R79, 0x9910, RZ ;  /* 0x000099104f4f7816 */ /* 0x000fe400000000ff */
[----:B0-----:R-:W-:Y:S01]  /*30d70*/  IADD3 R76, P6, PT, R73, R2, RZ ;  /* 0x00000002494c7210 */ /* 0x001fe20007fde0ff */
[----:B------:R-:W-:-:S04]  /*30d80*/  IMAD.MOV.U32 R75, RZ, RZ, R82 ;  /* 0x000000ffff4b7224 */ /* 0x000fc800078e0052 */
[----:B------:R-:W-:Y:S01]  /*30d90*/  IMAD.X R77, R78, 0x1, R71, P6 ;  /* 0x000000014e4d7824 */ /* 0x000fe200030e0647 */
[----:B------:R-:W-:Y:S02]  /*30da0*/  SHF.R.S32.HI R75, RZ, 0x8, R75 ;  /* 0x00000008ff4b7819 */ /* 0x000fe4000001144b */
[----:B------:R-:W-:-:S03]  /*30db0*/  IADD3 R74, P6, PT, R73, R68, RZ ;  /* 0x00000044494a7210 */ /* 0x000fc60007fde0ff */
[----:B------:R0:W-:Y:S01]  /*30dc0*/  @P3 STG.E.U8 desc[UR24][R76.64], R75 ;  /* 0x0000004b4c003986 */ /* 0x0001e2000c101118 */
[----:B------:R-:W-:Y:S01]  /*30dd0*/  PRMT R80, R80, 0x9910, RZ ;  /* 0x0000991050507816 */ /* 0x000fe200000000ff */
[----:B0-----:R-:W-:Y:S01]  /*30de0*/  IMAD.X R75, R78, 0x1, R3, P6 ;  /* 0x000000014e4b7824 */ /* 0x001fe200030e0603 */
[----:B------:R-:W-:Y:S02]  /*30df0*/  SHF.R.S32.HI R76, RZ, 0x8, R79 ;  /* 0x00000008ff4c7819 */ /* 0x000fe4000001144f */
[----:B------:R-:W-:Y:S01]  /*30e00*/  ISETP.LT.AND P6, PT, R37, UR9, !P4 ;  /* 0x0000000925007c0c */ /* 0x000fe2000e7c1270 */
[----:B------:R-:W-:Y:S02]  /*30e10*/  VIADD R79, R66, 0x2f ;  /* 0x0000002f424f7836 */ /* 0x000fe40000000000 */
[----:B------:R0:W-:Y:S01]  /*30e20*/  @P5 STG.E.U8 desc[UR24][R74.64], R76 ;  /* 0x0000004c4a005986 */ /* 0x0001e2000c101118 */
[----:B------:R-:W-:Y:S01]  /*30e30*/  ISETP.LT.AND P4, PT, R67, UR10, !P2 ;  /* 0x0000000a43007c0c */ /* 0x000fe2000d781270 */
[----:B------:R-:W1:Y:S01]  /*30e40*/  LDCU UR9, c[0x0][0x398] ;  /* 0x00007300ff0977ac */ /* 0x000e620008000800 */
[----:B------:R-:W1:Y:S01]  /*30e50*/  LDCU UR10, c[0x0][0x398] ;  /* 0x00007300ff0a77ac */ /* 0x000e620008000800 */
[----:B0-----:R-:W-:Y:S01]  /*30e60*/  IADD3 R76, P3, PT, R73, R70, RZ ;  /* 0x00000046494c7210 */ /* 0x001fe20007f7e0ff */
[----:B------:R-:W-:-:S02]  /*30e70*/  IMAD.MOV.U32 R75, RZ, RZ, R80 ;  /* 0x000000ffff4b7224 */ /* 0x000fc400078e0050 */
        /* <DEDUP_REMOVED lines=8> */
[----:B-----5:R-:W-:Y:S01]  /*30f00*/  ISETP.GE.AND P4, PT, R79, UR4, PT ;  /* 0x000000044f007c0c */ /* 0x020fe2000bf86270 */
[----:B------:R-:W5:Y:S01]  /*30f10*/  LDCU UR4, c[0x0][0x39c] ;  /* 0x00007380ff0477ac */ /* 0x000f620008000800 */
[----:B--2---:R-:W-:Y:S02]  /*30f20*/  F2FP.SATFINITE.E4M3.F32.PACK_AB_MERGE_C R79, R31, R30, RZ ;  /* 0x0000001e1f4f723e */ /* 0x004fe400048070ff */
[----:B------:R-:W2:Y:S04]  /*30f30*/  LDL.LU R30, [R1+0x6c0] ;  /* 0x0006c000011e7983 */ /* 0x000ea80000300800 */
[----:B------:R-:W2:Y:S01]  /*30f40*/  LDL.LU R31, [R1+0x6c4] ;  /* 0x0006c400011f7983 */ /* 0x000ea20000300800 */
        /* <DEDUP_REMOVED lines=13> */
[----:B-1----:R-:W-:Y:S01]  /*31020*/  ISETP.GE.AND P3, PT, R75, UR6, PT ;  /* 0x000000064b007c0c */ /* 0x002fe2000bf66270 */
[----:B------:R-:W1:Y:S01]  /*31030*/  LDCU UR6, c[0x0][0x398] ;  /* 0x00007300ff0677ac */ /* 0x000e620008000800 */
[----:B------:R-:W-:Y:S01]  /*31040*/  IMAD.X R75, R78, 0x1, R3, P6 ;  /* 0x000000014e4b7824 */ /* 0x000fe200030e0603 */
[----:B------:R-:W-:Y:S01]  /*31050*/  PRMT R81, R83, 0x9910, RZ ;  /* 0x0000991053517816 */ /* 0x000fe200000000ff */
[----:B------:R-:W0:Y:S03]  /*31060*/  LDCU UR16, c[0x0][0x398] ;  /* 0x00007300ff1077ac */ /* 0x000e260008000800 */
[----:B------:R1:W-:Y:S01]  /*31070*/  @P5 STG.E.U8 desc[UR24][R74.64], R79 ;  /* 0x0000004f4a005986 */ /* 0x0003e2000c101118 */
[----:B------:R-:W-:Y:S01]  /*31080*/  ISETP.LT.AND P5, PT, R67, UR9, !P0 ;  /* 0x0000000943007c0c */ /* 0x000fe2000c7a1270 */
[----:B------:R-:W0:Y:S01]  /*31090*/  LDCU UR9, c[0x0][0x398] ;  /* 0x00007300ff0977ac */ /* 0x000e220008000800 */
[C---:B-----5:R-:W-:Y:S01]  /*310a0*/  IADD3 R76, P6, PT, R73.reuse, R70, RZ ;  /* 0x00000046494c7210 */ /* 0x060fe20007fde0ff */
[----:B------:R-:W-:-:S04]  /*310b0*/  VIADD R73, R73, UR30 ;  /* 0x0000001e49497c36 */ /* 0x000fc80008000000 */
[----:B------:R-:W-:Y:S01]  /*310c0*/  IMAD.X R77, R78, 0x1, R69, P6 ;  /* 0x000000014e4d7824 */ /* 0x000fe200030e0645 */
[----:B------:R-:W-:Y:S02]  /*310d0*/  SHF.R.S32.HI R78, RZ, 0x1f, R73 ;  /* 0x0000001fff4e7819 */ /* 0x000fe40000011449 */
[----:B-1----:R-:W-:Y:S02]  /*310e0*/  IADD3 R74, P6, PT, R73, R0, RZ ;  /* 0x00000000494a7210 */ /* 0x002fe40007fde0ff */
[----:B------:R1:W-:Y:S03]  /*310f0*/  @P2 STG.E.U8 desc[UR24][R76.64], R80 ;  /* 0x000000504c002986 */ /* 0x0003e6000c101118 */
[----:B------:R-:W-:Y:S01]  /*31100*/  IMAD.X R75, R78, 0x1, R72, P6 ;  /* 0x000000014e4b7824 */ /* 0x000fe200030e0648 */
[----:B------:R-:W-:Y:S01]  /*31110*/  ISETP.LT.AND P2, PT, R34, UR6, !P0 ;  /* 0x0000000622007c0c */ /* 0x000fe2000c741270 */
[----:B------:R-:W5:Y:S01]  /*31120*/  LDCU UR6, c[0x0][0x398] ;  /* 0x00007300ff0677ac */ /* 0x000f620008000800 */
[----:B-1----:R-:W-:-:S02]  /*31130*/  SHF.R.S32.HI R76, RZ, 0x8, R81 ;  /* 0x00000008ff4c7819 */ /* 0x002fc40000011451 */
[----:B------:R-:W-:-:S03]  /*31140*/  PRMT R77, R84, 0x9910, RZ ;  /* 0x00009910544d7816 */ /* 0x000fc600000000ff */
[----:B------:R1:W-:Y:S01]  /*31150*/  @P5 STG.E.U8 desc[UR24][R74.64], R76 ;  /* 0x0000004c4a005986 */ /* 0x0003e2000c101118 */
[----:B------:R-:W-:Y:S01]  /*31160*/  ISETP.LT.AND P5, PT, R35, UR10, !P0 ;  /* 0x0000000a23007c0c */ /* 0x000fe2000c7a1270 */
[----:B------:R-:W0:Y:S01]  /*31170*/  LDCU UR10, c[0x0][0x398] ;  /* 0x00007300ff0a77ac */ /* 0x000e220008000800 */
[----:B------:R-:W-:Y:S02]  /*31180*/  PRMT R81, R79, 0x9910, RZ ;  /* 0x000099104f517816 */ /* 0x000fe400000000ff */
[----:B-1----:R-:W-:Y:S01]  /*31190*/  IADD3 R76, P6, PT, R73, R2, RZ ;  /* 0x00000002494c7210 */ /* 0x002fe20007fde0ff */
        /* <DEDUP_REMOVED lines=8> */
[----:B0-----:R-:W-:Y:S01]  /*31220*/  ISETP.LT.AND P0, PT, R37, UR9, !P0 ;  /* 0x0000000925007c0c */ /* 0x001fe2000c701270 */
[----:B------:R-:W0:Y:S01]  /*31230*/  LDCU UR9, c[0x0][0x398] ;  /* 0x00007300ff0977ac */ /* 0x000e220008000800 */
[----:B------:R-:W-:Y:S01]  /*31240*/  PRMT R80, R80, 0x9910, RZ ;  /* 0x0000991050507816 */ /* 0x000fe200000000ff */
[----:B------:R-:W0:Y:S01]  /*31250*/  LDCU UR4, c[0x0][0x39c] ;  /* 0x00007380ff0477ac */ /* 0x000e220008000800 */
[----:B-1----:R-:W-:-:S05]  /*31260*/  SHF.R.S32.HI R76, RZ, 0x8, R81 ;  /* 0x00000008ff4c7819 */ /* 0x002fca0000011451 */
[----:B------:R1:W-:Y:S01]  /*31270*/  @P5 STG.E.U8 desc[UR24][R74.64], R76 ;  /* 0x0000004c4a005986 */ /* 0x0003e2000c101118 */
[----:B-----5:R-:W-:Y:S01]  /*31280*/  ISETP.LT.AND P5, PT, R67, UR6, !P1 ;  /* 0x0000000643007c0c */ /* 0x020fe2000cfa1270 */
[----:B------:R-:W5:Y:S01]  /*31290*/  LDCU UR6, c[0x0][0x398] ;  /* 0x00007300ff0677ac */ /* 0x000f620008000800 */
[----:B------:R-:W-:Y:S02]  /*312a0*/  SHF.R.S32.HI R80, RZ, 0x8, R80 ;  /* 0x00000008ff507819 */ /* 0x000fe40000011450 */
[C---:B-1----:R-:W-:Y:S01]  /*312b0*/  IADD3 R76, P6, PT, R73.reuse, R70, RZ ;  /* 0x00000046494c7210 */ /* 0x042fe20007fde0ff */
        /* <DEDUP_REMOVED lines=9> */
[----:B----4-:R-:W-:Y:S01]  /*31350*/  F2FP.SATFINITE.E4M3.F32.PACK_AB_MERGE_C R82, R36, R39, RZ ;  /* 0x000000272452723e */ /* 0x010fe200048070ff */
[----:B------:R-:W4:Y:S01]  /*31360*/  LDCU UR10, c[0x0][0x398] ;  /* 0x00007300ff0a77ac */ /* 0x000f220008000800 */
[----:B------:R5:W-:Y:S01]  /*31370*/  @P5 STG.E.U8 desc[UR24][R74.64], R81 ;  /* 0x000000514a005986 */ /* 0x000be2000c101118 */
[----:B0-----:R-:W-:Y:S01]  /*31380*/  ISETP.LT.AND P5, PT, R35, UR9, !P1 ;  /* 0x0000000923007c0c */ /* 0x001fe2000cfa1270 */
[----:B------:R-:W0:Y:S01]  /*31390*/  LDCU UR9, c[0x0][0x398] ;  /* 0x00007300ff0977ac */ /* 0x000e220008000800 */
[----:B-1----:R-:W-:-:S05]  /*313a0*/  IADD3 R76, P6, PT, R73, R2, RZ ;  /* 0x00000002494c7210 */ /* 0x002fca0007fde0ff */
[----:B------:R-:W-:Y:S01]  /*313b0*/  IMAD.X R77, R79, 0x1, R71, P6 ;  /* 0x000000014f4d7824 */ /* 0x000fe200030e0647 */
[----:B-----5:R-:W-:Y:S02]  /*313c0*/  IADD3 R74, P6, PT, R73, R68, RZ ;  /* 0x00000044494a7210 */ /* 0x020fe40007fde0ff */
[----:B------:R-:W-:Y:S02]  /*313d0*/  F2FP.SATFINITE.E4M3.F32.PACK_AB_MERGE_C R80, R33, R32, RZ ;  /* 0x000000202150723e */ /* 0x000fe400048070ff */
[----:B------:R-:W-:Y:S01]  /*313e0*/  @P0 STG.E.U8 desc[UR24][R76.64], R82 ;  /* 0x000000524c000986 */ /* 0x000fe2000c101118 */
[----:B------:R-:W-:Y:S01]  /*313f0*/  IMAD.X R75, R79, 0x1, R3, P6 ;  /* 0x000000014f4b7824 */ /* 0x000fe200030e0603 */
[----:B------:R-:W-:Y:S02]  /*31400*/  ISETP.GE.AND P0, PT, R78, UR4, PT ;  /* 0x000000044e007c0c */ /* 0x000fe4000bf06270 */
[----:B------:R-:W5:Y:S01]  /*31410*/  LDL.LU R32, [R1+0x4c0] ;  /* 0x0004c00001207983 */ /* 0x000f620000300800 */
[C---:B------:R-:W-:Y:S01]  /*31420*/  IADD3 R78, P6, PT, R73.reuse, R70, RZ ;  /* 0x00000046494e7210 */ /* 0x040fe20007fde0ff */
[----:B------:R-:W1:Y:S02]  /*31430*/  LDCU UR4, c[0x0][0x398] ;  /* 0x00007300ff0477ac */ /* 0x000e640008000800 */
[----:B------:R0:W-:Y:S04]  /*31440*/  @P5 STG.E.U8 desc[UR24][R74.64], R80 ;  /* 0x000000504a005986 */ /* 0x0001e8000c101118 */
[----:B------:R-:W5:Y:S01]  /*31450*/  LDL.LU R33, [R1+0x4c4] ;  /* 0x0004c40001217983 */ /* 0x000f620000300800 */
[----:B0-----:R-:W-:Y:S01]  /*31460*/  VIADD R74, R73, UR30 ;  /* 0x0000001e494a7c36 */ /* 0x001fe20008000000 */
[----:B------:R-:W-:-:S02]  /*31470*/  PRMT R73, R81, 0x9910, RZ ;  /* 0x0000991051497816 */ /* 0x000fc400000000ff */
[----:B--2---:R-:W-:Y:S02]  /*31480*/  F2FP.SATFINITE.E4M3.F32.PACK_AB_MERGE_C R84, R31, R30, RZ ;  /* 0x0000001e1f54723e */ /* 0x004fe400048070ff */
[----:B------:R-:W2:Y:S04]  /*31490*/  LDL.LU R30, [R1+0x2c0] ;  /* 0x0002c000011e7983 */ /* 0x000ea80000300800 */
[----:B------:R-:W2:Y:S01]  /*314a0*/  LDL.LU R31, [R1+0x2c4] ;  /* 0x0002c400011f7983 */ /* 0x000ea20000300800 */
[----:B---3--:R-:W-:-:S03]  /*314b0*/  F2FP.SATFINITE.E4M3.F32.PACK_AB_MERGE_C R81, R29, R28, RZ ;  /* 0x0000001c1d51723e */ /* 0x008fc600048070ff */
[----:B------:R-:W3:Y:S04]  /*314c0*/  LDL.LU R28, [R1+0xc0] ;  /* 0x0000c000011c7983 */ /* 0x000ee80000300800 */
[----:B------:R-:W3:Y:S01]  /*314d0*/  LDL.LU R29, [R1+0xc4] ;  /* 0x0000c400011d7983 */ /* 0x000ee20000300800 */
        /* <DEDUP_REMOVED lines=12> */
[----:B-1----:R-:W-:Y:S01]  /*315a0*/  ISETP.LT.AND P5, PT, R34, UR4, !P4 ;  /* 0x0000000422007c0c */ /* 0x002fe2000e7a1270 */
[----:B------:R-:W1:Y:S01]  /*315b0*/  LDCU UR4, c[0x0][0x39c] ;  /* 0x00007380ff0477ac */ /* 0x000e620008000800 */
[----:B0-----:R-:W-:Y:S02]  /*315c0*/  IADD3 R78, P6, PT, R74, R2, RZ ;  /* 0x000000024a4e7210 */ /* 0x001fe40007fde0ff */
[----:B----4-:R-:W-:Y:S01]  /*315d0*/  PRMT R73, R80, 0x9910, RZ ;  /* 0x0000991050497816 */ /* 0x010fe200000000ff */
[----:B------:R-:W-:-:S02]  /*315e0*/  IMAD.MOV.U32 R80, RZ, RZ, R82 ;  /* 0x000000ffff507224 */ /* 0x000fc400078e0052 */
[----:B------:R-:W-:Y:S01]  /*315f0*/  IMAD.X R79, R75, 0x1, R71, P6 ;  /* 0x000000014b4f7824 */ /* 0x000fe200030e0647 */
[----:B------:R-:W-:Y:S01]  /*31600*/  ISETP.LT.AND P1, PT, R35, UR10, !P4 ;  /* 0x0000000a23007c0c */ /* 0x000fe2000e721270 */
[----:B------:R-:W0:Y:S01]  /*31610*/  LDCU UR10, c[0x0][0x398] ;  /* 0x00007300ff0a77ac */ /* 0x000e220008000800 */
[----:B------:R-:W-:Y:S02]  /*31620*/  SHF.R.S32.HI R80, RZ, 0x8, R80 ;  /* 0x00000008ff507819 */ /* 0x000fe40000011450 */
[----:B------:R-:W-:Y:S01]  /*31630*/  ISETP.LT.AND P4, PT, R37, UR6, !P4 ;  /* 0x0000000625007c0c */ /* 0x000fe2000e781270 */
[----:B------:R-:W4:Y:S01]  /*31640*/  LDCU UR6, c[0x0][0x39c] ;  /* 0x00007380ff0677ac */ /* 0x000f220008000800 */
        /* <DEDUP_REMOVED lines=11> */
[----:B-1----:R-:W-:Y:S01]  /*31700*/  ISETP.GE.AND P4, PT, R81, UR4, PT ;  /* 0x0000000451007c0c */ /* 0x002fe2000bf86270 */
[----:B------:R-:W1:Y:S01]  /*31710*/  LDCU UR4, c[0x0][0x398] ;  /* 0x00007300ff0477ac */ /* 0x000e620008000800 */
        /* <DEDUP_REMOVED lines=12> */
[----:B-----5:R-:W-:Y:S02]  /*317e0*/  F2FP.SATFINITE.E4M3.F32.PACK_AB_MERGE_C R83, R33, R32, RZ ;  /* 0x000000202153723e */ /* 0x020fe400048070ff */
[----:B------:R-:W5:Y:S01]  /*317f0*/  LDL.LU R32, [R1+0x4c8] ;  /* 0x0004c80001207983 */ /* 0x000f620000300800 */
[----:B------:R-:W-:Y:S01]  /*31800*/  IMAD.X R75, R80, 0x1, R71, P6 ;  /* 0x00000001504b7824 */ /* 0x000fe200030e0647 */
[----:B--2---:R-:W-:-:S02]  /*31810*/  F2FP.SATFINITE.E4M3.F32.PACK_AB_MERGE_C R82, R31, R30, RZ ;  /* 0x0000001e1f52723e */ /* 0x004fc400048070ff */
[----:B------:R-:W-:Y:S01]  /*31820*/  @P1 STG.E.U8 desc[UR24][R76.64], R84 ;  /* 0x000000544c001986 */ /* 0x000fe2000c101118 */
[----:B------:R-:W-:-:S03]  /*31830*/  PRMT R78, R83, 0x9910, RZ ;  /* 0x00009910534e7816 */ /* 0x000fc600000000ff */
[----:B------:R-:W5:Y:S04]  /*31840*/  LDL.LU R33, [R1+0x4cc] ;  /* 0x0004cc0001217983 */ /* 0x000f680000300800 */
[----:B------:R2:W-:Y:S04]  /*31850*/  @P5 STG.E.U8 desc[UR24][R74.64], R83 ;  /* 0x000000534a005986 */ /* 0x0005e8000c101118 */
[----:B------:R-:W5:Y:S04]  /*31860*/  LDL.LU R30, [R1+0x2c8] ;  /* 0x0002c800011e7983 */ /* 0x000f680000300800 */
[----:B------:R-:W5:Y:S01]  /*31870*/  LDL.LU R31, [R1+0x2cc] ;  /* 0x0002cc00011f7983 */ /* 0x000f620000300800 */
[----:B------:R-:W-:Y:S01]  /*31880*/  ISETP.LT.AND P1, PT, R35, UR10, !P3 ;  /* 0x0000000a23007c0c */ /* 0x000fe2000df21270 */
[----:B------:R-:W0:Y:S01]  /*31890*/  LDCU UR10, c[0x0][0x398] ;  /* 0x00007300ff0a77ac */ /* 0x000e220008000800 */
[----:B------:R-:W-:Y:S01]  /*318a0*/  ISETP.LT.AND P3, PT, R37, UR14, !P3 ;  /* 0x0000000e25007c0c */ /* 0x000fe2000df61270 */
[----:B--2---:R-:W-:Y:S01]  /*318b0*/  VIADD R75, R66, 0x34 ;  /* 0x00000034424b7836 */ /* 0x004fe20000000000 */
[----:B------:R-:W-:Y:S01]  /*318c0*/  IADD3 R76, P5, PT, R73, R68, RZ ;  /* 0x00000044494c7210 */ /* 0x000fe20007fbe0ff */
[----:B------:R-:W2:Y:S01]  /*318d0*/  LDCU UR14, c[0x0][0x398] ;  /* 0x00007300ff0e77ac */ /* 0x000ea20008000800 */
[----:B---3--:R-:W-:-:S02]  /*318e0*/  F2FP.SATFINITE.E4M3.F32.PACK_AB_MERGE_C R83, R29, R28, RZ ;  /* 0x0000001c1d53723e */ /* 0x008fc400048070ff */
[----:B------:R-:W3:Y:S04]  /*318f0*/  LDL.LU R28, [R1+0xc8] ;  /* 0x0000c800011c7983 */ /* 0x000ee80000300800 */
[----:B------:R-:W3:Y:S01]  /*31900*/  LDL.LU R29, [R1+0xcc] ;  /* 0x0000cc00011d7983 */ /* 0x000ee20000300800 */
[----:B------:R-:W-:Y:S01]  /*31910*/  IADD3 R74, P6, PT, R73, R70, RZ ;  /* 0x00000046494a7210 */ /* 0x000fe20007fde0ff */
[C---:B------:R-:W-:Y:S01]  /*31920*/  IMAD.X R77, R80.reuse, 0x1, R3, P5 ;  /* 0x00000001504d7824 */ /* 0x040fe200028e0603 */
[----:B----4-:R-:W-:Y:S01]  /*31930*/  ISETP.GE.AND P5, PT, R75, UR6, PT ;  /* 0x000000064b007c0c */ /* 0x010fe2000bfa6270 */
[----:B------:R-:W-:Y:S01]  /*31940*/  VIADD R73, R73, UR30 ;  /* 0x0000001e49497c36 */ /* 0x000fe20008000000 */
[----:B------:R-:W4:Y:S01]  /*31950*/  LDCU UR6, c[0x0][0x398] ;  /* 0x00007300ff0677ac */ /* 0x000f220008000800 */
[----:B------:R-:W-:Y:S01]  /*31960*/  IMAD.X R75, R80, 0x1, R69, P6 ;  /* 0x00000001504b7824 */ /* 0x000fe200030e0645 */
[----:B------:R2:W-:Y:S02]  /*31970*/  @P1 STG.E.U8 desc[UR24][R76.64], R82 ;  /* 0x000000524c001986 */ /* 0x0005e4000c101118 */
[----:B------:R-:W-:-:S02]  /*31980*/  SHF.R.S32.HI R79, RZ, 0x1f, R73 ;  /* 0x0000001fff4f7819 */ /* 0x000fc40000011449 */
[----:B------:R4:W-:Y:S01]  /*31990*/  @P3 STG.E.U8 desc[UR24][R74.64], R81 ;  /* 0x000000514a003986 */ /* 0x0009e2000c101118 */
[----:B-1----:R-:W-:Y:S01]  /*319a0*/  ISETP.LT.AND P3, PT, R67, UR4, !P2 ;  /* 0x0000000443007c0c */ /* 0x002fe2000d761270 */
[----:B------:R-:W1:Y:S01]  /*319b0*/  LDCU UR4, c[0x0][0x39c] ;  /* 0x00007380ff0477ac */ /* 0x000e620008000800 */
[----:B0-----:R-:W-:Y:S01]  /*319c0*/  ISETP.LT.AND P1, PT, R34, UR9, !P2 ;  /* 0x0000000922007c0c */ /* 0x001fe2000d721270 */
[----:B------:R-:W3:Y:S01]  /*319d0*/  LDL.LU R39, [R1+0x6d0] ;  /* 0x0006d00001277983 */ /* 0x000ee20000300800 */
[----:B------:R-:W-:Y:S01]  /*319e0*/  PRMT R80, R84, 0x9910, RZ ;  /* 0x0000991054507816 */ /* 0x000fe200000000ff */
[----:B------:R-:W0:Y:S01]  /*319f0*/  LDCU UR9, c[0x0][0x398] ;  /* 0x00007300ff0977ac */ /* 0x000e220008000800 */
[----:B--2---:R-:W-:Y:S01]  /*31a00*/  IADD3 R76, P6, PT, R73, R0, RZ ;  /* 0x00000000494c7210 */ /* 0x004fe20007fde0ff */
[----:B------:R-:W2:Y:S04]  /*31a10*/  LDL.LU R36, [R1+0x6d4] ;  /* 0x0006d40001247983 */ /* 0x000ea80000300800 */
[----:B------:R-:W-:Y:S01]  /*31a20*/  IMAD.X R77, R79, 0x1, R72, P6 ;  /* 0x000000014f4d7824 */ /* 0x000fe200030e0648 */
[----:B----4-:R-:W-:-:S02]  /*31a30*/  IADD3 R74, P6, PT, R73, R2, RZ ;  /* 0x00000002494a7210 */ /* 0x010fc40007fde0ff */
[----:B------:R-:W-:Y:S02]  /*31a40*/  SHF.R.S32.HI R80, RZ, 0x8, R80 ;  /* 0x00000008ff507819 */ /* 0x000fe40000011450 */
[----:B------:R-:W-:Y:S01]  /*31a50*/  SHF.R.S32.HI R78, RZ, 0x8, R78 ;  /* 0x00000008ff4e7819 */ /* 0x000fe2000001144e */
[----:B------:R-:W-:Y:S02]  /*31a60*/  IMAD.X R75, R79, 0x1, R71, P6 ;  /* 0x000000014f4b7824 */ /* 0x000fe400030e0647 */
[----:B------:R4:W-:Y:S04]  /*31a70*/  @P3 STG.E.U8 desc[UR24][R76.64], R80 ;  /* 0x000000504c003986 */ /* 0x0009e8000c101118 */
[----:B------:R0:W-:Y:S01]  /*31a80*/  @P1 STG.E.U8 desc[UR24][R74.64], R78 ;  /* 0x0000004e4a001986 */ /* 0x0001e2000c101118 */
[----:B------:R-:W-:Y:S01]  /*31a90*/  ISETP.LT.AND P1, PT, R35, UR6, !P2 ;  /* 0x0000000623007c0c */ /* 0x000fe2000d721270 */
[----:B------:R-:W1:Y:S01]  /*31aa0*/  LDCU UR6, c[0x0][0x39c] ;  /* 0x00007380ff0677ac */ /* 0x000e620008000800 */
[----:B------:R-:W-:-:S02]  /*31ab0*/  PRMT R82, R82, 0x9910, RZ ;  /* 0x0000991052527816 */ /* 0x000fc400000000ff */
[----:B----4-:R-:W-:Y:S02]  /*31ac0*/  IADD3 R80, P6, PT, R73, R68, RZ ;  /* 0x0000004449507210 */ /* 0x010fe40007fde0ff */
[----:B------:R-:W-:Y:S02]  /*31ad0*/  SHF.R.S32.HI R82, RZ, 0x8, R82 ;  /* 0x00000008ff527819 */ /* 0x000fe40000011452 */
[----:B0-----:R-:W-:Y:S01]  /*31ae0*/  PRMT R74, R81, 0x9910, RZ ;  /* 0x00009910514a7816 */ /* 0x001fe200000000ff */
[----:B------:R-:W-:-:S05]  /*31af0*/  IMAD.X R81, R79, 0x1, R3, P6 ;  /* 0x000000014f517824 */ /* 0x000fca00030e0603 */
[----:B------:R5:W-:Y:S02]  /*31b00*/  @P1 STG.E.U8 desc[UR24][R80.64], R82 ;  /* 0x0000005250001986 */ /* 0x000be4000c101118 */
[----:B-----5:R-:W-:Y:S02]  /*31b10*/  F2FP.SATFINITE.E4M3.F32.PACK_AB_MERGE_C R82, R33, R32, RZ ;  /* 0x000000202152723e */ /* 0x020fe400048070ff */
[----:B------:R-:W4:Y:S01]  /*31b20*/  LDL.LU R32, [R1+0x4d0] ;  /* 0x0004d00001207983 */ /* 0x000f220000300800 */
[----:B------:R-:W-:-:S03]  /*31b30*/  F2FP.SATFINITE.E4M3.F32.PACK_AB_MERGE_C R80, R31, R30, RZ ;  /* 0x0000001e1f50723e */ /* 0x000fc600048070ff */
[----:B------:R-:W4:Y:S04]  /*31b40*/  LDL.LU R33, [R1+0x4d4] ;  /* 0x0004d40001217983 */ /* 0x000f280000300800 */
[----:B------:R-:W5:Y:S04]  /*31b50*/  LDL.LU R30, [R1+0x2d0] ;  /* 0x0002d000011e7983 */ /* 0x000f680000300800 */
[----:B------:R-:W5:Y:S01]  /*31b60*/  LDL.LU R31, [R1+0x2d4] ;  /* 0x0002d400011f7983 */ /* 0x000f620000300800 */
[----:B---3--:R-:W-:-:S03]  /*31b70*/  F2FP.SATFINITE.E4M3.F32.PACK_AB_MERGE_C R81, R29, R28, RZ ;  /* 0x0000001c1d51723e */ /* 0x008fc600048070ff */
[----:B------:R-:W3:Y:S04]  /*31b80*/  LDL.LU R28, [R1+0xd0] ;  /* 0x0000d000011c7983 */ /* 0x000ee80000300800 */
[----:B------:R-:W3:Y:S01]  /*31b90*/  LDL.LU R29, [R1+0xd4] ;  /* 0x0000d400011d7983 */ /* 0x000ee20000300800 */
[C---:B------:R-:W-:Y:S01]  /*31ba0*/  IADD3 R78, P6, PT, R73.reuse, R70, RZ ;  /* 0x00000046494e7210 */ /* 0x040fe20007fde0ff */
[----:B------:R-:W-:Y:S01]  /*31bb0*/  VIADD R75, R73, UR30 ;  /* 0x0000001e494b7c36 */ /* 0x000fe20008000000 */
[----:B------:R-:W-:Y:S01]  /*31bc0*/  ISETP.LT.AND P2, PT, R37, UR10, !P2 ;  /* 0x0000000a25007c0c */ /* 0x000fe2000d741270 */
[----:B------:R-:W0:Y:S01]  /*31bd0*/  LDCU UR10, c[0x0][0x398] ;  /* 0x00007300ff0a77ac */ /* 0x000e220008000800 */
[----:B------:R-:W-:Y:S01]  /*31be0*/  ISETP.LT.AND P3, PT, R67, UR12, !P0 ;  /* 0x0000000c43007c0c */ /* 0x000fe2000c761270 */
[----:B------:R-:W-:Y:S01]  /*31bf0*/  IMAD.X R79, R79, 0x1, R69, P6 ;  /* 0x000000014f4f7824 */ /* 0x000fe200030e0645 */
[----:B------:R-:W-:Y:S01]  /*31c00*/  SHF.R.S32.HI R73, RZ, 0x1f, R75 ;  /* 0x0000001fff497819 */ /* 0x000fe2000001144b */
[----:B------:R-:W3:Y:S01]  /*31c10*/  LDL.LU R43, [R1+0x6d8] ;  /* 0x0006d800012b7983 */ /* 0x000ee20000300800 */
[----:B------:R-:W-:Y:S01]  /*31c20*/  IADD3 R76, P6, PT, R75, R0, RZ ;  /* 0x000000004b4c7210 */ /* 0x000fe20007fde0ff */
[----:B------:R-:W0:Y:S01]  /*31c30*/  LDCU UR12, c[0x0][0x398] ;  /* 0x00007300ff0c77ac */ /* 0x000e220008000800 */
[----:B------:R-:W-:Y:S01]  /*31c40*/  SHF.R.S32.HI R74, RZ, 0x8, R74 ;  /* 0x00000008ff4a7819 */ /* 0x000fe2000001144a */
[----:B------:R-:W3:Y:S02]  /*31c50*/  LDL.LU R40, [R1+0x6dc] ;  /* 0x0006dc0001287983 */ /* 0x000ee40000300800 */
[----:B------:R-:W-:-:S02]  /*31c60*/  IMAD.X R77, R73, 0x1, R72, P6 ;  /* 0x00000001494d7824 */ /* 0x000fc400030e0648 */
[----:B------:R0:W-:Y:S04]  /*31c70*/  @P2 STG.E.U8 desc[UR24][R78.64], R74 ;  /* 0x0000004a4e002986 */ /* 0x0001e8000c101118 */
[----:B------:R1:W-:Y:S01]  /*31c80*/  @P3 STG.E.U8 desc[UR24][R76.64], R83 ;  /* 0x000000534c003986 */ /* 0x0003e2000c101118 */
[----:B------:R-:W-:Y:S01]  /*31c90*/  ISETP.LT.AND P3, PT, R34, UR9, !P0 ;  /* 0x0000000922007c0c */ /* 0x000fe2000c761270 */
[----:B------:R-:W2:Y:S01]  /*31ca0*/  LDCU UR9, c[0x0][0x398] ;  /* 0x00007300ff0977ac */ /* 0x000ea20008000800 */
[----:B------:R-:W-:Y:S01]  /*31cb0*/  ISETP.LT.AND P2, PT, R35, UR14, !P0 ;  /* 0x0000000e23007c0c */ /* 0x000fe2000c741270 */
[----:B------:R-:W3:Y:S01]  /*31cc0*/  LDL.LU R41, [R1+0x4d8] ;  /* 0x0004d80001297983 */ /* 0x000ee20000300800 */
[----:B------:R-:W2:Y:S01]  /*31cd0*/  LDCU UR14, c[0x0][0x398] ;  /* 0x00007300ff0e77ac */ /* 0x000ea20008000800 */
[----:B0-----:R-:W-:Y:S01]  /*31ce0*/  IADD3 R78, P6, PT, R75, R2, RZ ;  /* 0x000000024b4e7210 */ /* 0x001fe20007fde0ff */
[----:B------:R-:W-:Y:S01]  /*31cf0*/  VIADD R74, R66, 0x35 ;  /* 0x00000035424a7836 */ /* 0x000fe20000000000 */
[----:B------:R-:W3:Y:S03]  /*31d00*/  LDL.LU R38, [R1+0x4dc] ;  /* 0x0004dc0001267983 */ /* 0x000ee60000300800 */
[----:B------:R-:W-:Y:S01]  /*31d10*/  IMAD.X R79, R73, 0x1, R71, P6 ;  /* 0x00000001494f7824 */ /* 0x000fe200030e0647 */
[----:B-1----:R-:W-:-:S02]  /*31d20*/  IADD3 R76, P6, PT, R75, R68, RZ ;  /* 0x000000444b4c7210 */ /* 0x002fc40007fde0ff */
[----:B------:R-:W-:Y:S01]  /*31d30*/  ISETP.GE.AND P1, PT, R74, UR4, PT ;  /* 0x000000044a007c0c */ /* 0x000fe2000bf26270 */
[----:B------:R-:W-:Y:S01]  /*31d40*/  VIADD R74, R66, 0x36 ;  /* 0x00000036424a7836 */ /* 0x000fe20000000000 */
[----:B------:R0:W-:Y:S01]  /*31d50*/  @P3 STG.E.U8 desc[UR24][R78.64], R82 ;  /* 0x000000524e003986 */ /* 0x0001e2000c101118 */
[----:B------:R-:W-:Y:S01]  /*31d60*/  IMAD.X R77, R73, 0x1, R3, P6 ;  /* 0x00000001494d7824 */ /* 0x000fe200030e0603 */
[----:B------:R-:W1:Y:S01]  /*31d70*/  LDCU UR4, c[0x0][0x398] ;  /* 0x00007300ff0477ac */ /* 0x000e620008000800 */
[----:B------:R-:W-:Y:S02]  /*31d80*/  PRMT R83, R83, 0x9910, RZ ;  /* 0x0000991053537816 */ /* 0x000fe400000000ff */
[----:B------:R-:W-:Y:S01]  /*31d90*/  ISETP.GE.AND P3, PT, R74, UR6, PT ;  /* 0x000000064a007c0c */ /* 0x000fe2000bf66270 */
[----:B------:R-:W-:Y:S01]  /*31da0*/  VIADD R74, R75, UR30 ;  /* 0x0000001e4b4a7c36 */ /* 0x000fe20008000000 */
[----:B------:R1:W-:Y:S01]  /*31db0*/  @P2 STG.E.U8 desc[UR24][R76.64], R80 ;  /* 0x000000504c002986 */ /* 0x0003e2000c101118 */
[----:B--2---:R-:W-:Y:S01]  /*31dc0*/  ISETP.LT.AND P0, PT, R37, UR9, !P0 ;  /* 0x0000000925007c0c */ /* 0x004fe2000c701270 */
[----:B------:R-:W2:Y:S01]  /*31dd0*/  LDCU UR6, c[0x0][0x398] ;  /* 0x00007300ff0677ac */ /* 0x000ea20008000800 */
[----:B0-----:R-:W-:Y:S01]  /*31de0*/  IADD3 R78, P6, PT, R75, R70, RZ ;  /* 0x000000464b4e7210 */ /* 0x001fe20007fde0ff */
[----:B------:R-:W0:Y:S01]  /*31df0*/  LDCU UR9, c[0x0][0x398] ;  /* 0x00007300ff0977ac */ /* 0x000e220008000800 */
[----:B------:R-:W-:-:S02]  /*31e00*/  ISETP.LT.AND P2, PT, R67, UR10, !P4 ;  /* 0x0000000a43007c0c */ /* 0x000fc4000e741270 */
[----:B------:R-:W-:Y:S01]  /*31e10*/  SHF.R.S32.HI R75, RZ, 0x1f, R74 ;  /* 0x0000001fff4b7819 */ /* 0x000fe2000001144a */
[----:B------:R-:W-:Y:S01]  /*31e20*/  IMAD.X R79, R73, 0x1, R69, P6 ;  /* 0x00000001494f7824 */ /* 0x000fe200030e0645 */
[----:B------:R-:W-:Y:S01]  /*31e30*/  PRMT R82, R82, 0x9910, RZ ;  /* 0x0000991052527816 */ /* 0x000fe200000000ff */
[----:B------:R-:W-:Y:S01]  /*31e40*/  IMAD.MOV.U32 R73, RZ, RZ, R83 ;  /* 0x000000ffff497224 */ /* 0x000fe200078e0053 */
[----:B-1----:R-:W-:Y:S01]  /*31e50*/  IADD3 R76, P6, PT, R74, R0, RZ ;  /* 0x000000004a4c7210 */ /* 0x002fe20007fde0ff */
[----:B------:R-:W1:Y:S03]  /*31e60*/  LDCU UR10, c[0x0][0x398] ;  /* 0x00007300ff0a77ac */ /* 0x000e660008000800 */
        /* <DEDUP_REMOVED lines=14> */
[----:B-----5:R-:W-:-:S03]  /*31f50*/  F2FP.SATFINITE.E4M3.F32.PACK_AB_MERGE_C R82, R31, R30, RZ ;  /* 0x0000001e1f52723e */ /* 0x020fc600048070ff */
[----:B------:R-:W5:Y:S01]  /*31f60*/  LDL.LU R36, [R1+0x6e4] ;  /* 0x0006e40001247983 */ /* 0x000f620000300800 */
[----:B0-----:R-:W-:Y:S02]  /*31f70*/  PRMT R79, R81, 0x9910, RZ ;  /* 0x00009910514f7816 */ /* 0x001fe400000000ff */
[----:B----4-:R-:W-:Y:S02]  /*31f80*/  F2FP.SATFINITE.E4M3.F32.PACK_AB_MERGE_C R81, R33, R32, RZ ;  /* 0x000000202151723e */ /* 0x010fe400048070ff */
[----:B------:R-:W4:Y:S04]  /*31f90*/  LDL.LU R32, [R1+0x4e0] ;  /* 0x0004e00001207983 */ /* 0x000f280000300800 */
[----:B------:R-:W4:Y:S04]  /*31fa0*/  LDL.LU R33, [R1+0x4e4] ;  /* 0x0004e40001217983 */ /* 0x000f280000300800 */
[----:B------:R-:W4:Y:S04]  /*31fb0*/  LDL.LU R30, [R1+0x2d8] ;  /* 0x0002d800011e7983 */ /* 0x000f280000300800 */
[----:B------:R-:W4:Y:S01]  /*31fc0*/  LDL.LU R31, [R1+0x2dc] ;  /* 0x0002dc00011f7983 */ /* 0x000f220000300800 */
[----:B---3--:R-:W-:-:S03]  /*31fd0*/  F2FP.SATFINITE.E4M3.F32.PACK_AB_MERGE_C R84, R29, R28, RZ ;  /* 0x0000001c1d54723e */ /* 0x008fc600048070ff */
[----:B------:R-:W3:Y:S04]  /*31fe0*/  LDL.LU R28, [R1+0xd8] ;  /* 0x0000d800011c7983 */ /* 0x000ee80000300800 */
[----:B------:R-:W3:Y:S01]  /*31ff0*/  LDL.LU R29, [R1+0xdc] ;  /* 0x0000dc00011d7983 */ /* 0x000ee20000300800 */
[----:B--2---:R-:W-:Y:S01]  /*32000*/  ISETP.LT.AND P0, PT, R35, UR6, !P4 ;  /* 0x0000000623007c0c */ /* 0x004fe2000e701270 */
        /* <DEDUP_REMOVED lines=10> */
[----:B------:R-:W0:Y:S01]  /*320b0*/  LDCU UR9, c[0x0][0x398] ;  /* 0x00007300ff0977ac */ /* 0x000e220008000800 */
[C---:B--2---:R-:W-:Y:S01]  /*320c0*/  VIADD R73, R74.reuse, UR30 ;  /* 0x0000001e4a497c36 */ /* 0x044fe20008000000 */
[----:B------:R-:W-:-:S04]  /*320d0*/  IADD3 R76, P4, PT, R74, R70, RZ ;  /* 0x000000464a4c7210 */ /* 0x000fc80007f9e0ff */
[----:B------:R-:W-:Y:S02]  /*320e0*/  SHF.R.S32.HI R80, RZ, 0x1f, R73 ;  /* 0x0000001fff507819 */ /* 0x000fe40000011449 */
[----:B------:R-:W-:Y:S01]  /*320f0*/  IADD3 R74, P6, PT, R73, R0, RZ ;  /* 0x00000000494a7210 */ /* 0x000fe20007fde0ff */
[----:B------:R-:W-:Y:S01]  /*32100*/  IMAD.X R77, R75, 0x1, R69, P4 ;  /* 0x000000014b4d7824 */ /* 0x000fe200020e0645 */
[----:B------:R-:W-:Y:S01]  /*32110*/  ISETP.GE.AND P4, PT, R78, UR4, PT ;  /* 0x000000044e007c0c */ /* 0x000fe2000bf86270 */
[----:B------:R-:W2:Y:S02]  /*32120*/  LDCU UR4, c[0x0][0x39c] ;  /* 0x00007380ff0477ac */ /* 0x000ea40008000800 */
        /* <DEDUP_REMOVED lines=13> */
[C---:B--2---:R-:W-:Y:S02]  /*32200*/  IADD3 R74, P6, PT, R73.reuse, R70, RZ ;  /* 0x00000046494a7210 */ /* 0x044fe40007fde0ff */
        /* <DEDUP_REMOVED lines=14> */
[----:B--2---:R-:W-:-:S02]  /*322f0*/  IADD3 R76, P2, PT, R73, R0, RZ ;  /* 0x00000000494c7210 */ /* 0x004fc40007f5e0ff */
        /* <DEDUP_REMOVED lines=8> */
[----:B------:R-:W2:Y:S02]  /*32380*/  LDCU UR4, c[0x0][0x39c] ;  /* 0x00007380ff0477ac */ /* 0x000ea40008000800 */
[----:B------:R1:W-:Y:S01]  /*32390*/  @P5 STG.E.U8 desc[UR24][R74.64], R80 ;  /* 0x000000504a005986 */ /* 0x0003e2000c101118 */
[----:B-----5:R-:W-:Y:S01]  /*323a0*/  F2FP.SATFINITE.E4M3.F32.PACK_AB_MERGE_C R83, R36, R39, RZ ;  /* 0x000000272453723e */ /* 0x020fe200048070ff */
[----:B------:R-:W5:Y:S01]  /*323b0*/  LDCU UR12, c[0x0][0x398] ;  /* 0x00007300ff0c77ac */ /* 0x000f620008000800 */
        /* <DEDUP_REMOVED lines=25> */
[----:B--2---:R-:W-:Y:S01]  /*32550*/  ISETP.GE.AND P1, PT, R79, UR4, PT ;  /* 0x000000044f007c0c */ /* 0x004fe2000bf26270 */
[----:B------:R-:W2:Y:S01]  /*32560*/  LDCU UR4, c[0x0][0x398] ;  /* 0x00007300ff0477ac */ /* 0x000ea20008000800 */
[----:B----4-:R-:W-:Y:S02]  /*32570*/  F2FP.SATFINITE.E4M3.F32.PACK_AB_MERGE_C R79, R31, R30, RZ ;  /* 0x0000001e1f4f723e */ /* 0x010fe400048070ff */
[----:B------:R-:W4:Y:S04]  /*32580*/  LDL.LU R30, [R1+0x2e0] ;  /* 0x0002e000011e7983 */ /* 0x000f280000300800 */
[----:B------:R-:W4:Y:S04]  /*32590*/  LDL.LU R31, [R1+0x2e4] ;  /* 0x0002e400011f7983 */ /* 0x000f280000300800 */
[----:B------:R-:W3:Y:S04]  /*325a0*/  LDL.LU R28, [R1+0xe0] ;  /* 0x0000e000011c7983 */ /* 0x000ee80000300800 */
[----:B------:R-:W3:Y:S01]  /*325b0*/  LDL.LU R29, [R1+0xe4] ;  /* 0x0000e400011d7983 */ /* 0x000ee20000300800 */
[----:B------:R-:W-:Y:S01]  /*325c0*/  ISETP.LT.AND P5, PT, R34, UR10, !P3 ;  /* 0x0000000a22007c0c */ /* 0x000fe2000dfa1270 */
[----:B------:R-:W2:Y:S01]  /*325d0*/  LDCU UR10, c[0x0][0x398] ;  /* 0x00007300ff0a77ac */ /* 0x000ea20008000800 */
[----:B------:R-:W-:-:S02]  /*325e0*/  IADD3 R74, P6, PT, R73, R2, RZ ;  /* 0x00000002494a7210 */ /* 0x000fc40007fde0ff */
[----:B------:R-:W-:Y:S02]  /*325f0*/  F2FP.SATFINITE.E4M3.F32.PACK_AB_MERGE_C R82, R38, R41, RZ ;  /* 0x000000292652723e */ /* 0x000fe400048070ff */
[----:B-1----:R-:W-:Y:S01]  /*32600*/  PRMT R81, R81, 0x9910, RZ ;  /* 0x0000991051517816 */ /* 0x002fe200000000ff */
[----:B------:R-:W-:Y:S01]  /*32610*/  IMAD.X R75, R78, 0x1, R71, P6 ;  /* 0x000000014e4b7824 */ /* 0x000fe200030e0647 */
[----:B------:R-:W-:Y:S01]  /*32620*/  ISETP.LT.AND P6, PT, R35, UR6, !P3 ;  /* 0x0000000623007c0c */ /* 0x000fe2000dfc1270 */
[----:B------:R-:W1:Y:S01]  /*32630*/  LDCU UR6, c[0x0][0x398] ;  /* 0x00007300ff0677ac */ /* 0x000e620008000800 */
[----:B------:R-:W5:Y:S04]  /*32640*/  LDL.LU R41, [R1+0x6e8] ;  /* 0x0006e80001297983 */ /* 0x000f680000300800 */
[----:B------:R2:W-:Y:S01]  /*32650*/  @P5 STG.E.U8 desc[UR24][R74.64], R82 ;  /* 0x000000524a005986 */ /* 0x0005e2000c101118 */
[----:B0-----:R-:W-:Y:S01]  /*32660*/  ISETP.LT.AND P3, PT, R37, UR9, !P3 ;  /* 0x0000000925007c0c */ /* 0x001fe2000df61270 */
[----:B------:R-:W0:Y:S02]  /*32670*/  LDCU UR9, c[0x0][0x398] ;  /* 0x00007300ff0977ac */ /* 0x000e240008000800 */
[----:B------:R-:W5:Y:S01]  /*32680*/  LDL.LU R38, [R1+0x6ec] ;  /* 0x0006ec0001267983 */ /* 0x000f620000300800 */
[----:B------:R-:W-:-:S03]  /*32690*/  F2FP.SATFINITE.E4M3.F32.PACK_AB_MERGE_C R84, R33, R32, RZ ;  /* 0x000000202154723e */ /* 0x000fc600048070ff */
[----:B------:R-:W5:Y:S01]  /*326a0*/  LDL.LU R39, [R1+0x4e8] ;  /* 0x0004e80001277983 */ /* 0x000f620000300800 */
[----:B--2---:R-:W-:-:S03]  /*326b0*/  IADD3 R74, P5, PT, R73, R68, RZ ;  /* 0x00000044494a7210 */ /* 0x004fc60007fbe0ff */
[----:B------:R-:W2:Y:S02]  /*326c0*/  LDL.LU R36, [R1+0x4ec] ;  /* 0x0004ec0001247983 */ /* 0x000ea40000300800 */
[----:B------:R-:W-:Y:S01]  /*326d0*/  IMAD.X R75, R78, 0x1, R3, P5 ;  /* 0x000000014e4b7824 */ /* 0x000fe200028e0603 */
[----:B------:R-:W-:Y:S01]  /*326e0*/  ISETP.LT.AND P5, PT, R67, UR10, !P4 ;  /* 0x0000000a43007c0c */ /* 0x000fe2000e7a1270 */
[----:B------:R-:W0:Y:S01]  /*326f0*/  LDCU UR10, c[0x0][0x398] ;  /* 0x00007300ff0a77ac */ /* 0x000e220008000800 */
[----:B------:R-:W-:Y:S01]  /*32700*/  PRMT R82, R82, 0x9910, RZ ;  /* 0x0000991052527816 */ /* 0x000fe200000000ff */
[----:B------:R-:W2:Y:S04]  /*32710*/  LDL.LU R32, [R1+0x2e8] ;  /* 0x0002e80001207983 */ /* 0x000ea80000300800 */
[----:B------:R0:W-:Y:S01]  /*32720*/  @P6 STG.E.U8 desc[UR24][R74.64], R79 ;  /* 0x0000004f4a006986 */ /* 0x0001e2000c101118 */
[C---:B------:R-:W-:Y:S01]  /*32730*/  IADD3 R76, P6, PT, R73.reuse, R70, RZ ;  /* 0x00000046494c7210 */ /* 0x040fe20007fde0ff */
[----:B------:R-:W-:-:S02]  /*32740*/  VIADD R73, R73, UR30 ;  /* 0x0000001e49497c36 */ /* 0x000fc40008000000 */
[----:B------:R-:W2:Y:S02]  /*32750*/  LDL.LU R33, [R1+0x2ec] ;  /* 0x0002ec0001217983 */ /* 0x000ea40000300800 */
[----:B------:R-:W-:Y:S01]  /*32760*/  IMAD.X R77, R78, 0x1, R69, P6 ;  /* 0x000000014e4d7824 */ /* 0x000fe200030e0645 */
[----:B------:R-:W-:Y:S02]  /*32770*/  SHF.R.S32.HI R78, RZ, 0x1f, R73 ;  /* 0x0000001fff4e7819 */ /* 0x000fe40000011449 */
[----:B0-----:R-:W-:Y:S02]  /*32780*/  IADD3 R74, P6, PT, R73, R0, RZ ;  /* 0x00000000494a7210 */ /* 0x001fe40007fde0ff */
[----:B------:R0:W-:Y:S01]  /*32790*/  @P3 STG.E.U8 desc[UR24][R76.64], R80 ;  /* 0x000000504c003986 */ /* 0x0001e2000c101118 */
[----:B------:R-:W-:Y:S01]  /*327a0*/  ISETP.LT.AND P3, PT, R34, UR4, !P4 ;  /* 0x0000000422007c0c */ /* 0x000fe2000e761270 */
[----:B------:R-:W1:Y:S01]  /*327b0*/  LDCU UR4, c[0x0][0x39c] ;  /* 0x00007380ff0477ac */ /* 0x000e620008000800 */
        /* <DEDUP_REMOVED lines=39> */
[----:B-----5:R-:W-:Y:S02]  /*32a30*/  ISETP.LT.AND P3, PT, R34, UR12, !P2 ;  /* 0x0000000c22007c0c */ /* 0x020fe4000d761270 */
[----:B------:R-:W-:Y:S01]  /*32a40*/  IADD3 R76, P6, PT, R73, R2, RZ ;  /* 0x00000002494c7210 */ /* 0x000fe20007fde0ff */
[----:B0-----:R-:W-:Y:S01]  /*32a50*/  VIADD R75, R66, 0x3c ;  /* 0x0000003c424b7836 */ /* 0x001fe20000000000 */
[----:B------:R-:W-:Y:S01]  /*32a60*/  ISETP.LT.AND P5, PT, R35, UR14, !P2 ;  /* 0x0000000e23007c0c */ /* 0x000fe2000d7a1270 */
[----:B------:R-:W0:Y:S02]  /*32a70*/  LDCU UR12, c[0x0][0x398] ;  /* 0x00007300ff0c77ac */ /* 0x000e240008000800 */
[----:B------:R-:W-:Y:S01]  /*32a80*/  IMAD.X R77, R78, 0x1, R71, P6 ;  /* 0x000000014e4d7824 */ /* 0x000fe200030e0647 */
[----:B------:R-:W-:Y:S01]  /*32a90*/  IADD3 R74, P6, PT, R73, R68, RZ ;  /* 0x00000044494a7210 */ /* 0x000fe20007fde0ff */
[----:B------:R-:W5:Y:S01]  /*32aa0*/  LDCU UR14, c[0x0][0x398] ;  /* 0x00007300ff0e77ac */ /* 0x000f620008000800 */
[----:B------:R-:W-:-:S03]  /*32ab0*/  ISETP.LT.AND P2, PT, R37, UR16, !P2 ;  /* 0x0000001025007c0c */ /* 0x000fc6000d741270 */
[----:B------:R0:W-:Y:S01]  /*32ac0*/  @P3 STG.E.U8 desc[UR24][R76.64], R84 ;  /* 0x000000544c003986 */ /* 0x0001e2000c101118 */
[----:B-1----:R-:W-:Y:S01]  /*32ad0*/  ISETP.GE.AND P3, PT, R75, UR6, PT ;  /* 0x000000064b007c0c */ /* 0x002fe2000bf66270 */
[----:B------:R-:W1:Y:S01]  /*32ae0*/  LDCU UR6, c[0x0][0x398] ;  /* 0x00007300ff0677ac */ /* 0x000e620008000800 */
[----:B------:R-:W-:Y:S01]  /*32af0*/  IMAD.X R75, R78, 0x1, R3, P6 ;  /* 0x000000014e4b7824 */ /* 0x000fe200030e0603 */
[----:B------:R-:W-:Y:S01]  /*32b00*/  PRMT R81, R83, 0x9910, RZ ;  /* 0x0000991053517816 */ /* 0x000fe200000000ff */
[----:B------:R-:W1:Y:S03]  /*32b10*/  LDCU UR16, c[0x0][0x398] ;  /* 0x00007300ff1077ac */ /* 0x000e660008000800 */
[----:B------:R5:W-:Y:S01]  /*32b20*/  @P5 STG.E.U8 desc[UR24][R74.64], R79 ;  /* 0x0000004f4a005986 */ /* 0x000be2000c101118 */
[----:B------:R-:W-:Y:S01]  /*32b30*/  ISETP.LT.AND P5, PT, R67, UR9, !P0 ;  /* 0x0000000943007c0c */ /* 0x000fe2000c7a1270 */
[----:B------:R-:W2:Y:S01]  /*32b40*/  LDCU UR9, c[0x0][0x398] ;  /* 0x00007300ff0977ac */ /* 0x000ea20008000800 */
[C---:B0-----:R-:W-:Y:S01]  /*32b50*/  IADD3 R76, P6, PT, R73.reuse, R70, RZ ;  /* 0x00000046494c7210 */ /* 0x041fe20007fde0ff */
[----:B------:R-:W-:-:S04]  /*32b60*/  VIADD R73, R73, UR30 ;  /* 0x0000001e49497c36 */ /* 0x000fc80008000000 */
[----:B------:R-:W-:Y:S01]  /*32b70*/  IMAD.X R77, R78, 0x1, R69, P6 ;  /* 0x000000014e4d7824 */ /* 0x000fe200030e0645 */
[----:B------:R-:W-:Y:S02]  /*32b80*/  SHF.R.S32.HI R78, RZ, 0x1f, R73 ;  /* 0x0000001fff4e7819 */ /* 0x000fe40000011449 */
[----:B-----5:R-:W-:Y:S02]  /*32b90*/  IADD3 R74, P6, PT, R73, R0, RZ ;  /* 0x00000000494a7210 */ /* 0x020fe40007fde0ff */
[----:B------:R0:W-:Y:S03]  /*32ba0*/  @P2 STG.E.U8 desc[UR24][R76.64], R80 ;  /* 0x000000504c002986 */ /* 0x0001e6000c101118 */
[----:B------:R-:W-:Y:S01]  /*32bb0*/  IMAD.X R75, R78, 0x1, R72, P6 ;  /* 0x000000014e4b7824 */ /* 0x000fe200030e0648 */
[----:B-1----:R-:W-:Y:S01]  /*32bc0*/  ISETP.LT.AND P2, PT, R34, UR6, !P0 ;  /* 0x0000000622007c0c */ /* 0x002fe2000c741270 */
[----:B------:R-:W1:Y:S01]  /*32bd0*/  LDCU UR6, c[0x0][0x398] ;  /* 0x00007300ff0677ac */ /* 0x000e620008000800 */
[----:B0-----:R-:W-:-:S02]  /*32be0*/  SHF.R.S32.HI R76, RZ, 0x8, R81 ;  /* 0x00000008ff4c7819 */ /* 0x001fc40000011451 */
[----:B------:R-:W-:-:S03]  /*32bf0*/  PRMT R77, R84, 0x9910, RZ ;  /* 0x00009910544d7816 */ /* 0x000fc600000000ff */
[----:B------:R0:W-:Y:S01]  /*32c00*/  @P5 STG.E.U8 desc[UR24][R74.64], R76 ;  /* 0x0000004c4a005986 */ /* 0x0001e2000c101118 */
[----:B------:R-:W-:Y:S01]  /*32c10*/  ISETP.LT.AND P5, PT, R35, UR10, !P0 ;  /* 0x0000000a23007c0c */ /* 0x000fe2000c7a1270 */
[----:B------:R-:W5:Y:S01]  /*32c20*/  LDCU UR10, c[0x0][0x398] ;  /* 0x00007300ff0a77ac */ /* 0x000f620008000800 */
        /* <DEDUP_REMOVED lines=10> */
[----:B--2---:R-:W-:Y:S01]  /*32cd0*/  ISETP.LT.AND P0, PT, R37, UR9, !P0 ;  /* 0x0000000925007c0c */ /* 0x004fe2000c701270 */
[----:B------:R-:W2:Y:S01]  /*32ce0*/  LDCU UR9, c[0x0][0x398] ;  /* 0x00007300ff0977ac */ /* 0x000ea20008000800 */
[----:B------:R-:W-:Y:S01]  /*32cf0*/  PRMT R80, R80, 0x9910, RZ ;  /* 0x0000991050507816 */ /* 0x000fe200000000ff */
[----:B------:R-:W2:Y:S01]  /*32d00*/  LDCU UR4, c[0x0][0x39c] ;  /* 0x00007380ff0477ac */ /* 0x000ea20008000800 */
[----:B0-----:R-:W-:-:S05]  /*32d10*/  SHF.R.S32.HI R76, RZ, 0x8, R81 ;  /* 0x00000008ff4c7819 */ /* 0x001fca0000011451 */
[----:B------:R0:W-:Y:S01]  /*32d20*/  @P5 STG.E.U8 desc[UR24][R74.64], R76 ;  /* 0x0000004c4a005986 */ /* 0x0001e2000c101118 */
[----:B-1----:R-:W-:Y:S01]  /*32d30*/  ISETP.LT.AND P5, PT, R67, UR6, !P1 ;  /* 0x0000000643007c0c */ /* 0x002fe2000cfa1270 */
        /* <DEDUP_REMOVED lines=10> */
[----:B-----5:R-:W-:Y:S01]  /*32de0*/  ISETP.LT.AND P0, PT, R34, UR10, !P1 ;  /* 0x0000000a22007c0c */ /* 0x020fe2000cf01270 */
[----:B------:R-:W-:Y:S01]  /*32df0*/  VIADD R78, R66, 0x3e ;  /* 0x0000003e424e7836 */ /* 0x000fe20000000000 */
[----:B------:R-:W-:Y:S01]  /*32e00*/  F2FP.SATFINITE.E4M3.F32.PACK_AB_MERGE_C R82, R36, R39, RZ ;  /* 0x000000272452723e */ /* 0x000fe200048070ff */
[----:B------:R-:W5:Y:S01]  /*32e10*/  LDCU UR10, c[0x0][0x398] ;  /* 0x00007300ff0a77ac */ /* 0x000f620008000800 */
[----:B------:R1:W-:Y:S01]  /*32e20*/  @P5 STG.E.U8 desc[UR24][R74.64], R81 ;  /* 0x000000514a005986 */ /* 0x0003e2000c101118 */
[----:B--2---:R-:W-:Y:S01]  /*32e30*/  ISETP.LT.AND P5, PT, R35, UR9, !P1 ;  /* 0x0000000923007c0c */ /* 0x004fe2000cfa1270 */
[----:B------:R-:W2:Y:S01]  /*32e40*/  LDCU UR9, c[0x0][0x398] ;  /* 0x00007300ff0977ac */ /* 0x000ea20008000800 */
[----:B0-----:R-:W-:-:S05]  /*32e50*/  IADD3 R76, P6, PT, R73, R2, RZ ;  /* 0x00000002494c7210 */ /* 0x001fca0007fde0ff */
[----:B------:R-:W-:Y:S01]  /*32e60*/  IMAD.X R77, R79, 0x1, R71, P6 ;  /* 0x000000014f4d7824 */ /* 0x000fe200030e0647 */
[----:B-1----:R-:W-:Y:S02]  /*32e70*/  IADD3 R74, P6, PT, R73, R68, RZ ;  /* 0x00000044494a7210 */ /* 0x002fe40007fde0ff */
[----:B------:R-:W-:Y:S02]  /*32e80*/  F2FP.SATFINITE.E4M3.F32.PACK_AB_MERGE_C R80, R33, R32, RZ ;  /* 0x000000202150723e */ /* 0x000fe400048070ff */
[----:B------:R-:W-:Y:S01]  /*32e90*/  @P0 STG.E.U8 desc[UR24][R76.64], R82 ;  /* 0x000000524c000986 */ /* 0x000fe2000c101118 */
[----:B------:R-:W-:Y:S01]  /*32ea0*/  IMAD.X R75, R79, 0x1, R3, P6 ;  /* 0x000000014f4b7824 */ /* 0x000fe200030e0603 */
[----:B------:R-:W-:Y:S02]  /*32eb0*/  ISETP.GE.AND P0, PT, R78, UR4, PT ;  /* 0x000000044e007c0c */ /* 0x000fe4000bf06270 */
[----:B------:R-:W5:Y:S01]  /*32ec0*/  LDL.LU R32, [R1+0x4f0] ;  /* 0x0004f00001207983 */ /* 0x000f620000300800 */
[C---:B------:R-:W-:Y:S01]  /*32ed0*/  IADD3 R78, P6, PT, R73.reuse, R70, RZ ;  /* 0x00000046494e7210 */ /* 0x040fe20007fde0ff */
[----:B------:R-:W0:Y:S02]  /*32ee0*/  LDCU UR4, c[0x0][0x398] ;  /* 0x00007300ff0477ac */ /* 0x000e240008000800 */
[----:B------:R1:W-:Y:S04]  /*32ef0*/  @P5 STG.E.U8 desc[UR24][R74.64], R80 ;  /* 0x000000504a005986 */ /* 0x0003e8000c101118 */
[----:B------:R-:W5:Y:S01]  /*32f00*/  LDL.LU R33, [R1+0x4f4] ;  /* 0x0004f40001217983 */ /* 0x000f620000300800 */
[----:B-1----:R-:W-:Y:S01]  /*32f10*/  VIADD R74, R73, UR30 ;  /* 0x0000001e494a7c36 */ /* 0x002fe20008000000 */
[----:B------:R-:W-:-:S02]  /*32f20*/  PRMT R73, R81, 0x9910, RZ ;  /* 0x0000991051497816 */ /* 0x000fc400000000ff */
[----:B----4-:R-:W-:Y:S02]  /*32f30*/  F2FP.SATFINITE.E4M3.F32.PACK_AB_MERGE_C R84, R31, R30, RZ ;  /* 0x0000001e1f54723e */ /* 0x010fe400048070ff */
[----:B------:R-:W4:Y:S04]  /*32f40*/  LDL.LU R30, [R1+0x2f0] ;  /* 0x0002f000011e7983 */ /* 0x000f280000300800 */
[----:B------:R-:W4:Y:S01]  /*32f50*/  LDL.LU R31, [R1+0x2f4] ;  /* 0x0002f400011f7983 */ /* 0x000f220000300800 */
[----:B---3--:R-:W-:-:S03]  /*32f60*/  F2FP.SATFINITE.E4M3.F32.PACK_AB_MERGE_C R81, R29, R28, RZ ;  /* 0x0000001c1d51723e */ /* 0x008fc600048070ff */
[----:B------:R-:W3:Y:S04]  /*32f70*/  LDL.LU R28, [R1+0xf0] ;  /* 0x0000f000011c7983 */ /* 0x000ee80000300800 */
[----:B------:R-:W3:Y:S01]  /*32f80*/  LDL.LU R29, [R1+0xf4] ;  /* 0x0000f400011d7983 */ /* 0x000ee20000300800 */
[----:B------:R-:W-:Y:S01]  /*32f90*/  ISETP.LT.AND P1, PT, R37, UR6, !P1 ;  /* 0x0000000625007c0c */ /* 0x000fe2000cf21270 */
[----:B------:R-:W-:Y:S01]  /*32fa0*/  IMAD.X R79, R79, 0x1, R69, P6 ;  /* 0x000000014f4f7824 */ /* 0x000fe200030e0645 */
[----:B--2---:R-:W-:Y:S01]  /*32fb0*/  ISETP.LT.AND P5, PT, R67, UR9, !P4 ;  /* 0x0000000943007c0c */ /* 0x004fe2000e7a1270 */
[----:B------:R-:W1:Y:S01]  /*32fc0*/  LDCU UR6, c[0x0][0x398] ;  /* 0x00007300ff0677ac */ /* 0x000e620008000800 */
[----:B------:R-:W-:Y:S02]  /*32fd0*/  SHF.R.S32.HI R75, RZ, 0x1f, R74 ;  /* 0x0000001fff4b7819 */ /* 0x000fe4000001144a */
[----:B------:R-:W-:Y:S01]  /*32fe0*/  IADD3 R76, P6, PT, R74, R0, RZ ;  /* 0x000000004a4c7210 */ /* 0x000fe20007fde0ff */
[----:B------:R-:W2:Y:S01]  /*32ff0*/  LDCU UR9, c[0x0][0x398] ;  /* 0x00007300ff0977ac */ /* 0x000ea20008000800 */
        /* <DEDUP_REMOVED lines=8> */
[----:B--2---:R-:W-:Y:S01]  /*33080*/  PRMT R73, R80, 0x9910, RZ ;  /* 0x0000991050497816 */ /* 0x004fe200000000ff */
[----:B------:R-:W-:-:S02]  /*33090*/  IMAD.MOV.U32 R80, RZ, RZ, R82 ;  /* 0x000000ffff507224 */ /* 0x000fc400078e0052 */
[----:B------:R-:W-:Y:S01]  /*330a0*/  IMAD.X R79, R75, 0x1, R71, P6 ;  /* 0x000000014b4f7824 */ /* 0x000fe200030e0647 */
[----:B-----5:R-:W-:Y:S01]  /*330b0*/  ISETP.LT.AND P1, PT, R35, UR10, !P4 ;  /* 0x0000000a23007c0c */ /* 0x020fe2000e721270 */
[----:B------:R-:W1:Y:S01]  /*330c0*/  LDCU UR10, c[0x0][0x398] ;  /* 0x00007300ff0a77ac */ /* 0x000e620008000800 */
[----:B------:R-:W-:Y:S02]  /*330d0*/  SHF.R.S32.HI R80, RZ, 0x8, R80 ;  /* 0x00000008ff507819 */ /* 0x000fe40000011450 */
[----:B------:R-:W-:Y:S01]  /*330e0*/  ISETP.LT.AND P4, PT, R37, UR6, !P4 ;  /* 0x0000000625007c0c */ /* 0x000fe2000e781270 */
[----:B------:R-:W2:Y:S01]  /*330f0*/  LDCU UR6, c[0x0][0x39c] ;  /* 0x00007380ff0677ac */ /* 0x000ea20008000800 */
[----:B------:R-:W-:Y:S01]  /*33100*/  IADD3 R76, P6, PT, R74, R68, RZ ;  /* 0x000000444a4c7210 */ /* 0x000fe20007fde0ff */
[----:B------:R5:W-:Y:S01]  /*33110*/  @P5 STG.E.U8 desc[UR24][R78.64], R80 ;  /* 0x000000504e005986 */ /* 0x000be2000c101118 */
[----:B------:R-:W-:Y:S02]  /*33120*/  PRMT R82, R81, 0x9910, RZ ;  /* 0x0000991051527816 */ /* 0x000fe400000000ff */
[----:B------:R-:W-:Y:S01]  /*33130*/  SHF.R.S32.HI R73, RZ, 0x8, R73 ;  /* 0x00000008ff497819 */ /* 0x000fe20000011449 */
[----:B------:R-:W-:Y:S01]  /*33140*/  IMAD.X R77, R75, 0x1, R3, P6 ;  /* 0x000000014b4d7824 */ /* 0x000fe200030e0603 */
[----:B------:R-:W-:Y:S01]  /*33150*/  SHF.R.S32.HI R82, RZ, 0x8, R82 ;  /* 0x00000008ff527819 */ /* 0x000fe20000011452 */
[----:B------:R-:W-:Y:S01]  /*33160*/  VIADD R81, R66, 0x3f ;  /* 0x0000003f42517836 */ /* 0x000fe20000000000 */
[----:B-----5:R-:W-:-:S02]  /*33170*/  IADD3 R78, P5, PT, R74, R70, RZ ;  /* 0x000000464a4e7210 */ /* 0x020fc40007fbe0ff */
[----:B------:R-:W-:Y:S03]  /*33180*/  @P1 STG.E.U8 desc[UR24][R76.64], R73 ;  /* 0x000000494c001986 */ /* 0x000fe6000c101118 */
[----:B------:R-:W-:-:S05]  /*33190*/  IMAD.X R79, R75, 0x1, R69, P5 ;  /* 0x000000014b4f7824 */ /* 0x000fca00028e0645 */
[----:B------:R4:W-:Y:S01]  /*331a0*/  @P4 STG.E.U8 desc[UR24][R78.64], R82 ;  /* 0x000000524e004986 */ /* 0x0009e2000c101118 */
[----:B0-----:R-:W-:Y:S01]  /*331b0*/  ISETP.GE.AND P4, PT, R81, UR4, PT ;  /* 0x0000000451007c0c */ /* 0x001fe2000bf86270 */
[----:B------:R-:W0:Y:S01]  /*331c0*/  LDCU UR4, c[0x0][0x398] ;  /* 0x00007300ff0477ac */ /* 0x000e220008000800 */
[----:B------:R-:W-:Y:S02]  /*331d0*/  F2FP.SATFINITE.E4M3.F32.PACK_AB_MERGE_C R83, R33, R32, RZ ;  /* 0x000000202153723e */ /* 0x000fe400048070ff */
[----:B---3--:R-:W-:Y:S02]  /*331e0*/  F2FP.SATFINITE.E4M3.F32.PACK_AB_MERGE_C R81, R29, R28, RZ ;  /* 0x0000001c1d51723e */ /* 0x008fe400048070ff */
[----:B------:R-:W3:Y:S04]  /*331f0*/  LDL.LU R28, [R1+0x6f8] ;  /* 0x0006f800011c7983 */ /* 0x000ee80000300800 */
[----:B------:R-:W3:Y:S01]  /*33200*/  LDL.LU R29, [R1+0x6fc] ;  /* 0x0006fc00011d7983 */ /* 0x000ee20000300800 */
[----:B----4-:R-:W-:-:S03]  /*33210*/  F2FP.SATFINITE.E4M3.F32.PACK_AB_MERGE_C R82, R31, R30, RZ ;  /* 0x0000001e1f52723e */ /* 0x010fc600048070ff */
[----:B------:R-:W4:Y:S04]  /*33220*/  LDL.LU R32, [R1+0x4f8] ;  /* 0x0004f80001207983 */ /* 0x000f280000300800 */
[----:B------:R-:W4:Y:S04]  /*33230*/  LDL.LU R33, [R1+0x4fc] ;  /* 0x0004fc0001217983 */ /* 0x000f280000300800 */
[----:B------:R-:W5:Y:S04]  /*33240*/  LDL.LU R30, [R1+0x2f8] ;  /* 0x0002f800011e7983 */ /* 0x000f680000300800 */
[----:B------:R-:W5:Y:S01]  /*33250*/  LDL.LU R31, [R1+0x2fc] ;  /* 0x0002fc00011f7983 */ /* 0x000f620000300800 */
[----:B------:R-:W-:Y:S01]  /*33260*/  VIADD R73, R74, UR30 ;  /* 0x0000001e4a497c36 */ /* 0x000fe20008000000 */
[----:B------:R-:W-:Y:S01]  /*33270*/  ISETP.LT.AND P1, PT, R67, UR9, !P3 ;  /* 0x0000000943007c0c */ /* 0x000fe2000df21270 */
[----:B------:R-:W0:Y:S03]  /*33280*/  LDCU UR9, c[0x0][0x398] ;  /* 0x00007300ff0977ac */ /* 0x000e260008000800 */
[----:B------:R-:W-:-:S02]  /*33290*/  SHF.R.S32.HI R80, RZ, 0x1f, R73 ;  /* 0x0000001fff507819 */ /* 0x000fc40000011449 */
[C---:B------:R-:W-:Y:S02]  /*332a0*/  IADD3 R76, P6, PT, R73.reuse, R0, RZ ;  /* 0x00000000494c7210 */ /* 0x040fe40007fde0ff */
[----:B------:R-:W-:Y:S01]  /*332b0*/  ISETP.LT.AND P5, PT, R34, UR12, !P3 ;  /* 0x0000000c22007c0c */ /* 0x000fe2000dfa1270 */
[----:B------:R-:W0:Y:S02]  /*332c0*/  LDCU UR12, c[0x0][0x398] ;  /* 0x00007300ff0c77ac */ /* 0x000e240008000800 */
[----:B------:R-:W-:Y:S01]  /*332d0*/  IMAD.X R77, R80, 0x1, R72, P6 ;  /* 0x00000001504d7824 */ /* 0x000fe200030e0648 */
[----:B------:R-:W-:-:S05]  /*332e0*/  IADD3 R74, P6, PT, R73, R2, RZ ;  /* 0x00000002494a7210 */ /* 0x000fca0007fde0ff */
[----:B------:R-:W-:Y:S01]  /*332f0*/  IMAD.X R75, R80, 0x1, R71, P6 ;  /* 0x00000001504b7824 */ /* 0x000fe200030e0647 */
[----:B------:R0:W-:Y:S01]  /*33300*/  @P1 STG.E.U8 desc[UR24][R76.64], R84 ;  /* 0x000000544c001986 */ /* 0x0001e2000c101118 */
[----:B-1----:R-:W-:Y:S01]  /*33310*/  ISETP.LT.AND P1, PT, R35, UR10, !P3 ;  /* 0x0000000a23007c0c */ /* 0x002fe2000df21270 */
[----:B------:R-:W1:Y:S01]  /*33320*/  LDCU UR10, c[0x0][0x398] ;  /* 0x00007300ff0a77ac */ /* 0x000e620008000800 */
[----:B------:R-:W-:Y:S01]  /*33330*/  ISETP.LT.AND P3, PT, R37, UR14, !P3 ;  /* 0x0000000e25007c0c */ /* 0x000fe2000df61270 */
[----:B------:R2:W-:Y:S01]  /*33340*/  @P5 STG.E.U8 desc[UR24][R74.64], R83 ;  /* 0x000000534a005986 */ /* 0x0005e2000c101118 */
[----:B------:R-:W-:Y:S01]  /*33350*/  PRMT R78, R83, 0x9910, RZ ;  /* 0x00009910534e7816 */ /* 0x000fe200000000ff */
[----:B------:R-:W1:Y:S01]  /*33360*/  LDCU UR14, c[0x0][0x398] ;  /* 0x00007300ff0e77ac */ /* 0x000e620008000800 */
[C---:B0-----:R-:W-:Y:S01]  /*33370*/  IADD3 R76, P5, PT, R73.reuse, R68, RZ ;  /* 0x00000044494c7210 */ /* 0x041fe20007fbe0ff */
[----:B--2---:R-:W-:Y:S01]  /*33380*/  VIADD R75, R66, 0x40 ;  /* 0x00000040424b7836 */ /* 0x004fe20000000000 */
[----:B------:R-:W-:-:S03]  /*33390*/  IADD3 R74, P6, PT, R73, R70, RZ ;  /* 0x00000046494a7210 */ /* 0x000fc60007fde0ff */
[C---:B------:R-:W-:Y:S02]  /*333a0*/  IMAD.X R77, R80.reuse, 0x1, R3, P5 ;  /* 0x00000001504d7824 */ /* 0x040fe400028e0603 */
[----:B------:R-:W-:Y:S01]  /*333b0*/  VIADD R73, R73, UR30 ;  /* 0x0000001e49497c36 */ /* 0x000fe20008000000 */
[----:B------:R-:W-:Y:S01]  /*333c0*/  ISETP.GE.AND P5, PT, R75, UR6, PT ;  /* 0x000000064b007c0c */ /* 0x000fe2000bfa6270 */
[----:B------:R-:W-:Y:S01]  /*333d0*/  IMAD.X R75, R80, 0x1, R69, P6 ;  /* 0x00000001504b7824 */ /* 0x000fe200030e0645 */
[----:B------:R-:W0:Y:S01]  /*333e0*/  LDCU UR6, c[0x0][0x398] ;  /* 0x00007300ff0677ac */ /* 0x000e220008000800 */
[----:B------:R2:W-:Y:S01]  /*333f0*/  @P1 STG.E.U8 desc[UR24][R76.64], R82 ;  /* 0x000000524c001986 */ /* 0x0005e2000c101118 */
[----:B------:R-:W-:-:S03]  /*33400*/  SHF.R.S32.HI R79, RZ, 0x1f, R73 ;  /* 0x0000001fff4f7819 */ /* 0x000fc60000011449 */
[----:B------:R0:W-:Y:S01]  /*33410*/  @P3 STG.E.U8 desc[UR24][R74.64], R81 ;  /* 0x000000514a003986 */ /* 0x0001e2000c101118 */
[----:B------:R-:W-:Y:S01]  /*33420*/  ISETP.LT.AND P3, PT, R67, UR4, !P2 ;  /* 0x0000000443007c0c */ /* 0x000fe2000d761270 */
[----:B------:R-:W1:Y:S01]  /*33430*/  LDCU UR4, c[0x0][0x39c] ;  /* 0x00007380ff0477ac */ /* 0x000e620008000800 */
[----:B------:R-:W-:Y:S02]  /*33440*/  ISETP.LT.AND P1, PT, R34, UR9, !P2 ;  /* 0x0000000922007c0c */ /* 0x000fe4000d721270 */
[----:B------:R-:W-:Y:S01]  /*33450*/  PRMT R80, R84, 0x9910, RZ ;  /* 0x0000991054507816 */ /* 0x000fe200000000ff */
[----:B------:R-:W1:Y:S01]  /*33460*/  LDCU UR9, c[0x0][0x398] ;  /* 0x00007300ff0977ac */ /* 0x000e620008000800 */
[----:B--2---:R-:W-:-:S05]  /*33470*/  IADD3 R76, P6, PT, R73, R0, RZ ;  /* 0x00000000494c7210 */ /* 0x004fca0007fde0ff */
[----:B------:R-:W-:Y:S01]  /*33480*/  IMAD.X R77, R79, 0x1, R72, P6 ;  /* 0x000000014f4d7824 */ /* 0x000fe200030e0648 */
[----:B0-----:R-:W-:Y:S02]  /*33490*/  IADD3 R74, P6, PT, R73, R2, RZ ;  /* 0x00000002494a7210 */ /* 0x001fe40007fde0ff */
        /* <DEDUP_REMOVED lines=8> */
[----:B0-----:R-:W-:Y:S02]  /*33520*/  IADD3 R80, P6, PT, R73, R68, RZ ;  /* 0x0000004449507210 */ /* 0x001fe40007fde0ff */
[----:B------:R-:W-:Y:S02]  /*33530*/  SHF.R.S32.HI R82, RZ, 0x8, R82 ;  /* 0x00000008ff527819 */ /* 0x000fe40000011452 */
[----:B--2---:R-:W-:Y:S01]  /*33540*/  PRMT R74, R81, 0x9910, RZ ;  /* 0x00009910514a7816 */ /* 0x004fe200000000ff */
[----:B------:R-:W-:-:S05]  /*33550*/  IMAD.X R81, R79, 0x1, R3, P6 ;  /* 0x000000014f517824 */ /* 0x000fca00030e0603 */
[----:B------:R4:W-:Y:S01]  /*33560*/  @P1 STG.E.U8 desc[UR24][R80.64], R82 ;  /* 0x0000005250001986 */ /* 0x0009e2000c101118 */
[----:B---3--:R-:W-:-:S03]  /*33570*/  F2FP.SATFINITE.E4M3.F32.PACK_AB_MERGE_C R83, R29, R28, RZ ;  /* 0x0000001c1d53723e */ /* 0x008fc600048070ff */
[----:B------:R-:W2:Y:S04]  /*33580*/  LDL.LU R28, [R1+0xf8] ;  /* 0x0000f800011c7983 */ /* 0x000ea80000300800 */
[----:B------:R-:W2:Y:S01]  /*33590*/  LDL.LU R29, [R1+0xfc] ;  /* 0x0000fc00011d7983 */ /* 0x000ea20000300800 */
[----:B----4-:R-:W-:-:S03]  /*335a0*/  F2FP.SATFINITE.E4M3.F32.PACK_AB_MERGE_C R82, R33, R32, RZ ;  /* 0x000000202152723e */ /* 0x010fc600048070ff */
[----:B------:R-:W3:Y:S04]  /*335b0*/  LDL.LU R39, [R1+0x500] ;  /* 0x0005000001277983 */ /* 0x000ee80000300800 */
[----:B------:R-:W3:Y:S01]  /*335c0*/  LDL.LU R36, [R1+0x504] ;  /* 0x0005040001247983 */ /* 0x000ee20000300800 */
[----:B-----5:R-:W-:-:S03]  /*335d0*/  F2FP.SATFINITE.E4M3.F32.PACK_AB_MERGE_C R80, R31, R30, RZ ;  /* 0x0000001e1f50723e */ /* 0x020fc600048070ff */
[----:B------:R-:W4:Y:S04]  /*335e0*/  LDL.LU R32, [R1+0x300] ;  /* 0x0003000001207983 */ /* 0x000f280000300800 */
[----:B------:R-:W4:Y:S04]  /*335f0*/  LDL.LU R33, [R1+0x304] ;  /* 0x0003040001217983 */ /* 0x000f280000300800 */
[----:B------:R-:W5:Y:S04]  /*33600*/  LDL.LU R30, [R1+0x100] ;  /* 0x00010000011e7983 */ /* 0x000f680000300800 */
[----:B------:R-:W5:Y:S01]  /*33610*/  LDL.LU R31, [R1+0x104] ;  /* 0x00010400011f7983 */ /* 0x000f620000300800 */
[C---:B------:R-:W-:Y:S01]  /*33620*/  IADD3 R78, P6, PT, R73.reuse, R70, RZ ;  /* 0x00000046494e7210 */ /* 0x040fe20007fde0ff */
[----:B------:R-:W-:Y:S01]  /*33630*/  VIADD R75, R73, UR30 ;  /* 0x0000001e494b7c36 */ /* 0x000fe20008000000 */
[----:B-1----:R-:W-:Y:S01]  /*33640*/  ISETP.LT.AND P2, PT, R37, UR10, !P2 ;  /* 0x0000000a25007c0c */ /* 0x002fe2000d741270 */
[----:B------:R-:W0:Y:S01]  /*33650*/  LDCU UR10, c[0x0][0x398] ;  /* 0x00007300ff0a77ac */ /* 0x000e220008000800 */
[----:B------:R-:W-:Y:S01]  /*33660*/  ISETP.LT.AND P3, PT, R67, UR12, !P0 ;  /* 0x0000000c43007c0c */ /* 0x000fe2000c761270 */
[----:B------:R-:W-:Y:S01]  /*33670*/  IMAD.X R79, R79, 0x1, R69, P6 ;  /* 0x000000014f4f7824 */ /* 0x000fe200030e0645 */
[----:B------:R-:W-:Y:S01]  /*33680*/  SHF.R.S32.HI R73, RZ, 0x1f, R75 ;  /* 0x0000001fff497819 */ /* 0x000fe2000001144b */
[----:B------:R-:W1:Y:S01]  /*33690*/  LDCU UR12, c[0x0][0x398] ;  /* 0x00007300ff0c77ac */ /* 0x000e620008000800 */
[----:B------:R-:W-:-:S02]  /*336a0*/  IADD3 R76, P6, PT, R75, R0, RZ ;  /* 0x000000004b4c7210 */ /* 0x000fc40007fde0ff */
[----:B------:R-:W-:-:S03]  /*336b0*/  SHF.R.S32.HI R74, RZ, 0x8, R74 ;  /* 0x00000008ff4a7819 */ /* 0x000fc6000001144a */
[----:B------:R-:W-:Y:S02]  /*336c0*/  IMAD.X R77, R73, 0x1, R72, P6 ;  /* 0x00000001494d7824 */ /* 0x000fe400030e0648 */
[----:B------:R0:W-:Y:S04]  /*336d0*/  @P2 STG.E.U8 desc[UR24][R78.64], R74 ;  /* 0x0000004a4e002986 */ /* 0x0001e8000c101118 */
[----:B------:R1:W-:Y:S01]  /*336e0*/  @P3 STG.E.U8 desc[UR24][R76.64], R83 ;  /* 0x000000534c003986 */ /* 0x0003e2000c101118 */
[----:B------:R-:W-:Y:S01]  /*336f0*/  ISETP.LT.AND P3, PT, R34, UR9, !P0 ;  /* 0x0000000922007c0c */ /* 0x000fe2000c761270 */
[----:B------:R-:W1:Y:S01]  /*33700*/  LDCU UR9, c[0x0][0x398] ;  /* 0x00007300ff0977ac */ /* 0x000e620008000800 */
[----:B------:R-:W-:Y:S01]  /*33710*/  ISETP.LT.AND P2, PT, R35, UR14, !P0 ;  /* 0x0000000e23007c0c */ /* 0x000fe2000c741270 */
[----:B------:R-:W2:Y:S01]  /*33720*/  LDCU UR14, c[0x0][0x398] ;  /* 0x00007300ff0e77ac */ /* 0x000ea20008000800 */
[----:B0-----:R-:W-:Y:S01]  /*33730*/  IADD3 R78, P6, PT, R75, R2, RZ ;  /* 0x000000024b4e7210 */ /* 0x001fe20007fde0ff */
[----:B------:R-:W-:-:S04]  /*33740*/  VIADD R74, R66, 0x41 ;  /* 0x00000041424a7836 */ /* 0x000fc80000000000 */
[----:B------:R-:W-:Y:S01]  /*33750*/  IMAD.X R79, R73, 0x1, R71, P6 ;  /* 0x00000001494f7824 */ /* 0x000fe200030e0647 */
[----:B-1----:R-:W-:Y:S02]  /*33760*/  IADD3 R76, P6, PT, R75, R68, RZ ;  /* 0x000000444b4c7210 */ /* 0x002fe40007fde0ff */
        /* <DEDUP_REMOVED lines=9> */
[----:B------:R-:W-:Y:S01]  /*33800*/  ISETP.LT.AND P0, PT, R37, UR9, !P0 ;  /* 0x0000000925007c0c */ /* 0x000fe2000c701270 */
        /* <DEDUP_REMOVED lines=12> */
[----:B--2---:R-:W-:-:S02]  /*338d0*/  F2FP.SATFINITE.E4M3.F32.PACK_AB_MERGE_C R81, R29, R28, RZ ;  /* 0x0000001c1d51723e */ /* 0x004fc400048070ff */
[----:B------:R-:W2:Y:S04]  /*338e0*/  LDL.LU R28, [R1+0x520] ;  /* 0x00052000011c7983 */ /* 0x000ea80000300800 */
[----:B------:R0:W-:Y:S04]  /*338f0*/  @P0 STG.E.U8 desc[UR24][R78.64], R81 ;  /* 0x000000514e000986 */ /* 0x0001e8000c101118 */
[----:B------:R1:W-:Y:S01]  /*33900*/  @P2 STG.E.U8 desc[UR24][R76.64], R73 ;  /* 0x000000494c002986 */ /* 0x0003e2000c101118 */
[----:B------:R-:W-:Y:S01]  /*33910*/  ISETP.LT.AND P2, PT, R34, UR4, !P4 ;  /* 0x0000000422007c0c */ /* 0x000fe2000e741270 */
[----:B------:R-:W3:Y:S02]  /*33920*/  LDCU UR4, c[0x0][0x39c] ;  /* 0x00007380ff0477ac */ /* 0x000ee40008000800 */
[----:B------:R-:W2:Y:S01]  /*33930*/  LDL.LU R29, [R1+0x524] ;  /* 0x00052400011d7983 */ /* 0x000ea20000300800 */
[----:B0-----:R-:W-:-:S03]  /*33940*/  IADD3 R78, P6, PT, R74, R2, RZ ;  /* 0x000000024a4e7210 */ /* 0x001fc60007fde0ff */
[----:B------:R-:W2:Y:S01]  /*33950*/  LDL.LU R43, [R1+0x508] ;  /* 0x00050800012b7983 */ /* 0x000ea20000300800 */
[----:B-1----:R-:W-:Y:S01]  /*33960*/  PRMT R73, R80, 0x9910, RZ ;  /* 0x0000991050497816 */ /* 0x002fe200000000ff */
[----:B------:R-:W-:Y:S02]  /*33970*/  IMAD.MOV.U32 R80, RZ, RZ, R82 ;  /* 0x000000ffff507224 */ /* 0x000fe400078e0052 */
[----:B------:R-:W2:Y:S01]  /*33980*/  LDL.LU R40, [R1+0x50c] ;  /* 0x00050c0001287983 */ /* 0x000ea20000300800 */
[----:B------:R-:W-:Y:S02]  /*33990*/  IMAD.X R79, R75, 0x1, R71, P6 ;  /* 0x000000014b4f7824 */ /* 0x000fe400030e0647 */
[----:B------:R-:W-:Y:S01]  /*339a0*/  SHF.R.S32.HI R80, RZ, 0x8, R80 ;  /* 0x00000008ff507819 */ /* 0x000fe20000011450 */
[----:B------:R-:W2:Y:S01]  /*339b0*/  LDL.LU R41, [R1+0x308] ;  /* 0x0003080001297983 */ /* 0x000ea20000300800 */
[----:B---3--:R-:W-:-:S03]  /*339c0*/  F2FP.SATFINITE.E4M3.F32.PACK_AB_MERGE_C R83, R36, R39, RZ ;  /* 0x000000272453723e */ /* 0x008fc600048070ff */
[----:B------:R0:W-:Y:S04]  /*339d0*/  @P2 STG.E.U8 desc[UR24][R78.64], R80 ;  /* 0x000000504e002986 */ /* 0x0001e8000c101118 */
[----:B------:R-:W3:Y:S01]  /*339e0*/  LDL.LU R38, [R1+0x30c] ;  /* 0x00030c0001267983 */ /* 0x000ee20000300800 */
[----:B-----5:R-:W-:-:S03]  /*339f0*/  F2FP.SATFINITE.E4M3.F32.PACK_AB_MERGE_C R82, R31, R30, RZ ;  /* 0x0000001e1f52723e */ /* 0x020fc600048070ff */
[----:B------:R-:W5:Y:S01]  /*33a00*/  LDL.LU R39, [R1+0x510] ;  /* 0x0005100001277983 */ /* 0x000f620000300800 */
[----:B0-----:R-:W-:-:S03]  /*33a10*/  PRMT R79, R81, 0x9910, RZ ;  /* 0x00009910514f7816 */ /* 0x001fc600000000ff */
[----:B------:R-:W5:Y:S01]  /*33a20*/  LDL.LU R36, [R1+0x514] ;  /* 0x0005140001247983 */ /* 0x000f620000300800 */
[----:B----4-:R-:W-:-:S03]  /*33a30*/  F2FP.SATFINITE.E4M3.F32.PACK_AB_MERGE_C R81, R33, R32, RZ ;  /* 0x000000202151723e */ /* 0x010fc600048070ff */
[----:B------:R-:W4:Y:S04]  /*33a40*/  LDL.LU R32, [R1+0x310] ;  /* 0x0003100001207983 */ /* 0x000f280000300800 */
[----:B------:R-:W4:Y:S04]  /*33a50*/  LDL.LU R33, [R1+0x314] ;  /* 0x0003140001217983 */ /* 0x000f280000300800 */
[----:B------:R-:W3:Y:S04]  /*33a60*/  LDL.LU R30, [R1+0x108] ;  /* 0x00010800011e7983 */ /* 0x000ee80000300800 */
[----:B------:R-:W3:Y:S01]  /*33a70*/  LDL.LU R31, [R1+0x10c] ;  /* 0x00010c00011f7983 */ /* 0x000ee20000300800 */
[----:B------:R-:W-:Y:S01]  /*33a80*/  ISETP.LT.AND P0, PT, R35, UR6, !P4 ;  /* 0x0000000623007c0c */ /* 0x000fe2000e701270 */
[----:B------:R-:W0:Y:S01]  /*33a90*/  LDCU UR6, c[0x0][0x398] ;  /* 0x00007300ff0677ac */ /* 0x000e220008000800 */
[----:B------:R-:W-:-:S02]  /*33aa0*/  IADD3 R76, P6, PT, R74, R68, RZ ;  /* 0x000000444a4c7210 */ /* 0x000fc40007fde0ff */
        /* <DEDUP_REMOVED lines=24> */
[----:B------:R-:W-:-:S02]  /*33c30*/  ISETP.LT.AND P5, PT, R37, UR14, !P5 ;  /* 0x0000000e25007c0c */ /* 0x000fc4000efa1270 */
[----:B------:R-:W-:Y:S01]  /*33c40*/  F2FP.SATFINITE.E4M3.F32.PACK_AB_MERGE_C R84, R5, R4, RZ ;  /* 0x000000040554723e */ /* 0x000fe200048070ff */
[C---:B-1----:R-:W-:Y:S01]  /*33c50*/  IMAD.X R79, R80.reuse, 0x1, R71, P6 ;  /* 0x00000001504f7824 */ /* 0x042fe200030e0647 */
[C---:B------:R-:W-:Y:S01]  /*33c60*/  IADD3 R76, P6, PT, R73.reuse, R68, RZ ;  /* 0x00000044494c7210 */ /* 0x040fe20007fde0ff */
[----:B------:R-:W1:Y:S04]  /*33c70*/  LDCU UR14, c[0x0][0x398] ;  /* 0x00007300ff0e77ac */ /* 0x000e680008000800 */
[----:B------:R-:W-:Y:S01]  /*33c80*/  IMAD.X R77, R80, 0x1, R3, P6 ;  /* 0x00000001504d7824 */ /* 0x000fe200030e0603 */
[C---:B0-----:R-:W-:Y:S01]  /*33c90*/  IADD3 R74, P6, PT, R73.reuse, R70, RZ ;  /* 0x00000046494a7210 */ /* 0x041fe20007fde0ff */
[----:B------:R0:W-:Y:S01]  /*33ca0*/  @P2 STG.E.U8 desc[UR24][R78.64], R81 ;  /* 0x000000514e002986 */ /* 0x0001e2000c101118 */
[----:B------:R-:W-:-:S03]  /*33cb0*/  VIADD R4, R73, UR30 ;  /* 0x0000001e49047c36 */ /* 0x000fc60008000000 */
[----:B------:R-:W-:Y:S01]  /*33cc0*/  IMAD.X R75, R80, 0x1, R69, P6 ;  /* 0x00000001504b7824 */ /* 0x000fe200030e0645 */
[----:B------:R1:W-:Y:S01]  /*33cd0*/  @P0 STG.E.U8 desc[UR24][R76.64], R82 ;  /* 0x000000524c000986 */ /* 0x0003e2000c101118 */
[----:B------:R-:W-:Y:S01]  /*33ce0*/  ISETP.LT.AND P0, PT, R67, UR9, !P1 ;  /* 0x0000000943007c0c */ /* 0x000fe2000cf01270 */
[----:B------:R-:W1:Y:S02]  /*33cf0*/  LDCU UR9, c[0x0][0x398] ;  /* 0x00007300ff0977ac */ /* 0x000e640008000800 */
[----:B------:R1:W-:Y:S01]  /*33d00*/  @P5 STG.E.U8 desc[UR24][R74.64], R84 ;  /* 0x000000544a005986 */ /* 0x0003e2000c101118 */
[----:B------:R-:W-:Y:S01]  /*33d10*/  ISETP.LT.AND P5, PT, R34, UR10, !P1 ;  /* 0x0000000a22007c0c */ /* 0x000fe2000cfa1270 */
[----:B------:R-:W2:Y:S01]  /*33d20*/  LDCU UR10, c[0x0][0x398] ;  /* 0x00007300ff0a77ac */ /* 0x000ea20008000800 */
[----:B------:R-:W-:Y:S02]  /*33d30*/  SHF.R.S32.HI R5, RZ, 0x1f, R4 ;  /* 0x0000001fff057819 */ /* 0x000fe40000011404 */
[----:B0-----:R-:W-:-:S02]  /*33d40*/  PRMT R79, R83, 0x9910, RZ ;  /* 0x00009910534f7816 */ /* 0x001fc400000000ff */
[C---:B-1----:R-:W-:Y:S02]  /*33d50*/  IADD3 R76, P2, PT, R4.reuse, R0, RZ ;  /* 0x00000000044c7210 */ /* 0x042fe40007f5e0ff */
[----:B------:R-:W-:Y:S02]  /*33d60*/  PRMT R73, R81, 0x9910, RZ ;  /* 0x0000991051497816 */ /* 0x000fe400000000ff */
[----:B------:R-:W-:Y:S01]  /*33d70*/  IADD3 R74, P6, PT, R4, R2, RZ ;  /* 0x00000002044a7210 */ /* 0x000fe20007fde0ff */
[C---:B------:R-:W-:Y:S01]  /*33d80*/  IMAD.X R77, R5.reuse, 0x1, R72, P2 ;  /* 0x00000001054d7824 */ /* 0x040fe200010e0648 */
[----:B------:R-:W-:Y:S02]  /*33d90*/  SHF.R.S32.HI R79, RZ, 0x8, R79 ;  /* 0x00000008ff4f7819 */ /* 0x000fe4000001144f */
[----:B------:R-:W-:Y:S01]  /*33da0*/  SHF.R.S32.HI R73, RZ, 0x8, R73 ;  /* 0x00000008ff497819 */ /* 0x000fe20000011449 */
[----:B------:R-:W-:Y:S01]  /*33db0*/  IMAD.X R75, R5, 0x1, R71, P6 ;  /* 0x00000001054b7824 */ /* 0x000fe200030e0647 */
[----:B------:R-:W-:Y:S01]  /*33dc0*/  ISETP.LT.AND P6, PT, R35, UR12, !P1 ;  /* 0x0000000c23007c0c */ /* 0x000fe2000cfc1270 */
[----:B------:R0:W-:Y:S01]  /*33dd0*/  @P0 STG.E.U8 desc[UR24][R76.64], R79 ;  /* 0x0000004f4c000986 */ /* 0x0001e2000c101118 */
[----:B------:R-:W-:Y:S01]  /*33de0*/  PRMT R84, R84, 0x9910, RZ ;  /* 0x0000991054547816 */ /* 0x000fe200000000ff */
[----:B------:R-:W-:Y:S01]  /*33df0*/  VIADD R78, R66, 0x44 ;  /* 0x00000044424e7836 */ /* 0x000fe20000000000 */
[----:B------:R-:W1:Y:S01]  /*33e00*/  LDCU UR12, c[0x0][0x398] ;  /* 0x00007300ff0c77ac */ /* 0x000e620008000800 */
[----:B------:R0:W-:Y:S02]  /*33e10*/  @P5 STG.E.U8 desc[UR24][R74.64], R73 ;  /* 0x000000494a005986 */ /* 0x0001e4000c101118 */
[----:B0-----:R-:W-:Y:S01]  /*33e20*/  PRMT R76, R82, 0x9910, RZ ;  /* 0x00009910524c7816 */ /* 0x001fe200000000ff */
[----:B------:R-:W-:Y:S01]  /*33e30*/  VIADD R73, R66, 0x45 ;  /* 0x0000004542497836 */ /* 0x000fe20000000000 */
[----:B------:R-:W-:-:S04]  /*33e40*/  IADD3 R74, P5, PT, R4, R68, RZ ;  /* 0x00000044044a7210 */ /* 0x000fc80007fbe0ff */
[----:B------:R-:W-:Y:S01]  /*33e50*/  ISETP.GE.AND P0, PT, R73, UR6, PT ;  /* 0x0000000649007c0c */ /* 0x000fe2000bf06270 */
[----:B------:R-:W-:Y:S01]  /*33e60*/  IMAD.X R75, R5, 0x1, R3, P5 ;  /* 0x00000001054b7824 */ /* 0x000fe200028e0603 */
[----:B------:R-:W-:Y:S01]  /*33e70*/  SHF.R.S32.HI R73, RZ, 0x8, R76 ;  /* 0x00000008ff497819 */ /* 0x000fe2000001144c */
[----:B------:R-:W0:Y:S01]  /*33e80*/  LDCU UR6, c[0x0][0x398] ;  /* 0x00007300ff0677ac */ /* 0x000e220008000800 */
[----:B------:R-:W-:-:S03]  /*33e90*/  ISETP.LT.AND P5, PT, R37, UR14, !P1 ;  /* 0x0000000e25007c0c */ /* 0x000fc6000cfa1270 */
[----:B------:R1:W-:Y:S01]  /*33ea0*/  @P6 STG.E.U8 desc[UR24][R74.64], R73 ;  /* 0x000000494a006986 */ /* 0x0003e2000c101118 */
[----:B------:R-:W-:Y:S01]  /*33eb0*/  ISETP.GE.AND P2, PT, R78, UR4, PT ;  /* 0x000000044e007c0c */ /* 0x000fe2000bf46270 */
[----:B------:R-:W0:Y:S01]  /*33ec0*/  LDCU UR4, c[0x0][0x39c] ;  /* 0x00007380ff0477ac */ /* 0x000e220008000800 */
[----:B------:R-:W0:Y:S01]  /*33ed0*/  LDCU UR14, c[0x0][0x398] ;  /* 0x00007300ff0e77ac */ /* 0x000e220008000800 */
[C---:B-1----:R-:W-:Y:S01]  /*33ee0*/  IADD3 R74, P1, PT, R4.reuse, R70, RZ ;  /* 0x00000046044a7210 */ /* 0x042fe20007f3e0ff */
[----:B------:R-:W-:-:S04]  /*33ef0*/  VIADD R4, R4, UR30 ;  /* 0x0000001e04047c36 */ /* 0x000fc80008000000 */
[----:B------:R-:W-:Y:S01]  /*33f00*/  IMAD.X R75, R5, 0x1, R69, P1 ;  /* 0x00000001054b7824 */ /* 0x000fe200008e0645 */
[----:B------:R-:W-:Y:S01]  /*33f10*/  ISETP.LT.AND P1, PT, R67, UR9, !P3 ;  /* 0x0000000943007c0c */ /* 0x000fe2000df21270 */
[----:B------:R-:W-:Y:S01]  /*33f20*/  IMAD.MOV.U32 R73, RZ, RZ, R84 ;  /* 0x000000ffff497224 */ /* 0x000fe200078e0054 */
[----:B------:R-:W-:Y:S01]  /*33f30*/  SHF.R.S32.HI R5, RZ, 0x1f, R4 ;  /* 0x0000001fff057819 */ /* 0x000fe20000011404 */
[----:B------:R-:W1:Y:S01]  /*33f40*/  LDCU UR9, c[0x0][0x398] ;  /* 0x00007300ff0977ac */ /* 0x000e620008000800 */
[----:B------:R-:W-:Y:S02]  /*33f50*/  IADD3 R76, P6, PT, R4, R0, RZ ;  /* 0x00000000044c7210 */ /* 0x000fe40007fde0ff */
[----:B------:R-:W-:-:S03]  /*33f60*/  SHF.R.S32.HI R73, RZ, 0x8, R73 ;  /* 0x00000008ff497819 */ /* 0x000fc60000011449 */
[----:B------:R-:W-:Y:S02]  /*33f70*/  IMAD.X R77, R5, 0x1, R72, P6 ;  /* 0x00000001054d7824 */ /* 0x000fe400030e0648 */
[----:B------:R-:W-:Y:S01]  /*33f80*/  @P5 STG.E.U8 desc[UR24][R74.64], R73 ;  /* 0x000000494a005986 */ /* 0x000fe2000c101118 */
[----:B--2---:R-:W-:-:S05]  /*33f90*/  F2FP.SATFINITE.E4M3.F32.PACK_AB_MERGE_C R78, R40, R43, RZ ;  /* 0x0000002b284e723e */ /* 0x004fca00048070ff */
[----:B------:R3:W-:Y:S02]  /*33fa0*/  @P1 STG.E.U8 desc[UR24][R76.64], R78 ;  /* 0x0000004e4c001986 */ /* 0x0007e4000c101118 */
[----:B---3--:R-:W-:Y:S02]  /*33fb0*/  F2FP.SATFINITE.E4M3.F32.PACK_AB_MERGE_C R76, R31, R30, RZ ;  /* 0x0000001e1f4c723e */ /* 0x008fe400048070ff */
[----:B------:R-:W2:Y:S04]  /*33fc0*/  LDL.LU R30, [R1+0x110] ;  /* 0x00011000011e7983 */ /* 0x000ea80000300800 */
[----:B------:R-:W2:Y:S01]  /*33fd0*/  LDL.LU R31, [R1+0x114] ;  /* 0x00011400011f7983 */ /* 0x000ea20000300800 */
[----:B------:R-:W-:Y:S01]  /*33fe0*/  ISETP.LT.AND P5, PT, R34, UR10, !P3 ;  /* 0x0000000a22007c0c */ /* 0x000fe2000dfa1270 */
[----:B------:R-:W3:Y:S01]  /*33ff0*/  LDCU UR10, c[0x0][0x398] ;  /* 0x00007300ff0a77ac */ /* 0x000ee20008000800 */
[----:B------:R-:W-:-:S02]  /*34000*/  IADD3 R74, P6, PT, R4, R2, RZ ;  /* 0x00000002044a7210 */ /* 0x000fc40007fde0ff */
[----:B------:R-:W-:-:S03]  /*34010*/  F2FP.SATFINITE.E4M3.F32.PACK_AB_MERGE_C R79, R38, R41, RZ ;  /* 0x00000029264f723e */ /* 0x000fc600048070ff */
[----:B------:R-:W-:Y:S01]  /*34020*/  IMAD.X R75, R5, 0x1, R71, P6 ;  /* 0x00000001054b7824 */ /* 0x000fe200030e0647 */
[----:B0-----:R-:W-:Y:S01]  /*34030*/  ISETP.LT.AND P6, PT, R35, UR6, !P3 ;  /* 0x0000000623007c0c */ /* 0x001fe2000dfc1270 */
[----:B------:R-:W-:Y:S01]  /*34040*/  VIADD R73, R66, 0x46 ;  /* 0x0000004642497836 */ /* 0x000fe20000000000 */
[----:B------:R-:W0:Y:S03]  /*34050*/  LDCU UR6, c[0x0][0x398] ;  /* 0x00007300ff0677ac */ /* 0x000e260008000800 */
[----:B------:R1:W-:Y:S01]  /*34060*/  @P5 STG.E.U8 desc[UR24][R74.64], R79 ;  /* 0x0000004f4a005986 */ /* 0x0003e2000c101118 */
[----:B------:R-:W-:Y:S01]  /*34070*/  ISETP.GE.AND P1, PT, R73, UR4, PT ;  /* 0x0000000449007c0c */ /* 0x000fe2000bf26270 */
[----:B------:R-:W0:Y:S01]  /*34080*/  LDCU UR4, c[0x0][0x398] ;  /* 0x00007300ff0477ac */ /* 0x000e220008000800 */
[----:B-1----:R-:W-:-:S05]  /*34090*/  IADD3 R74, P5, PT, R4, R68, RZ ;  /* 0x00000044044a7210 */ /* 0x002fca0007fbe0ff */
[----:B------:R-:W-:Y:S01]  /*340a0*/  IMAD.X R75, R5, 0x1, R3, P5 ;  /* 0x00000001054b7824 */ /* 0x000fe200028e0603 */
[----:B------:R-:W-:Y:S01]  /*340b0*/  ISETP.LT.AND P3, PT, R37, UR9, !P3 ;  /* 0x0000000925007c0c */ /* 0x000fe2000df61270 */
[----:B------:R-:W1:Y:S03]  /*340c0*/  LDCU UR9, c[0x0][0x398] ;  /* 0x00007300ff0977ac */ /* 0x000e660008000800 */
[----:B------:R0:W-:Y:S01]  /*340d0*/  @P6 STG.E.U8 desc[UR24][R74.64], R76 ;  /* 0x0000004c4a006986 */ /* 0x0001e2000c101118 */
[----:B---3--:R-:W-:Y:S01]  /*340e0*/  ISETP.LT.AND P5, PT, R67, UR10, !P4 ;  /* 0x0000000a43007c0c */ /* 0x008fe2000e7a1270 */
[----:B------:R-:W3:Y:S01]  /*340f0*/  LDCU UR10, c[0x0][0x398] ;  /* 0x00007300ff0a77ac */ /* 0x000ee20008000800 */
[----:B------:R-:W-:Y:S02]  /*34100*/  F2FP.SATFINITE.E4M3.F32.PACK_AB_MERGE_C R77, R7, R6, RZ ;  /* 0x00000006074d723e */ /* 0x000fe400048070ff */
[----:B------:R-:W-:-:S02]  /*34110*/  PRMT R73, R78, 0x9910, RZ ;  /* 0x000099104e497816 */ /* 0x000fc400000000ff */
[C---:B0-----:R-:W-:Y:S01]  /*34120*/  IADD3 R74, P6, PT, R4.reuse, R70, RZ ;  /* 0x00000046044a7210 */ /* 0x041fe20007fde0ff */
[----:B------:R-:W-:-:S04]  /*34130*/  VIADD R4, R4, UR30 ;  /* 0x0000001e04047c36 */ /* 0x000fc80008000000 */
[----:B------:R-:W-:Y:S01]  /*34140*/  IMAD.X R75, R5, 0x1, R69, P6 ;  /* 0x00000001054b7824 */ /* 0x000fe200030e0645 */
[----:B------:R-:W-:Y:S02]  /*34150*/  SHF.R.S32.HI R5, RZ, 0x1f, R4 ;  /* 0x0000001fff057819 */ /* 0x000fe40000011404 */
[----:B------:R-:W-:Y:S02]  /*34160*/  IADD3 R6, P6, PT, R4, R0, RZ ;  /* 0x0000000004067210 */ /* 0x000fe40007fde0ff */
[----:B------:R-:W-:Y:S01]  /*34170*/  SHF.R.S32.HI R73, RZ, 0x8, R73 ;  /* 0x00000008ff497819 */ /* 0x000fe20000011449 */
[----:B------:R0:W-:Y:S01]  /*34180*/  @P3 STG.E.U8 desc[UR24][R74.64], R77 ;  /* 0x0000004d4a003986 */ /* 0x0001e2000c101118 */
[----:B------:R-:W-:Y:S01]  /*34190*/  PRMT R79, R79, 0x9910, RZ ;  /* 0x000099104f4f7816 */ /* 0x000fe200000000ff */
[----:B------:R-:W-:Y:S01]  /*341a0*/  IMAD.X R7, R5, 0x1, R72, P6 ;  /* 0x0000000105077824 */ /* 0x000fe200030e0648 */
[----:B------:R-:W-:Y:S01]  /*341b0*/  ISETP.LT.AND P3, PT, R34, UR4, !P4 ;  /* 0x0000000422007c0c */ /* 0x000fe2000e761270 */
[----:B------:R-:W1:Y:S03]  /*341c0*/  LDCU UR4, c[0x0][0x39c] ;  /* 0x00007380ff0477ac */ /* 0x000e660008000800 */
[----:B------:R3:W-:Y:S01]  /*341d0*/  @P5 STG.E.U8 desc[UR24][R6.64], R73 ;  /* 0x0000004906005986 */ /* 0x0007e2000c101118 */
[----:B------:R-:W-:Y:S01]  /*341e0*/  ISETP.LT.AND P5, PT, R35, UR6, !P4 ;  /* 0x0000000623007c0c */ /* 0x000fe2000e7a1270 */
[----:B------:R-:W1:Y:S01]  /*341f0*/  LDCU UR6, c[0x0][0x39c] ;  /* 0x00007380ff0677ac */ /* 0x000e620008000800 */
[----:B0-----:R-:W-:Y:S01]  /*34200*/  IADD3 R74, P6, PT, R4, R2, RZ ;  /* 0x00000002044a7210 */ /* 0x001fe20007fde0ff */
[----:B---3--:R-:W-:-:S04]  /*34210*/  IMAD.MOV.U32 R7, RZ, RZ, R79 ;  /* 0x000000ffff077224 */ /* 0x008fc800078e004f */
[----:B------:R-:W-:Y:S01]  /*34220*/  IMAD.X R75, R5, 0x1, R71, P6 ;  /* 0x00000001054b7824 */ /* 0x000fe200030e0647 */
[----:B------:R-:W-:Y:S02]  /*34230*/  IADD3 R6, P6, PT, R4, R68, RZ ;  /* 0x0000004404067210 */ /* 0x000fe40007fde0ff */
[----:B------:R-:W-:Y:S02]  /*34240*/  SHF.R.S32.HI R7, RZ, 0x8, R7 ;  /* 0x00000008ff077819 */ /* 0x000fe40000011407 */
[----:B------:R-:W-:-:S03]  /*34250*/  PRMT R73, R76, 0x9910, RZ ;  /* 0x000099104c497816 */ /* 0x000fc600000000ff */
[----:B------:R0:W-:Y:S01]  /*34260*/  @P3 STG.E.U8 desc[UR24][R74.64], R7 ;  /* 0x000000074a003986 */ /* 0x0001e2000c101118 */
[----:B------:R-:W-:Y:S02]  /*34270*/  SHF.R.S32.HI R73, RZ, 0x8, R73 ;  /* 0x00000008ff497819 */ /* 0x000fe40000011449 */
[----:B------:R-:W-:Y:S01]  /*34280*/  PRMT R77, R77, 0x9910, RZ ;  /* 0x000099104d4d7816 */ /* 0x000fe200000000ff */
[----:B0-----:R-:W-:Y:S01]  /*34290*/  IMAD.X R7, R5, 0x1, R3, P6 ;  /* 0x0000000105077824 */ /* 0x001fe200030e0603 */
[----:B-1----:R-:W-:Y:S01]  /*342a0*/  ISETP.LT.AND P6, PT, R37, UR9, !P4 ;  /* 0x0000000925007c0c */ /* 0x002fe2000e7c1270 */
[----:B------:R-:W0:Y:S01]  /*342b0*/  LDCU UR9, c[0x0][0x398] ;  /* 0x00007300ff0977ac */ /* 0x000e220008000800 */
[C---:B------:R-:W-:Y:S02]  /*342c0*/  IADD3 R74, P3, PT, R4.reuse, R70, RZ ;  /* 0x00000046044a7210 */ /* 0x040fe40007f7e0ff */
[----:B------:R1:W-:Y:S01]  /*342d0*/  @P5 STG.E.U8 desc[UR24][R6.64], R73 ;  /* 0x0000004906005986 */ /* 0x0003e2000c101118 */
[----:B------:R-:W-:Y:S01]  /*342e0*/  VIADD R4, R4, UR30 ;  /* 0x0000001e04047c36 */ /* 0x000fe20008000000 */
[----:B------:R-:W-:Y:S01]  /*342f0*/  ISETP.LT.AND P4, PT, R67, UR10, !P2 ;  /* 0x0000000a43007c0c */ /* 0x000fe2000d781270 */
[----:B------:R-:W-:Y:S01]  /*34300*/  IMAD.X R75, R5, 0x1, R69, P3 ;  /* 0x00000001054b7824 */ /* 0x000fe200018e0645 */
[----:B-----5:R-:W-:Y:S01]  /*34310*/  F2FP.SATFINITE.E4M3.F32.PACK_AB_MERGE_C R80, R36, R39, RZ ;  /* 0x000000272450723e */ /* 0x020fe200048070ff */
[----:B------:R-:W3:Y:S01]  /*34320*/  LDCU UR10, c[0x0][0x398] ;  /* 0x00007300ff0a77ac */ /* 0x000ee20008000800 */
[----:B------:R-:W-:Y:S01]  /*34330*/  SHF.R.S32.HI R5, RZ, 0x1f, R4 ;  /* 0x0000001fff057819 */ /* 0x000fe20000011404 */
[----:B------:R-:W5:Y:S01]  /*34340*/  LDL.LU R39, [R1+0x518] ;  /* 0x0005180001277983 */ /* 0x000f620000300800 */
[----:B----4-:R-:W-:-:S03]  /*34350*/  F2FP.SATFINITE.E4M3.F32.PACK_AB_MERGE_C R81, R33, R32, RZ ;  /* 0x000000202151723e */ /* 0x010fc600048070ff */
[----:B------:R-:W5:Y:S01]  /*34360*/  LDL.LU R36, [R1+0x51c] ;  /* 0x00051c0001247983 */ /* 0x000f620000300800 */
[----:B-1----:R-:W-:Y:S01]  /*34370*/  IMAD.MOV.U32 R7, RZ, RZ, R77 ;  /* 0x000000ffff077224 */ /* 0x002fe200078e004d */
[----:B------:R-:W-:Y:S01]  /*34380*/  IADD3 R6, P5, PT, R4, R0, RZ ;  /* 0x0000000004067210 */ /* 0x000fe20007fbe0ff */
[----:B------:R-:W-:Y:S01]  /*34390*/  VIADD R73, R66, 0x47 ;  /* 0x0000004742497836 */ /* 0x000fe20000000000 */
[----:B------:R-:W4:Y:S02]  /*343a0*/  LDL.LU R32, [R1+0x318] ;  /* 0x0003180001207983 */ /* 0x000f240000300800 */
[----:B------:R-:W-:Y:S02]  /*343b0*/  SHF.R.S32.HI R7, RZ, 0x8, R7 ;  /* 0x00000008ff077819 */ /* 0x000fe40000011407 */
[----:B------:R-:W4:Y:S04]  /*343c0*/  LDL.LU R33, [R1+0x31c] ;  /* 0x00031c0001217983 */ /* 0x000f280000300800 */
[----:B------:R1:W-:Y:S02]  /*343d0*/  @P6 STG.E.U8 desc[UR24][R74.64], R7 ;  /* 0x000000074a006986 */ /* 0x0003e4000c101118 */
[----:B-1----:R-:W-:-:S05]  /*343e0*/  IMAD.X R7, R5, 0x1, R72, P5 ;  /* 0x0000000105077824 */ /* 0x002fca00028e0648 */
[----:B------:R1:W-:Y:S01]  /*343f0*/  @P4 STG.E.U8 desc[UR24][R6.64], R80 ;  /* 0x0000005006004986 */ /* 0x0003e2000c101118 */
[----:B------:R-:W-:Y:S01]  /*34400*/  ISETP.GE.AND P4, PT, R73, UR4, PT ;  /* 0x0000000449007c0c */ /* 0x000fe2000bf86270 */
[----:B------:R-:W0:Y:S01]  /*34410*/  LDCU UR4, c[0x0][0x39c] ;  /* 0x00007380ff0477ac */ /* 0x000e220008000800 */
[----:B--2---:R-:W-:Y:S02]  /*34420*/  F2FP.SATFINITE.E4M3.F32.PACK_AB_MERGE_C R73, R31, R30, RZ ;  /* 0x0000001e1f49723e */ /* 0x004fe400048070ff */
[----:B------:R-:W2:Y:S04]  /*34430*/  LDL.LU R30, [R1+0x118] ;  /* 0x00011800011e7983 */ /* 0x000ea80000300800 */
[----:B------:R-:W2:Y:S01]  /*34440*/  LDL.LU R31, [R1+0x11c] ;  /* 0x00011c00011f7983 */ /* 0x000ea20000300800 */
[----:B------:R-:W-:-:S02]  /*34450*/  ISETP.LT.AND P3, PT, R34, UR12, !P2 ;  /* 0x0000000c22007c0c */ /* 0x000fc4000d761270 */
[----:B------:R-:W-:Y:S01]  /*34460*/  IADD3 R74, P6, PT, R4, R2, RZ ;  /* 0x00000002044a7210 */ /* 0x000fe20007fde0ff */
[----:B-1----:R-:W-:Y:S01]  /*34470*/  VIADD R7, R66, 0x48 ;  /* 0x0000004842077836 */ /* 0x002fe20000000000 */
[----:B------:R-:W-:Y:S01]  /*34480*/  ISETP.LT.AND P5, PT, R35, UR14, !P2 ;  /* 0x0000000e23007c0c */ /* 0x000fe2000d7a1270 */
[----:B------:R-:W1:Y:S02]  /*34490*/  LDCU UR12, c[0x0][0x398] ;  /* 0x00007300ff0c77ac */ /* 0x000e640008000800 */
[----:B------:R-:W-:Y:S01]  /*344a0*/  IMAD.X R75, R5, 0x1, R71, P6 ;  /* 0x00000001054b7824 */ /* 0x000fe200030e0647 */
[----:B------:R-:W-:Y:S01]  /*344b0*/  IADD3 R6, P6, PT, R4, R68, RZ ;  /* 0x0000004404067210 */ /* 0x000fe20007fde0ff */
[----:B------:R-:W0:Y:S01]  /*344c0*/  LDCU UR14, c[0x0][0x398] ;  /* 0x00007300ff0e77ac */ /* 0x000e220008000800 */
[----:B------:R-:W-:-:S03]  /*344d0*/  ISETP.LT.AND P2, PT, R37, UR16, !P2 ;  /* 0x0000001025007c0c */ /* 0x000fc6000d741270 */
[----:B------:R1:W-:Y:S01]  /*344e0*/  @P3 STG.E.U8 desc[UR24][R74.64], R81 ;  /* 0x000000514a003986 */ /* 0x0003e2000c101118 */
[----:B------:R-:W-:Y:S01]  /*344f0*/  ISETP.GE.AND P3, PT, R7, UR6, PT ;  /* 0x0000000607007c0c */ /* 0x000fe2000bf66270 */
[----:B------:R-:W3:Y:S01]  /*34500*/  LDCU UR6, c[0x0][0x398] ;  /* 0x00007300ff0677ac */ /* 0x000ee20008000800 */
[----:B------:R-:W-:Y:S01]  /*34510*/  IMAD.X R7, R5, 0x1, R3, P6 ;  /* 0x0000000105077824 */ /* 0x000fe200030e0603 */
[----:B------:R-:W-:Y:S02]  /*34520*/  F2FP.SATFINITE.E4M3.F32.PACK_AB_MERGE_C R78, R29, R28, RZ ;  /* 0x0000001c1d4e723e */ /* 0x000fe400048070ff */
[----:B------:R-:W-:Y:S01]  /*34530*/  F2FP.SATFINITE.E4M3.F32.PACK_AB_MERGE_C R11, R11, R10, RZ ;  /* 0x0000000a0b0b723e */ /* 0x000fe200048070ff */
[----:B------:R-:W2:Y:S01]  /*34540*/  LDCU UR16, c[0x0][0x398] ;  /* 0x00007300ff1077ac */ /* 0x000ea20008000800 */
[----:B------:R3:W-:Y:S01]  /*34550*/  @P5 STG.E.U8 desc[UR24][R6.64], R73 ;  /* 0x0000004906005986 */ /* 0x0007e2000c101118 */
[----:B-1----:R-:W-:Y:S02]  /*34560*/  F2FP.SATFINITE.E4M3.F32.PACK_AB_MERGE_C R75, R9, R8, RZ ;  /* 0x00000008094b723e */ /* 0x002fe400048070ff */
[C---:B------:R-:W-:Y:S01]  /*34570*/  IADD3 R8, P6, PT, R4.reuse, R70, RZ ;  /* 0x0000004604087210 */ /* 0x040fe20007fde0ff */
[----:B------:R-:W-:Y:S01]  /*34580*/  VIADD R4, R4, UR30 ;  /* 0x0000001e04047c36 */ /* 0x000fe20008000000 */
[----:B0-----:R-:W-:Y:S01]  /*34590*/  ISETP.LT.AND P5, PT, R67, UR9, !P0 ;  /* 0x0000000943007c0c */ /* 0x001fe2000c7a1270 */
[----:B------:R-:W0:Y:S02]  /*345a0*/  LDCU UR9, c[0x0][0x398] ;  /* 0x00007300ff0977ac */ /* 0x000e240008000800 */
[----:B------:R-:W-:Y:S01]  /*345b0*/  IMAD.X R9, R5, 0x1, R69, P6 ;  /* 0x0000000105097824 */ /* 0x000fe200030e0645 */
[----:B------:R-:W-:-:S02]  /*345c0*/  SHF.R.S32.HI R5, RZ, 0x1f, R4 ;  /* 0x0000001fff057819 */ /* 0x000fc40000011404 */
[----:B---3--:R-:W-:Y:S02]  /*345d0*/  IADD3 R6, P6, PT, R4, R0, RZ ;  /* 0x0000000004067210 */ /* 0x008fe40007fde0ff */
[----:B------:R-:W-:Y:S01]  /*345e0*/  PRMT R74, R80, 0x9910, RZ ;  /* 0x00009910504a7816 */ /* 0x000fe200000000ff */
[----:B------:R1:W-:Y:S02]  /*345f0*/  @P2 STG.E.U8 desc[UR24][R8.64], R75 ;  /* 0x0000004b08002986 */ /* 0x0003e4000c101118 */
[----:B------:R-:W-:Y:S01]  /*34600*/  IMAD.X R7, R5, 0x1, R72, P6 ;  /* 0x0000000105077824 */ /* 0x000fe200030e0648 */
[----:B------:R-:W-:Y:S01]  /*34610*/  ISETP.LT.AND P2, PT, R34, UR6, !P0 ;  /* 0x0000000622007c0c */ /* 0x000fe2000c741270 */
[----:B------:R-:W3:Y:S01]  /*34620*/  LDCU UR6, c[0x0][0x398] ;  /* 0x00007300ff0677ac */ /* 0x000ee20008000800 */
[----:B-1----:R-:W-:Y:S02]  /*34630*/  SHF.R.S32.HI R8, RZ, 0x8, R74 ;  /* 0x00000008ff087819 */ /* 0x002fe4000001144a */
[----:B------:R-:W-:-:S03]  /*34640*/  PRMT R9, R81, 0x9910, RZ ;  /* 0x0000991051097816 */ /* 0x000fc600000000ff */
[----:B------:R1:W-:Y:S01]  /*34650*/  @P5 STG.E.U8 desc[UR24][R6.64], R8 ;  /* 0x0000000806005986 */ /* 0x0003e2000c101118 */
[----:B------:R-:W-:Y:S02]  /*34660*/  PRMT R74, R73, 0x9910, RZ ;  /* 0x00009910494a7816 */ /* 0x000fe400000000ff */
[----:B-1----:R-:W-:Y:S01]  /*34670*/  IADD3 R8, P6, PT, R4, R2, RZ ;  /* 0x0000000204087210 */ /* 0x002fe20007fde0ff */
[----:B------:R-:W-:-:S04]  /*34680*/  IMAD.MOV.U32 R6, RZ, RZ, R9 ;  /* 0x000000ffff067224 */ /* 0x000fc800078e0009 */
[----:B------:R-:W-:Y:S01]  /*34690*/  IMAD.X R9, R5, 0x1, R71, P6 ;  /* 0x0000000105097824 */ /* 0x000fe200030e0647 */
[----:B------:R-:W-:-:S05]  /*346a0*/  SHF.R.S32.HI R73, RZ, 0x8, R6 ;  /* 0x00000008ff497819 */ /* 0x000fca0000011406 */
[----:B------:R1:W-:Y:S02]  /*346b0*/  @P2 STG.E.U8 desc[UR24][R8.64], R73 ;  /* 0x0000004908002986 */ /* 0x0003e4000c101118 */
[----:B-1----:R-:W-:Y:S02]  /*346c0*/  PRMT R73, R75, 0x9910, RZ ;  /* 0x000099104b497816 */ /* 0x002fe400000000ff */
[----:B--2---:R-:W-:Y:S02]  /*346d0*/  F2FP.SATFINITE.E4M3.F32.PACK_AB_MERGE_C R75, R31, R30, RZ ;  /* 0x0000001e1f4b723e */ /* 0x004fe400048070ff */
[----:B------:R-:W2:Y:S04]  /*346e0*/  LDL.LU R30, [R1+0x320] ;  /* 0x00032000011e7983 */ /* 0x000ea80000300800 */
[----:B------:R-:W2:Y:S04]  /*346f0*/  LDL.LU R31, [R1+0x324] ;  /* 0x00032400011f7983 */ /* 0x000ea80000300800 */
[----:B------:R-:W2:Y:S04]  /*34700*/  LDL.LU R28, [R1+0x120] ;  /* 0x00012000011c7983 */ /* 0x000ea80000300800 */
[----:B------:R-:W2:Y:S01]  /*34710*/  LDL.LU R29, [R1+0x124] ;  /* 0x00012400011d7983 */ /* 0x000ea20000300800 */
[----:B------:R-:W-:Y:S01]  /*34720*/  ISETP.LT.AND P5, PT, R35, UR10, !P0 ;  /* 0x0000000a23007c0c */ /* 0x000fe2000c7a1270 */
[----:B------:R-:W-:Y:S01]  /*34730*/  VIADD R7, R66, 0x49 ;  /* 0x0000004942077836 */ /* 0x000fe20000000000 */
[----:B------:R-:W-:Y:S01]  /*34740*/  IADD3 R6, P6, PT, R4, R68, RZ ;  /* 0x0000004404067210 */ /* 0x000fe20007fde0ff */
[----:B------:R-:W1:Y:S01]  /*34750*/  LDCU UR10, c[0x0][0x398] ;  /* 0x00007300ff0a77ac */ /* 0x000e620008000800 */
[----:B------:R-:W-:-:S02]  /*34760*/  SHF.R.S32.HI R8, RZ, 0x8, R74 ;  /* 0x00000008ff087819 */ /* 0x000fc4000001144a */
[----:B------:R-:W-:Y:S01]  /*34770*/  ISETP.GE.AND P2, PT, R7, UR4, PT ;  /* 0x0000000407007c0c */ /* 0x000fe2000bf46270 */
[----:B------:R-:W-:Y:S01]  /*34780*/  IMAD.X R7, R5, 0x1, R3, P6 ;  /* 0x0000000105077824 */ /* 0x000fe200030e0603 */
[----:B0-----:R-:W-:Y:S01]  /*34790*/  ISETP.LT.AND P0, PT, R37, UR9, !P0 ;  /* 0x0000000925007c0c */ /* 0x001fe2000c701270 */
[----:B------:R-:W0:Y:S04]  /*347a0*/  LDCU UR9, c[0x0][0x398] ;  /* 0x00007300ff0977ac */ /* 0x000e280008000800 */
[----:B------:R1:W-:Y:S01]  /*347b0*/  @P5 STG.E.U8 desc[UR24][R6.64], R8 ;  /* 0x0000000806005986 */ /* 0x0003e2000c101118 */
[----:B---3--:R-:W-:Y:S01]  /*347c0*/  ISETP.LT.AND P5, PT, R67, UR6, !P1 ;  /* 0x0000000643007c0c */ /* 0x008fe2000cfa1270 */
[----:B------:R-:W3:Y:S01]  /*347d0*/  LDCU UR4, c[0x0][0x39c] ;  /* 0x00007380ff0477ac */ /* 0x000ee20008000800 */
[----:B------:R-:W-:-:S02]  /*347e0*/  SHF.R.S32.HI R73, RZ, 0x8, R73 ;  /* 0x00000008ff497819 */ /* 0x000fc40000011449 */
[----:B-----5:R-:W-:Y:S01]  /*347f0*/  F2FP.SATFINITE.E4M3.F32.PACK_AB_MERGE_C R77, R36, R39, RZ ;  /* 0x00000027244d723e */ /* 0x020fe200048070ff */
[----:B------:R-:W5:Y:S01]  /*34800*/  LDCU UR6, c[0x0][0x398] ;  /* 0x00007300ff0677ac */ /* 0x000f620008000800 */
[C---:B-1----:R-:W-:Y:S01]  /*34810*/  IADD3 R8, P6, PT, R4.reuse, R70, RZ ;  /* 0x0000004604087210 */ /* 0x042fe20007fde0ff */
[----:B------:R-:W-:-:S04]  /*34820*/  VIADD R4, R4, UR30 ;  /* 0x0000001e04047c36 */ /* 0x000fc80008000000 */
[----:B------:R-:W-:Y:S01]  /*34830*/  IMAD.X R9, R5, 0x1, R69, P6 ;  /* 0x0000000105097824 */ /* 0x000fe200030e0645 */
[----:B------:R-:W-:Y:S02]  /*34840*/  SHF.R.S32.HI R74, RZ, 0x1f, R4 ;  /* 0x0000001fff4a7819 */ /* 0x000fe40000011404 */
[----:B------:R-:W-:-:S05]  /*34850*/  IADD3 R6, P6, PT, R4, R0, RZ ;  /* 0x0000000004067210 */ /* 0x000fca0007fde0ff */
[----:B------:R-:W-:Y:S01]  /*34860*/  IMAD.X R7, R74, 0x1, R72, P6 ;  /* 0x000000014a077824 */ /* 0x000fe200030e0648 */
[----:B------:R1:W-:Y:S01]  /*34870*/  @P0 STG.E.U8 desc[UR24][R8.64], R73 ;  /* 0x0000004908000986 */ /* 0x0003e2000c101118 */
[----:B------:R-:W-:Y:S01]  /*34880*/  ISETP.LT.AND P0, PT, R34, UR10, !P1 ;  /* 0x0000000a22007c0c */ /* 0x000fe2000cf01270 */
[----:B------:R-:W-:Y:S01]  /*34890*/  VIADD R5, R66, 0x4a ;  /* 0x0000004a42057836 */ /* 0x000fe20000000000 */
[----:B----4-:R-:W-:Y:S01]  /*348a0*/  F2FP.SATFINITE.E4M3.F32.PACK_AB_MERGE_C R76, R33, R32, RZ ;  /* 0x00000020214c723e */ /* 0x010fe200048070ff */
[----:B------:R4:W-:Y:S01]  /*348b0*/  @P5 STG.E.U8 desc[UR24][R6.64], R77 ;  /* 0x0000004d06005986 */ /* 0x0009e2000c101118 */
[----:B0-----:R-:W-:Y:S01]  /*348c0*/  ISETP.LT.AND P5, PT, R35, UR9, !P1 ;  /* 0x0000000923007c0c */ /* 0x001fe2000cfa1270 */
[----:B------:R-:W0:Y:S01]  /*348d0*/  LDCU UR9, c[0x0][0x398] ;  /* 0x00007300ff0977ac */ /* 0x000e220008000800 */
[----:B-1----:R-:W-:Y:S01]  /*348e0*/  IADD3 R8, P6, PT, R4, R2, RZ ;  /* 0x0000000204087210 */ /* 0x002fe20007fde0ff */
[----:B------:R-:W1:Y:S01]  /*348f0*/  LDCU UR10, c[0x0][0x398] ;  /* 0x00007300ff0a77ac */ /* 0x000e620008000800 */
[----:B------:R-:W2:Y:S03]  /*34900*/  LDL.LU R32, [R1+0x528] ;  /* 0x0005280001207983 */ /* 0x000ea60000300800 */
[----:B------:R-:W-:Y:S01]  /*34910*/  IMAD.X R9, R74, 0x1, R71, P6 ;  /* 0x000000014a097824 */ /* 0x000fe200030e0647 */
[----:B----4-:R-:W-:Y:S01]  /*34920*/  IADD3 R6, P6, PT, R4, R68, RZ ;  /* 0x0000004404067210 */ /* 0x010fe20007fde0ff */
[----:B------:R-:W4:Y:S04]  /*34930*/  LDL.LU R33, [R1+0x52c] ;  /* 0x00052c0001217983 */ /* 0x000f280000300800 */
[----:B------:R-:W-:Y:S01]  /*34940*/  IMAD.X R7, R74, 0x1, R3, P6 ;  /* 0x000000014a077824 */ /* 0x000fe200030e0603 */
[----:B------:R1:W-:Y:S01]  /*34950*/  @P0 STG.E.U8 desc[UR24][R8.64], R76 ;  /* 0x0000004c08000986 */ /* 0x0003e2000c101118 */
[----:B---3--:R-:W-:Y:S01]  /*34960*/  ISETP.GE.AND P0, PT, R5, UR4, PT ;  /* 0x0000000405007c0c */ /* 0x008fe2000bf06270 */
[----:B------:R-:W3:Y:S01]  /*34970*/  LDCU UR4, c[0x0][0x398] ;  /* 0x00007300ff0477ac */ /* 0x000ee20008000800 */
[----:B-----5:R-:W-:Y:S01]  /*34980*/  ISETP.LT.AND P1, PT, R37, UR6, !P1 ;  /* 0x0000000625007c0c */ /* 0x020fe2000cf21270 */
[C---:B------:R-:W-:Y:S01]  /*34990*/  VIADD R5, R4.reuse, UR30 ;  /* 0x0000001e04057c36 */ /* 0x040fe20008000000 */
[----:B------:R5:W-:Y:S01]  /*349a0*/  @P5 STG.E.U8 desc[UR24][R6.64], R75 ;  /* 0x0000004b06005986 */ /* 0x000be2000c101118 */
[----:B0-----:R-:W-:Y:S01]  /*349b0*/  ISETP.LT.AND P5, PT, R67, UR9, !P4 ;  /* 0x0000000943007c0c */ /* 0x001fe2000e7a1270 */
[----:B------:R-:W0:Y:S01]  /*349c0*/  LDCU UR6, c[0x0][0x398] ;  /* 0x00007300ff0677ac */ /* 0x000e220008000800 */
[----:B-1----:R-:W-:Y:S01]  /*349d0*/  IADD3 R8, P6, PT, R4, R70, RZ ;  /* 0x0000004604087210 */ /* 0x002fe20007fde0ff */
[----:B------:R-:W1:Y:S01]  /*349e0*/  LDCU UR9, c[0x0][0x398] ;  /* 0x00007300ff0977ac */ /* 0x000e620008000800 */
[----:B------:R-:W-:-:S03]  /*349f0*/  SHF.R.S32.HI R73, RZ, 0x1f, R5 ;  /* 0x0000001fff497819 */ /* 0x000fc60000011405 */
[----:B------:R-:W-:Y:S01]  /*34a00*/  IMAD.X R9, R74, 0x1, R69, P6 ;  /* 0x000000014a097824 */ /* 0x000fe200030e0645 */
[----:B-----5:R-:W-:Y:S02]  /*34a10*/  IADD3 R6, P6, PT, R5, R0, RZ ;  /* 0x0000000005067210 */ /* 0x020fe40007fde0ff */
[----:B------:R-:W-:-:S03]  /*34a20*/  PRMT R4, R77, 0x9910, RZ ;  /* 0x000099104d047816 */ /* 0x000fc600000000ff */
[----:B------:R-:W-:Y:S01]  /*34a30*/  IMAD.X R7, R73, 0x1, R72, P6 ;  /* 0x0000000149077824 */ /* 0x000fe200030e0648 */
[----:B------:R-:W-:Y:S01]  /*34a40*/  SHF.R.S32.HI R4, RZ, 0x8, R4 ;  /* 0x00000008ff047819 */ /* 0x000fe20000011404 */
[----:B------:R5:W-:Y:S01]  /*34a50*/  @P1 STG.E.U8 desc[UR24][R8.64], R11 ;  /* 0x0000000b08001986 */ /* 0x000be2000c101118 */
[----:B------:R-:W-:Y:S01]  /*34a60*/  ISETP.LT.AND P1, PT, R35, UR10, !P4 ;  /* 0x0000000a23007c0c */ /* 0x000fe2000e721270 */
[----:B------:R-:W0:Y:S02]  /*34a70*/  LDCU UR10, c[0x0][0x398] ;  /* 0x00007300ff0a77ac */ /* 0x000e240008000800 */
[----:B------:R1:W-:Y:S01]  /*34a80*/  @P5 STG.E.U8 desc[UR24][R6.64], R4 ;  /* 0x0000000406005986 */ /* 0x0003e2000c101118 */
[----:B---3--:R-:W-:Y:S01]  /*34a90*/  ISETP.LT.AND P5, PT, R34, UR4, !P4 ;  /* 0x0000000422007c0c */ /* 0x008fe2000e7a1270 */
[----:B------:R-:W3:Y:S01]  /*34aa0*/  LDCU UR4, c[0x0][0x39c] ;  /* 0x00007380ff0477ac */ /* 0x000ee20008000800 */
[----:B-----5:R-:W-:Y:S02]  /*34ab0*/  IADD3 R8, P6, PT, R5, R2, RZ ;  /* 0x0000000205087210 */ /* 0x020fe40007fde0ff */
[----:B------:R-:W-:-:S03]  /*34ac0*/  PRMT R10, R76, 0x9910, RZ ;  /* 0x000099104c0a7816 */ /* 0x000fc600000000ff */
[----:B------:R-:W-:Y:S01]  /*34ad0*/  IMAD.X R9, R73, 0x1, R71, P6 ;  /* 0x0000000149097824 */ /* 0x000fe200030e0647 */
[----:B-1----:R-:W-:Y:S02]  /*34ae0*/  IADD3 R6, P6, PT, R5, R68, RZ ;  /* 0x0000004405067210 */ /* 0x002fe40007fde0ff */
[----:B------:R-:W-:Y:S02]  /*34af0*/  PRMT R4, R75, 0x9910, RZ ;  /* 0x000099104b047816 */ /* 0x000fe400000000ff */
[----:B------:R-:W-:Y:S01]  /*34b00*/  SHF.R.S32.HI R10, RZ, 0x8, R10 ;  /* 0x00000008ff0a7819 */ /* 0x000fe2000001140a */
[----:B------:R-:W-:Y:S01]  /*34b10*/  IMAD.X R7, R73, 0x1, R3, P6 ;  /* 0x0000000149077824 */ /* 0x000fe200030e0603 */
[----:B------:R-:W-:Y:S02]  /*34b20*/  SHF.R.S32.HI R4, RZ, 0x8, R4 ;  /* 0x00000008ff047819 */ /* 0x000fe40000011404 */
[----:B0-----:R-:W-:Y:S01]  /*34b30*/  ISETP.LT.AND P4, PT, R37, UR6, !P4 ;  /* 0x0000000625007c0c */ /* 0x001fe2000e781270 */
[----:B------:R0:W-:Y:S01]  /*34b40*/  @P5 STG.E.U8 desc[UR24][R8.64], R10 ;  /* 0x0000000a08005986 */ /* 0x0001e2000c101118 */
[----:B------:R-:W-:Y:S01]  /*34b50*/  PRMT R74, R11, 0x9910, RZ ;  /* 0x000099100b4a7816 */ /* 0x000fe200000000ff */
[----:B------:R-:W1:Y:S02]  /*34b60*/  LDCU UR6, c[0x0][0x39c] ;  /* 0x00007380ff0677ac */ /* 0x000e640008000800 */
[----:B------:R-:W-:Y:S01]  /*34b70*/  @P1 STG.E.U8 desc[UR24][R6.64], R4 ;  /* 0x0000000406001986 */ /* 0x000fe2000c101118 */
[----:B------:R-:W-:-:S02]  /*34b80*/  SHF.R.S32.HI R74, RZ, 0x8, R74 ;  /* 0x00000008ff4a7819 */ /* 0x000fc4000001144a */
[----:B0-----:R-:W-:-:S05]  /*34b90*/  IADD3 R10, P1, PT, R5, R70, RZ ;  /* 0x00000046050a7210 */ /* 0x001fca0007f3e0ff */
[----:B------:R-:W-:-:S05]  /*34ba0*/  IMAD.X R11, R73, 0x1, R69, P1 ;  /* 0x00000001490b7824 */ /* 0x000fca00008e0645 */
[----:B------:R0:W-:Y:S01]  /*34bb0*/  @P4 STG.E.U8 desc[UR24][R10.64], R74 ;  /* 0x0000004a0a004986 */ /* 0x0001e2000c101118 */
[----:B--2---:R-:W-:-:S03]  /*34bc0*/  F2FP.SATFINITE.E4M3.F32.PACK_AB_MERGE_C R75, R31, R30, RZ ;  /* 0x0000001e1f4b723e */ /* 0x004fc600048070ff */
[----:B------:R-:W2:Y:S04]  /*34bd0*/  LDL.LU R30, [R1+0x328] ;  /* 0x00032800011e7983 */ /* 0x000ea80000300800 */
[----:B------:R-:W2:Y:S01]  /*34be0*/  LDL.LU R31, [R1+0x32c] ;  /* 0x00032c00011f7983 */ /* 0x000ea20000300800 */
[----:B0-----:R-:W-:-:S03]  /*34bf0*/  F2FP.SATFINITE.E4M3.F32.PACK_AB_MERGE_C R11, R29, R28, RZ ;  /* 0x0000001c1d0b723e */ /* 0x001fc600048070ff */
[----:B------:R-:W5:Y:S04]  /*34c00*/  LDL.LU R28, [R1+0x128] ;  /* 0x00012800011c7983 */ /* 0x000f680000300800 */
[----:B------:R-:W5:Y:S01]  /*34c10*/  LDL.LU R29, [R1+0x12c] ;  /* 0x00012c00011d7983 */ /* 0x000f620000300800 */
[----:B------:R-:W-:Y:S01]  /*34c20*/  VIADD R4, R5, UR30 ;  /* 0x0000001e05047c36 */ /* 0x000fe20008000000 */
[----:B------:R-:W-:Y:S01]  /*34c30*/  ISETP.LT.AND P5, PT, R67, UR9, !P3 ;  /* 0x0000000943007c0c */ /* 0x000fe2000dfa1270 */
[----:B------:R-:W-:Y:S01]  /*34c40*/  VIADD R73, R66, 0x4b ;  /* 0x0000004b42497836 */ /* 0x000fe20000000000 */
[----:B------:R-:W-:Y:S01]  /*34c50*/  ISETP.LT.AND P6, PT, R34, UR12, !P3 ;  /* 0x0000000c22007c0c */ /* 0x000fe2000dfc1270 */
[----:B------:R-:W0:Y:S01]  /*34c60*/  LDCU UR9, c[0x0][0x398] ;  /* 0x00007300ff0977ac */ /* 0x000e220008000800 */
[----:B------:R-:W-:-:S02]  /*34c70*/  SHF.R.S32.HI R5, RZ, 0x1f, R4 ;  /* 0x0000001fff057819 */ /* 0x000fc40000011404 */
[C---:B------:R-:W-:Y:S01]  /*34c80*/  IADD3 R8, P1, PT, R4.reuse, R0, RZ ;  /* 0x0000000004087210 */ /* 0x040fe20007f3e0ff */
[----:B------:R-:W0:Y:S04]  /*34c90*/  LDCU UR12, c[0x0][0x398] ;  /* 0x00007300ff0c77ac */ /* 0x000e280008000800 */
[----:B------:R-:W-:Y:S01]  /*34ca0*/  IMAD.X R9, R5, 0x1, R72, P1 ;  /* 0x0000000105097824 */ /* 0x000fe200008e0648 */
[----:B------:R-:W-:-:S05]  /*34cb0*/  IADD3 R6, P1, PT, R4, R2, RZ ;  /* 0x0000000204067210 */ /* 0x000fca0007f3e0ff */
[----:B------:R-:W-:Y:S01]  /*34cc0*/  IMAD.X R7, R5, 0x1, R71, P1 ;  /* 0x0000000105077824 */ /* 0x000fe200008e0647 */
[----:B---3--:R-:W-:Y:S01]  /*34cd0*/  ISETP.GE.AND P1, PT, R73, UR4, PT ;  /* 0x0000000449007c0c */ /* 0x008fe2000bf26270 */
[----:B------:R-:W3:Y:S01]  /*34ce0*/  LDCU UR4, c[0x0][0x398] ;  /* 0x00007300ff0477ac */ /* 0x000ee20008000800 */
[----:B------:R-:W-:Y:S01]  /*34cf0*/  ISETP.LT.AND P4, PT, R35, UR10, !P3 ;  /* 0x0000000a23007c0c */ /* 0x000fe2000df81270 */
[----:B------:R0:W-:Y:S01]  /*34d00*/  @P5 STG.E.U8 desc[UR24][R8.64], R78 ;  /* 0x0000004e08005986 */ /* 0x0001e2000c101118 */
[----:B------:R-:W-:Y:S01]  /*34d10*/  ISETP.LT.AND P3, PT, R37, UR14, !P3 ;  /* 0x0000000e25007c0c */ /* 0x000fe2000df61270 */
[----:B------:R-:W1:Y:S02]  /*34d20*/  LDCU UR10, c[0x0][0x398] ;  /* 0x00007300ff0a77ac */ /* 0x000e640008000800 */
[----:B------:R3:W-:Y:S01]  /*34d30*/  @P6 STG.E.U8 desc[UR24][R6.64], R75 ;  /* 0x0000004b06006986 */ /* 0x0007e2000c101118 */
[----:B------:R-:W-:Y:S01]  /*34d40*/  F2FP.SATFINITE.E4M3.F32.PACK_AB_MERGE_C R13, R13, R12, RZ ;  /* 0x0000000c0d0d723e */ /* 0x000fe200048070ff */
[----:B------:R-:W2:Y:S01]  /*34d50*/  LDCU UR14, c[0x0][0x398] ;  /* 0x00007300ff0e77ac */ /* 0x000ea20008000800 */
[----:B0-----:R-:W-:Y:S01]  /*34d60*/  IADD3 R8, P5, PT, R4, R68, RZ ;  /* 0x0000004404087210 */ /* 0x001fe20007fbe0ff */
[----:B---3--:R-:W-:Y:S01]  /*34d70*/  VIADD R7, R66, 0x4c ;  /* 0x0000004c42077836 */ /* 0x008fe20000000000 */
[----:B------:R-:W-:-:S03]  /*34d80*/  IADD3 R6, P6, PT, R4, R70, RZ ;  /* 0x0000004604067210 */ /* 0x000fc60007fde0ff */
[----:B------:R-:W-:Y:S02]  /*34d90*/  IMAD.X R9, R5, 0x1, R3, P5 ;  /* 0x0000000105097824 */ /* 0x000fe400028e0603 */
[----:B------:R-:W-:Y:S01]  /*34da0*/  VIADD R4, R4, UR30 ;  /* 0x0000001e04047c36 */ /* 0x000fe20008000000 */
[----:B-1----:R-:W-:Y:S01]  /*34db0*/  ISETP.GE.AND P5, PT, R7, UR6, PT ;  /* 0x0000000607007c0c */ /* 0x002fe2000bfa6270 */
[----:B------:R-:W-:Y:S01]  /*34dc0*/  IMAD.X R7, R5, 0x1, R69, P6 ;  /* 0x0000000105077824 */ /* 0x000fe200030e0645 */
[----:B------:R-:W0:Y:S01]  /*34dd0*/  LDCU UR6, c[0x0][0x398] ;  /* 0x00007300ff0677ac */ /* 0x000e220008000800 */
[----:B------:R1:W-:Y:S01]  /*34de0*/  @P4 STG.E.U8 desc[UR24][R8.64], R11 ;  /* 0x0000000b08004986 */ /* 0x0003e2000c101118 */
[----:B------:R-:W-:Y:S02]  /*34df0*/  SHF.R.S32.HI R12, RZ, 0x1f, R4 ;  /* 0x0000001fff0c7819 */ /* 0x000fe40000011404 */
[----:B------:R-:W-:Y:S01]  /*34e00*/  ISETP.LT.AND P4, PT, R67, UR4, !P2 ;  /* 0x0000000443007c0c */ /* 0x000fe2000d781270 */
[----:B------:R3:W-:Y:S01]  /*34e10*/  @P3 STG.E.U8 desc[UR24][R6.64], R13 ;  /* 0x0000000d06003986 */ /* 0x0007e2000c101118 */
[----:B------:R-:W-:Y:S01]  /*34e20*/  ISETP.LT.AND P3, PT, R34, UR9, !P2 ;  /* 0x0000000922007c0c */ /* 0x000fe2000d761270 */
[----:B------:R-:W0:Y:S01]  /*34e30*/  LDCU UR9, c[0x0][0x398] ;  /* 0x00007300ff0977ac */ /* 0x000e220008000800 */
[----:B------:R-:W-:-:S02]  /*34e40*/  PRMT R10, R78, 0x9910, RZ ;  /* 0x000099104e0a7816 */ /* 0x000fc400000000ff */
[----:B------:R-:W-:Y:S01]  /*34e50*/  PRMT R5, R75, 0x9910, RZ ;  /* 0x000099104b057816 */ /* 0x000fe200000000ff */
[----:B------:R-:W0:Y:S01]  /*34e60*/  LDCU UR4, c[0x0][0x39c] ;  /* 0x00007380ff0477ac */ /* 0x000e220008000800 */
[----:B-1----:R-:W-:-:S05]  /*34e70*/  IADD3 R8, P6, PT, R4, R0, RZ ;  /* 0x0000000004087210 */ /* 0x002fca0007fde0ff */
[----:B------:R-:W-:Y:S01]  /*34e80*/  IMAD.X R9, R12, 0x1, R72, P6 ;  /* 0x000000010c097824 */ /* 0x000fe200030e0648 */
[----:B---3--:R-:W-:Y:S02]  /*34e90*/  IADD3 R6, P6, PT, R4, R2, RZ ;  /* 0x0000000204067210 */ /* 0x008fe40007fde0ff */
[----:B------:R-:W-:Y:S02]  /*34ea0*/  SHF.R.S32.HI R10, RZ, 0x8, R10 ;  /* 0x00000008ff0a7819 */ /* 0x000fe4000001140a */
[----:B------:R-:W-:Y:S01]  /*34eb0*/  SHF.R.S32.HI R5, RZ, 0x8, R5 ;  /* 0x00000008ff057819 */ /* 0x000fe20000011405 */
[----:B------:R-:W-:Y:S02]  /*34ec0*/  IMAD.X R7, R12, 0x1, R71, P6 ;  /* 0x000000010c077824 */ /* 0x000fe400030e0647 */
[----:B------:R1:W-:Y:S04]  /*34ed0*/  @P4 STG.E.U8 desc[UR24][R8.64], R10 ;  /* 0x0000000a08004986 */ /* 0x0003e8000c101118 */
[----:B------:R-:W-:Y:S01]  /*34ee0*/  @P3 STG.E.U8 desc[UR24][R6.64], R5 ;  /* 0x0000000506003986 */ /* 0x000fe2000c101118 */
[----:B0-----:R-:W-:Y:S01]  /*34ef0*/  ISETP.LT.AND P3, PT, R35, UR6, !P2 ;  /* 0x0000000623007c0c */ /* 0x001fe2000d761270 */
[----:B------:R-:W0:Y:S01]  /*34f00*/  LDCU UR6, c[0x0][0x39c] ;  /* 0x00007380ff0677ac */ /* 0x000e220008000800 */
[----:B------:R-:W-:-:S02]  /*34f10*/  PRMT R73, R11, 0x9910, RZ ;  /* 0x000099100b497816 */ /* 0x000fc400000000ff */
[----:B-1----:R-:W-:Y:S02]  /*34f20*/  IADD3 R10, P6, PT, R4, R68, RZ ;  /* 0x00000044040a7210 */ /* 0x002fe40007fde0ff */
[----:B------:R-:W-:-:S03]  /*34f30*/  SHF.R.S32.HI R73, RZ, 0x8, R73 ;  /* 0x00000008ff497819 */ /* 0x000fc60000011449 */
[----:B------:R-:W-:Y:S01]  /*34f40*/  IMAD.X R11, R12, 0x1, R3, P6 ;  /* 0x000000010c0b7824 */ /* 0x000fe200030e0603 */
[----:B------:R-:W-:Y:S02]  /*34f50*/  IADD3 R8, P6, PT, R4, R70, RZ ;  /* 0x0000004604087210 */ /* 0x000fe40007fde0ff */
[----:B----4-:R-:W-:Y:S02]  /*34f60*/  F2FP.SATFINITE.E4M3.F32.PACK_AB_MERGE_C R74, R33, R32, RZ ;  /* 0x00000020214a723e */ /* 0x010fe400048070ff */
[----:B------:R-:W3:Y:S01]  /*34f70*/  LDL.LU R32, [R1+0x530] ;  /* 0x0005300001207983 */ /* 0x000ee20000300800 */
[----:B------:R-:W-:-:S03]  /*34f80*/  IMAD.X R9, R12, 0x1, R69, P6 ;  /* 0x000000010c097824 */ /* 0x000fc600030e0645 */
[----:B------:R-:W3:Y:S04]  /*34f90*/  LDL.LU R33, [R1+0x534] ;  /* 0x0005340001217983 */ /* 0x000ee80000300800 */
[----:B------:R5:W-:Y:S01]  /*34fa0*/  @P3 STG.E.U8 desc[UR24][R10.64], R73 ;  /* 0x000000490a003986 */ /* 0x000be2000c101118 */
[----:B--2---:R-:W-:-:S03]  /*34fb0*/  F2FP.SATFINITE.E4M3.F32.PACK_AB_MERGE_C R12, R31, R30, RZ ;  /* 0x0000001e1f0c723e */ /* 0x004fc600048070ff */
[----:B------:R-:W2:Y:S04]  /*34fc0*/  LDL.LU R30, [R1+0x330] ;  /* 0x00033000011e7983 */ /* 0x000ea80000300800 */
[----:B------:R-:W2:Y:S01]  /*34fd0*/  LDL.LU R31, [R1+0x334] ;  /* 0x00033400011f7983 */ /* 0x000ea20000300800 */
[----:B-----5:R-:W-:-:S03]  /*34fe0*/  F2FP.SATFINITE.E4M3.F32.PACK_AB_MERGE_C R11, R29, R28, RZ ;  /* 0x0000001c1d0b723e */ /* 0x020fc600048070ff */
[----:B------:R-:W4:Y:S04]  /*34ff0*/  LDL.LU R28, [R1+0x130] ;  /* 0x00013000011c7983 */ /* 0x000f280000300800 */
[----:B------:R-:W4:Y:S01]  /*35000*/  LDL.LU R29, [R1+0x134] ;  /* 0x00013400011d7983 */ /* 0x000f220000300800 */
[----:B------:R-:W-:Y:S02]  /*35010*/  PRMT R13, R13, 0x9910, RZ ;  /* 0x000099100d0d7816 */ /* 0x000fe400000000ff */
[----:B------:R-:W-:Y:S01]  /*35020*/  ISETP.LT.AND P2, PT, R37, UR10, !P2 ;  /* 0x0000000a25007c0c */ /* 0x000fe2000d741270 */
[----:B------:R-:W-:Y:S01]  /*35030*/  VIADD R5, R4, UR30 ;  /* 0x0000001e04057c36 */ /* 0x000fe20008000000 */
[----:B------:R-:W-:Y:S01]  /*35040*/  ISETP.LT.AND P4, PT, R67, UR12, !P0 ;  /* 0x0000000c43007c0c */ /* 0x000fe2000c781270 */
[----:B------:R-:W-:Y:S01]  /*35050*/  IMAD.MOV.U32 R4, RZ, RZ, R13 ;  /* 0x000000ffff047224 */ /* 0x000fe200078e000d */
[----:B------:R-:W1:Y:S01]  /*35060*/  LDCU UR10, c[0x0][0x398] ;  /* 0x00007300ff0a77ac */ /* 0x000e620008000800 */
[----:B------:R-:W-:Y:S01]  /*35070*/  F2FP.SATFINITE.E4M3.F32.PACK_AB_MERGE_C R14, R15, R14, RZ ;  /* 0x0000000e0f0e723e */ /* 0x000fe200048070ff */
[----:B------:R-:W5:Y:S01]  /*35080*/  LDL.LU R41, [R1+0x538] ;  /* 0x0005380001297983 */ /* 0x000f620000300800 */
[----:B------:R-:W-:Y:S01]  /*35090*/  SHF.R.S32.HI R13, RZ, 0x1f, R5 ;  /* 0x0000001fff0d7819 */ /* 0x000fe20000011405 */
[----:B------:R-:W0:Y:S01]  /*350a0*/  LDCU UR12, c[0x0][0x398] ;  /* 0x00007300ff0c77ac */ /* 0x000e220008000800 */
[----:B------:R-:W-:Y:S01]  /*350b0*/  SHF.R.S32.HI R4, RZ, 0x8, R4 ;  /* 0x00000008ff047819 */ /* 0x000fe20000011404 */
[----:B------:R-:W5:Y:S01]  /*350c0*/  LDL.LU R38, [R1+0x53c] ;  /* 0x00053c0001267983 */ /* 0x000f620000300800 */
[----:B------:R-:W-:-:S03]  /*350d0*/  IADD3 R6, P6, PT, R5, R0, RZ ;  /* 0x0000000005067210 */ /* 0x000fc60007fde0ff */
[----:B------:R0:W-:Y:S01]  /*350e0*/  @P2 STG.E.U8 desc[UR24][R8.64], R4 ;  /* 0x0000000408002986 */ /* 0x0001e2000c101118 */
[----:B------:R-:W-:Y:S01]  /*350f0*/  ISETP.LT.AND P2, PT, R34, UR9, !P0 ;  /* 0x0000000922007c0c */ /* 0x000fe2000c741270 */
[----:B------:R-:W-:Y:S01]  /*35100*/  IMAD.X R7, R13, 0x1, R72, P6 ;  /* 0x000000010d077824 */ /* 0x000fe200030e0648 */
[----:B------:R-:W1:Y:S01]  /*35110*/  LDCU UR9, c[0x0][0x398] ;  /* 0x00007300ff0977ac */ /* 0x000e620008000800 */
[----:B------:R-:W5:Y:S04]  /*35120*/  LDL.LU R39, [R1+0x338] ;  /* 0x0003380001277983 */ /* 0x000f680000300800 */
[----:B------:R1:W-:Y:S01]  /*35130*/  @P4 STG.E.U8 desc[UR24][R6.64], R74 ;  /* 0x0000004a06004986 */ /* 0x0003e2000c101118 */
[----:B------:R-:W-:Y:S01]  /*35140*/  ISETP.LT.AND P4, PT, R35, UR14, !P0 ;  /* 0x0000000e23007c0c */ /* 0x000fe2000c781270 */
[----:B------:R-:W2:Y:S01]  /*35150*/  LDCU UR14, c[0x0][0x398] ;  /* 0x00007300ff0e77ac */ /* 0x000ea20008000800 */
[----:B0-----:R-:W-:Y:S01]  /*35160*/  IADD3 R8, P6, PT, R5, R2, RZ ;  /* 0x0000000205087210 */ /* 0x001fe20007fde0ff */
[----:B------:R-:W-:Y:S01]  /*35170*/  VIADD R4, R66, 0x4d ;  /* 0x0000004d42047836 */ /* 0x000fe20000000000 */
[----:B------:R-:W5:Y:S03]  /*35180*/  LDL.LU R36, [R1+0x33c] ;  /* 0x00033c0001247983 */ /* 0x000f660000300800 */
[----:B------:R-:W-:Y:S01]  /*35190*/  IMAD.X R9, R13, 0x1, R71, P6 ;  /* 0x000000010d097824 */ /* 0x000fe200030e0647 */
[----:B------:R-:W-:-:S02]  /*351a0*/  ISETP.GE.AND P3, PT, R4, UR4, PT ;  /* 0x0000000404007c0c */ /* 0x000fc4000bf66270 */
[----:B-1----:R-:W-:Y:S01]  /*351b0*/  IADD3 R6, P6, PT, R5, R68, RZ ;  /* 0x0000004405067210 */ /* 0x002fe20007fde0ff */
[----:B------:R-:W-:Y:S01]  /*351c0*/  VIADD R4, R66, 0x4e ;  /* 0x0000004e42047836 */ /* 0x000fe20000000000 */
[----:B------:R0:W-:Y:S01]  /*351d0*/  @P2 STG.E.U8 desc[UR24][R8.64], R12 ;  /* 0x0000000c08002986 */ /* 0x0001e2000c101118 */
[----:B------:R-:W1:Y:S02]  /*351e0*/  LDCU UR4, c[0x0][0x398] ;  /* 0x00007300ff0477ac */ /* 0x000e640008000800 */
[----:B------:R-:W-:Y:S01]  /*351f0*/  IMAD.X R7, R13, 0x1, R3, P6 ;  /* 0x000000010d077824 */ /* 0x000fe200030e0603 */
[----:B------:R-:W-:Y:S01]  /*35200*/  ISETP.GE.AND P2, PT, R4, UR6, PT ;  /* 0x0000000604007c0c */ /* 0x000fe2000bf46270 */
[----:B------:R-:W-:Y:S01]  /*35210*/  VIADD R4, R5, UR30 ;  /* 0x0000001e05047c36 */ /* 0x000fe20008000000 */
[----:B------:R-:W-:Y:S01]  /*35220*/  ISETP.LT.AND P0, PT, R37, UR9, !P0 ;  /* 0x0000000925007c0c */ /* 0x000fe2000c701270 */
[----:B------:R-:W1:Y:S01]  /*35230*/  LDCU UR6, c[0x0][0x398] ;  /* 0x00007300ff0677ac */ /* 0x000e620008000800 */
[----:B------:R1:W-:Y:S01]  /*35240*/  @P4 STG.E.U8 desc[UR24][R6.64], R11 ;  /* 0x0000000b06004986 */ /* 0x0003e2000c101118 */
[----:B------:R-:W-:-:S02]  /*35250*/  ISETP.LT.AND P4, PT, R67, UR10, !P1 ;  /* 0x0000000a43007c0c */ /* 0x000fc4000cf81270 */
[----:B0-----:R-:W-:Y:S01]  /*35260*/  IADD3 R8, P6, PT, R5, R70, RZ ;  /* 0x0000004605087210 */ /* 0x001fe20007fde0ff */
[----:B------:R-:W0:Y:S01]  /*35270*/  LDCU UR9, c[0x0][0x398] ;  /* 0x00007300ff0977ac */ /* 0x000e220008000800 */
[----:B------:R-:W-:-:S03]  /*35280*/  SHF.R.S32.HI R10, RZ, 0x1f, R4 ;  /* 0x0000001fff0a7819 */ /* 0x000fc60000011404 */
[----:B------:R-:W-:Y:S01]  /*35290*/  IMAD.X R9, R13, 0x1, R69, P6 ;  /* 0x000000010d097824 */ /* 0x000fe200030e0645 */
[----:B------:R-:W-:Y:S01]  /*352a0*/  PRMT R5, R74, 0x9910, RZ ;  /* 0x000099104a057816 */ /* 0x000fe200000000ff */
[----:B------:R-:W0:Y:S01]  /*352b0*/  LDCU UR10, c[0x0][0x398] ;  /* 0x00007300ff0a77ac */ /* 0x000e220008000800 */
[----:B-1----:R-:W-:Y:S02]  /*352c0*/  IADD3 R6, P6, PT, R4, R0, RZ ;  /* 0x0000000004067210 */ /* 0x002fe40007fde0ff */
[----:B------:R-:W-:-:S03]  /*352d0*/  SHF.R.S32.HI R5, RZ, 0x8, R5 ;  /* 0x00000008ff057819 */ /* 0x000fc60000011405 */
[----:B------:R-:W-:Y:S01]  /*352e0*/  IMAD.X R7, R10, 0x1, R72, P6 ;  /* 0x000000010a077824 */ /* 0x000fe200030e0648 */
[----:B------:R1:W-:Y:S01]  /*352f0*/  @P0 STG.E.U8 desc[UR24][R8.64], R14 ;  /* 0x0000000e08000986 */ /* 0x0003e2000c101118 */
[----:B------:R-:W-:-:S03]  /*35300*/  PRMT R12, R12, 0x9910, RZ ;  /* 0x000099100c0c7816 */ /* 0x000fc600000000ff */
[----:B------:R0:W-:Y:S01]  /*35310*/  @P4 STG.E.U8 desc[UR24][R6.64], R5 ;  /* 0x0000000506004986 */ /* 0x0001e2000c101118 */
[----:B------:R-:W-:Y:S01]  /*35320*/  ISETP.LT.AND P4, PT, R34, UR4, !P1 ;  /* 0x0000000422007c0c */ /* 0x000fe2000cf81270 */
[----:B------:R-:W2:Y:S01]  /*35330*/  LDCU UR4, c[0x0][0x39c] ;  /* 0x00007380ff0477ac */ /* 0x000ea20008000800 */
[----:B-1----:R-:W-:Y:S02]  /*35340*/  IADD3 R8, P6, PT, R4, R2, RZ ;  /* 0x0000000204087210 */ /* 0x002fe40007fde0ff */
[----:B0-----:R-:W-:Y:S01]  /*35350*/  PRMT R5, R11, 0x9910, RZ ;  /* 0x000099100b057816 */ /* 0x001fe200000000ff */
[----:B------:R-:W-:Y:S02]  /*35360*/  IMAD.MOV.U32 R11, RZ, RZ, R12 ;  /* 0x000000ffff0b7224 */ /* 0x000fe400078e000c */
[----:B------:R-:W-:-:S03]  /*35370*/  IMAD.X R9, R10, 0x1, R71, P6 ;  /* 0x000000010a097824 */ /* 0x000fc600030e0647 */
[----:B------:R-:W-:-:S05]  /*35380*/  SHF.R.S32.HI R11, RZ, 0x8, R11 ;  /* 0x00000008ff0b7819 */ /* 0x000fca000001140b */
[----:B------:R0:W-:Y:S02]  /*35390*/  @P4 STG.E.U8 desc[UR24][R8.64], R11 ;  /* 0x0000000b08004986 */ /* 0x0001e4000c101118 */
[----:B0-----:R-:W-:Y:S02]  /*353a0*/  PRMT R11, R14, 0x9910, RZ ;  /* 0x000099100e0b7816 */ /* 0x001fe400000000ff */
[----:B---3--:R-:W-:Y:S02]  /*353b0*/  F2FP.SATFINITE.E4M3.F32.PACK_AB_MERGE_C R14, R33, R32, RZ ;  /* 0x00000020210e723e */ /* 0x008fe400048070ff */
[----:B------:R-:W3:Y:S04]  /*353c0*/  LDL.LU R32, [R1+0x540] ;  /* 0x0005400001207983 */ /* 0x000ee80000300800 */
[----:B------:R-:W3:Y:S01]  /*353d0*/  LDL.LU R33, [R1+0x544] ;  /* 0x0005440001217983 */ /* 0x000ee20000300800 */
[----:B--2---:R-:W-:-:S02]  /*353e0*/  F2FP.SATFINITE.E4M3.F32.PACK_AB_MERGE_C R12, R31, R30, RZ ;  /* 0x0000001e1f0c723e */ /* 0x004fc400048070ff */
[----:B----4-:R-:W-:Y:S02]  /*353f0*/  F2FP.SATFINITE.E4M3.F32.PACK_AB_MERGE_C R13, R29, R28, RZ ;  /* 0x0000001c1d0d723e */ /* 0x010fe400048070ff */
[----:B------:R-:W2:Y:S04]  /*35400*/  LDL.LU R28, [R1+0x340] ;  /* 0x00034000011c7983 */ /* 0x000ea80000300800 */
[----:B------:R-:W2:Y:S04]  /*35410*/  LDL.LU R29, [R1+0x344] ;  /* 0x00034400011d7983 */ /* 0x000ea80000300800 */
[----:B------:R-:W4:Y:S04]  /*35420*/  LDL.LU R30, [R1+0x138] ;  /* 0x00013800011e7983 */ /* 0x000f280000300800 */
[----:B------:R-:W4:Y:S01]  /*35430*/  LDL.LU R31, [R1+0x13c] ;  /* 0x00013c00011f7983 */ /* 0x000f220000300800 */
[----:B------:R-:W-:Y:S01]  /*35440*/  ISETP.LT.AND P0, PT, R35, UR6, !P1 ;  /* 0x0000000623007c0c */ /* 0x000fe2000cf01270 */
[----:B------:R-:W0:Y:S01]  /*35450*/  LDCU UR6, c[0x0][0x398] ;  /* 0x00007300ff0677ac */ /* 0x000e220008000800 */
[----:B------:R-:W-:-:S02]  /*35460*/  IADD3 R6, P6, PT, R4, R68, RZ ;  /* 0x0000004404067210 */ /* 0x000fc40007fde0ff */
[----:B------:R-:W-:-:S03]  /*35470*/  SHF.R.S32.HI R5, RZ, 0x8, R5 ;  /* 0x00000008ff057819 */ /* 0x000fc60000011405 */
[----:B------:R-:W-:Y:S01]  /*35480*/  IMAD.X R7, R10, 0x1, R3, P6 ;  /* 0x000000010a077824 */ /* 0x000fe200030e0603 */
[----:B------:R-:W-:Y:S01]  /*35490*/  ISETP.LT.AND P1, PT, R37, UR9, !P1 ;  /* 0x0000000925007c0c */ /* 0x000fe2000cf21270 */
[----:B------:R-:W1:Y:S01]  /*354a0*/  LDCU UR9, c[0x0][0x398] ;  /* 0x00007300ff0977ac */ /* 0x000e620008000800 */
[----:B------:R-:W-:-:S03]  /*354b0*/  IADD3 R8, P4, PT, R4, R70, RZ ;  /* 0x0000004604087210 */ /* 0x000fc60007f9e0ff */
[----:B------:R0:W-:Y:S01]  /*354c0*/  @P0 STG.E.U8 desc[UR24][R6.64], R5 ;  /* 0x0000000506000986 */ /* 0x0001e2000c101118 */
[----:B------:R-:W-:Y:S01]  /*354d0*/  ISETP.LT.AND P0, PT, R67, UR10, !P5 ;  /* 0x0000000a43007c0c */ /* 0x000fe2000ef01270 */
[----:B------:R-:W-:Y:S01]  /*354e0*/  IMAD.X R9, R10, 0x1, R69, P4 ;  /* 0x000000010a097824 */ /* 0x000fe200020e0645 */
[----:B------:R-:W-:Y:S01]  /*354f0*/  SHF.R.S32.HI R10, RZ, 0x8, R11 ;  /* 0x00000008ff0a7819 */ /* 0x000fe2000001140b */
[----:B------:R-:W1:Y:S01]  /*35500*/  LDCU UR10, c[0x0][0x398] ;  /* 0x00007300ff0a77ac */ /* 0x000e620008000800 */
[----:B0-----:R-:W-:Y:S02]  /*35510*/  VIADD R5, R4, UR30 ;  /* 0x0000001e04057c36 */ /* 0x001fe40008000000 */
[----:B------:R-:W-:-:S03]  /*35520*/  VIADD R7, R66, 0x4f ;  /* 0x0000004f42077836 */ /* 0x000fc60000000000 */
[----:B------:R-:W-:Y:S02]  /*35530*/  SHF.R.S32.HI R4, RZ, 0x1f, R5 ;  /* 0x0000001fff047819 */ /* 0x000fe40000011405 */
[----:B------:R-:W-:Y:S01]  /*35540*/  IADD3 R6, P6, PT, R5, R0, RZ ;  /* 0x0000000005067210 */ /* 0x000fe20007fde0ff */
[----:B------:R0:W-:Y:S01]  /*35550*/  @P1 STG.E.U8 desc[UR24][R8.64], R10 ;  /* 0x0000000a08001986 */ /* 0x0001e2000c101118 */
[----:B------:R-:W-:Y:S01]  /*35560*/  ISETP.GE.AND P4, PT, R7, UR4, PT ;  /* 0x0000000407007c0c */ /* 0x000fe2000bf86270 */
[----:B------:R-:W1:Y:S02]  /*35570*/  LDCU UR4, c[0x0][0x39c] ;  /* 0x00007380ff0477ac */ /* 0x000e640008000800 */
[----:B------:R-:W-:Y:S01]  /*35580*/  IMAD.X R7, R4, 0x1, R72, P6 ;  /* 0x0000000104077824 */ /* 0x000fe200030e0648 */
[----:B------:R-:W-:Y:S01]  /*35590*/  ISETP.LT.AND P1, PT, R34, UR12, !P5 ;  /* 0x0000000c22007c0c */ /* 0x000fe2000ef21270 */
[----:B------:R-:W1:Y:S01]  /*355a0*/  LDCU UR12, c[0x0][0x398] ;  /* 0x00007300ff0c77ac */ /* 0x000e620008000800 */
[----:B0-----:R-:W-:-:S02]  /*355b0*/  IADD3 R10, P6, PT, R5, R2, RZ ;  /* 0x00000002050a7210 */ /* 0x001fc40007fde0ff */
[----:B------:R0:W-:Y:S01]  /*355c0*/  @P0 STG.E.U8 desc[UR24][R6.64], R14 ;  /* 0x0000000e06000986 */ /* 0x0001e2000c101118 */
[----:B------:R-:W-:Y:S01]  /*355d0*/  ISETP.LT.AND P0, PT, R35, UR6, !P5 ;  /* 0x0000000623007c0c */ /* 0x000fe2000ef01270 */
[----:B------:R-:W1:Y:S01]  /*355e0*/  LDCU UR6, c[0x0][0x39c] ;  /* 0x00007380ff0677ac */ /* 0x000e620008000800 */
[C---:B------:R-:W-:Y:S01]  /*355f0*/  IMAD.X R11, R4.reuse, 0x1, R71, P6 ;  /* 0x00000001040b7824 */ /* 0x040fe200030e0647 */
[----:B------:R-:W-:Y:S02]  /*35600*/  IADD3 R8, P6, PT, R5, R68, RZ ;  /* 0x0000004405087210 */ /* 0x000fe40007fde0ff */
[----:B------:R-:W-:Y:S01]  /*35610*/  ISETP.LT.AND P5, PT, R37, UR14, !P5 ;  /* 0x0000000e25007c0c */ /* 0x000fe2000efa1270 */
[----:B------:R-:W3:Y:S02]  /*35620*/  LDCU UR14, c[0x0][0x398] ;  /* 0x00007300ff0e77ac */ /* 0x000ee40008000800 */
[----:B------:R-:W-:Y:S01]  /*35630*/  IMAD.X R9, R4, 0x1, R3, P6 ;  /* 0x0000000104097824 */ /* 0x000fe200030e0603 */
[----:B0-----:R-:W-:-:S02]  /*35640*/  IADD3 R6, P6, PT, R5, R70, RZ ;  /* 0x0000004605067210 */ /* 0x001fc40007fde0ff */
[----:B------:R-:W-:-:S03]  /*35650*/  F2FP.SATFINITE.E4M3.F32.PACK_AB_MERGE_C R16, R17, R16, RZ ;  /* 0x000000101110723e */ /* 0x000fc600048070ff */
[----:B------:R-:W-:Y:S01]  /*35660*/  IMAD.X R7, R4, 0x1, R69, P6 ;  /* 0x0000000104077824 */ /* 0x000fe200030e0645 */
[----:B------:R0:W-:Y:S01]  /*35670*/  @P1 STG.E.U8 desc[UR24][R10.64], R12 ;  /* 0x0000000c0a001986 */ /* 0x0001e2000c101118 */
[----:B------:R-:W-:Y:S01]  /*35680*/  VIADD R5, R5, UR30 ;  /* 0x0000001e05057c36 */ /* 0x000fe20008000000 */
[----:B------:R-:W-:Y:S02]  /*35690*/  PRMT R14, R14, 0x9910, RZ ;  /* 0x000099100e0e7816 */ /* 0x000fe400000000ff */
[----:B------:R5:W-:Y:S01]  /*356a0*/  @P0 STG.E.U8 desc[UR24][R8.64], R13 ;  /* 0x0000000d08000986 */ /* 0x000be2000c101118 */
[----:B-1----:R-:W-:Y:S01]  /*356b0*/  ISETP.LT.AND P0, PT, R67, UR9, !P3 ;  /* 0x0000000943007c0c */ /* 0x002fe2000df01270 */
[----:B------:R-:W1:Y:S02]  /*356c0*/  LDCU UR9, c[0x0][0x398] ;  /* 0x00007300ff0977ac */ /* 0x000e640008000800 */
[----:B------:R1:W-:Y:S01]  /*356d0*/  @P5 STG.E.U8 desc[UR24][R6.64], R16 ;  /* 0x0000001006005986 */ /* 0x0003e2000c101118 */
[----:B------:R-:W-:Y:S01]  /*356e0*/  ISETP.LT.AND P5, PT, R34, UR10, !P3 ;  /* 0x0000000a22007c0c */ /* 0x000fe2000dfa1270 */
[----:B------:R-:W2:Y:S01]  /*356f0*/  LDCU UR10, c[0x0][0x398] ;  /* 0x00007300ff0a77ac */ /* 0x000ea20008000800 */
[----:B------:R-:W-:-:S02]  /*35700*/  SHF.R.S32.HI R4, RZ, 0x1f, R5 ;  /* 0x0000001fff047819 */ /* 0x000fc40000011405 */
[----:B0-----:R-:W-:Y:S01]  /*35710*/  PRMT R11, R12, 0x9910, RZ ;  /* 0x000099100c0b7816 */ /* 0x001fe200000000ff */
[----:B------:R-:W-:Y:S01]  /*35720*/  IMAD.MOV.U32 R12, RZ, RZ, R14 ;  /* 0x000000ffff0c7224 */ /* 0x000fe200078e000e */
[C---:B-----5:R-:W-:Y:S02]  /*35730*/  IADD3 R8, P1, PT, R5.reuse, R0, RZ ;  /* 0x0000000005087210 */ /* 0x060fe40007f3e0ff */
[----:B-1----:R-:W-:-:S03]  /*35740*/  IADD3 R6, P6, PT, R5, R2, RZ ;  /* 0x0000000205067210 */ /* 0x002fc60007fde0ff */
[C---:B------:R-:W-:Y:S01]  /*35750*/  IMAD.X R9, R4.reuse, 0x1, R72, P1 ;  /* 0x0000000104097824 */ /* 0x040fe200008e0648 */
[----:B------:R-:W-:Y:S02]  /*35760*/  SHF.R.S32.HI R12, RZ, 0x8, R12 ;  /* 0x00000008ff0c7819 */ /* 0x000fe4000001140c */
[----:B------:R-:W-:Y:S01]  /*35770*/  SHF.R.S32.HI R11, RZ, 0x8, R11 ;  /* 0x00000008ff0b7819 */ /* 0x000fe2000001140b */
[----:B------:R-:W-:Y:S01]  /*35780*/  IMAD.X R7, R4, 0x1, R71, P6 ;  /* 0x0000000104077824 */ /* 0x000fe200030e0647 */
[----:B------:R-:W-:Y:S01]  /*35790*/  ISETP.LT.AND P6, PT, R35, UR12, !P3 ;  /* 0x0000000c23007c0c */ /* 0x000fe2000dfc1270 */
[----:B------:R0:W-:Y:S01]  /*357a0*/  @P0 STG.E.U8 desc[UR24][R8.64], R12 ;  /* 0x0000000c08000986 */ /* 0x0001e2000c101118 */
[C---:B------:R-:W-:Y:S01]  /*357b0*/  VIADD R10, R66.reuse, 0x50 ;  /* 0x00000050420a7836 */ /* 0x040fe20000000000 */
[----:B------:R-:W-:Y:S01]  /*357c0*/  F2FP.SATFINITE.E4M3.F32.PACK_AB_MERGE_C R18, R19, R18, RZ ;  /* 0x000000121312723e */ /* 0x000fe200048070ff */
[----:B------:R-:W1:Y:S01]  /*357d0*/  LDCU UR12, c[0x0][0x398] ;  /* 0x00007300ff0c77ac */ /* 0x000e620008000800 */
[----:B------:R5:W-:Y:S01]  /*357e0*/  @P5 STG.E.U8 desc[UR24][R6.64], R11 ;  /* 0x0000000b06005986 */ /* 0x000be2000c101118 */
[----:B0-----:R-:W-:Y:S01]  /*357f0*/  PRMT R8, R13, 0x9910, RZ ;  /* 0x000099100d087816 */ /* 0x001fe200000000ff */
[----:B-----5:R-:W-:Y:S01]  /*35800*/  VIADD R7, R66, 0x51 ;  /* 0x0000005142077836 */ /* 0x020fe20000000000 */
[----:B------:R-:W-:-:S02]  /*35810*/  IADD3 R6, P5, PT, R5, R68, RZ ;  /* 0x0000004405067210 */ /* 0x000fc40007fbe0ff */
[----:B------:R-:W-:Y:S02]  /*35820*/  SHF.R.S32.HI R8, RZ, 0x8, R8 ;  /* 0x00000008ff087819 */ /* 0x000fe40000011408 */
[----:B------:R-:W-:Y:S01]  /*35830*/  ISETP.GE.AND P0, PT, R7, UR6, PT ;  /* 0x0000000607007c0c */ /* 0x000fe2000bf06270 */
[----:B------:R-:W-:Y:S01]  /*35840*/  IMAD.X R7, R4, 0x1, R3, P5 ;  /* 0x0000000104077824 */ /* 0x000fe200028e0603 */
[----:B---3--:R-:W-:Y:S01]  /*35850*/  ISETP.LT.AND P5, PT, R37, UR14, !P3 ;  /* 0x0000000e25007c0c */ /* 0x008fe2000dfa1270 */
[----:B------:R-:W0:Y:S01]  /*35860*/  LDCU UR6, c[0x0][0x398] ;  /* 0x00007300ff0677ac */ /* 0x000e220008000800 */
[----:B------:R-:W-:Y:S02]  /*35870*/  ISETP.GE.AND P1, PT, R10, UR4, PT ;  /* 0x000000040a007c0c */ /* 0x000fe4000bf26270 */
[----:B------:R3:W-:Y:S01]  /*35880*/  @P6 STG.E.U8 desc[UR24][R6.64], R8 ;  /* 0x0000000806006986 */ /* 0x0007e2000c101118 */
[----:B------:R-:W5:Y:S01]  /*35890*/  LDCU UR4, c[0x0][0x39c] ;  /* 0x00007380ff0477ac */ /* 0x000f620008000800 */
[----:B------:R-:W-:-:S02]  /*358a0*/  PRMT R9, R16, 0x9910, RZ ;  /* 0x0000991010097816 */ /* 0x000fc400000000ff */
[----:B------:R-:W-:Y:S01]  /*358b0*/  F2FP.SATFINITE.E4M3.F32.PACK_AB_MERGE_C R11, R38, R41, RZ ;  /* 0x00000029260b723e */ /* 0x000fe200048070ff */
[----:B------:R-:W0:Y:S01]  /*358c0*/  LDCU UR14, c[0x0][0x398] ;  /* 0x00007300ff0e77ac */ /* 0x000e220008000800 */
[C---:B---3--:R-:W-:Y:S01]  /*358d0*/  IADD3 R6, P3, PT, R5.reuse, R70, RZ ;  /* 0x0000004605067210 */ /* 0x048fe20007f7e0ff */
[----:B------:R-:W-:Y:S01]  /*358e0*/  VIADD R5, R5, UR30 ;  /* 0x0000001e05057c36 */ /* 0x000fe20008000000 */
[----:B------:R-:W-:-:S03]  /*358f0*/  SHF.R.S32.HI R9, RZ, 0x8, R9 ;  /* 0x00000008ff097819 */ /* 0x000fc60000011409 */
[----:B------:R-:W-:Y:S01]  /*35900*/  IMAD.X R7, R4, 0x1, R69, P3 ;  /* 0x0000000104077824 */ /* 0x000fe200018e0645 */
[----:B------:R-:W-:Y:S01]  /*35910*/  ISETP.LT.AND P3, PT, R67, UR9, !P2 ;  /* 0x0000000943007c0c */ /* 0x000fe2000d761270 */
[----:B------:R-:W-:Y:S01]  /*35920*/  VIADD R10, R66, 0x52 ;  /* 0x00000052420a7836 */ /* 0x000fe20000000000 */
[----:B------:R-:W-:Y:S01]  /*35930*/  SHF.R.S32.HI R4, RZ, 0x1f, R5 ;  /* 0x0000001fff047819 */ /* 0x000fe20000011405 */
[----:B------:R-:W3:Y:S01]  /*35940*/  LDCU UR9, c[0x0][0x398] ;  /* 0x00007300ff0977ac */ /* 0x000ee20008000800 */
[----:B------:R-:W-:Y:S01]  /*35950*/  IADD3 R8, P6, PT, R5, R0, RZ ;  /* 0x0000000005087210 */ /* 0x000fe20007fde0ff */
[----:B------:R0:W-:Y:S04]  /*35960*/  @P5 STG.E.U8 desc[UR24][R6.64], R9 ;  /* 0x0000000906005986 */ /* 0x0001e8000c101118 */
[----:B0-----:R-:W-:-:S05]  /*35970*/  IMAD.X R9, R4, 0x1, R72, P6 ;  /* 0x0000000104097824 */ /* 0x001fca00030e0648 */
[----:B------:R-:W-:Y:S01]  /*35980*/  @P3 STG.E.U8 desc[UR24][R8.64], R11 ;  /* 0x0000000b08003986 */ /* 0x000fe2000c101118 */
[----:B-----5:R-:W-:Y:S01]  /*35990*/  ISETP.GE.AND P3, PT, R10, UR4, PT ;  /* 0x000000040a007c0c */ /* 0x020fe2000bf66270 */
[----:B------:R-:W0:Y:S01]  /*359a0*/  LDCU UR4, c[0x0][0x398] ;  /* 0x00007300ff0477ac */ /* 0x000e220008000800 */
[----:B--2---:R-:W-:Y:S02]  /*359b0*/  F2FP.SATFINITE.E4M3.F32.PACK_AB_MERGE_C R15, R29, R28, RZ ;  /* 0x0000001c1d0f723e */ /* 0x004fe400048070ff */
[----:B------:R-:W2:Y:S04]  /*359c0*/  LDL.LU R28, [R1+0x548] ;  /* 0x00054800011c7983 */ /* 0x000ea80000300800 */
[----:B------:R-:W2:Y:S01]  /*359d0*/  LDL.LU R29, [R1+0x54c] ;  /* 0x00054c00011d7983 */ /* 0x000ea20000300800 */
[----:B----4-:R-:W-:-:S03]  /*359e0*/  F2FP.SATFINITE.E4M3.F32.PACK_AB_MERGE_C R10, R31, R30, RZ ;  /* 0x0000001e1f0a723e */ /* 0x010fc600048070ff */
[----:B------:R-:W4:Y:S04]  /*359f0*/  LDL.LU R30, [R1+0x140] ;  /* 0x00014000011e7983 */ /* 0x000f280000300800 */
[----:B------:R-:W4:Y:S01]  /*35a00*/  LDL.LU R31, [R1+0x144] ;  /* 0x00014400011f7983 */ /* 0x000f220000300800 */
[----:B------:R-:W-:Y:S01]  /*35a10*/  ISETP.LT.AND P5, PT, R34, UR10, !P2 ;  /* 0x0000000a22007c0c */ /* 0x000fe2000d7a1270 */
[----:B------:R-:W5:Y:S01]  /*35a20*/  LDCU UR10, c[0x0][0x398] ;  /* 0x00007300ff0a77ac */ /* 0x000f620008000800 */
[----:B------:R-:W-:Y:S02]  /*35a30*/  IADD3 R6, P6, PT, R5, R2, RZ ;  /* 0x0000000205067210 */ /* 0x000fe40007fde0ff */
[----:B------:R-:W-:-:S03]  /*35a40*/  F2FP.SATFINITE.E4M3.F32.PACK_AB_MERGE_C R12, R36, R39, RZ ;  /* 0x00000027240c723e */ /* 0x000fc600048070ff */
[----:B------:R-:W-:Y:S01]  /*35a50*/  IMAD.X R7, R4, 0x1, R71, P6 ;  /* 0x0000000104077824 */ /* 0x000fe200030e0647 */
[----:B------:R-:W-:Y:S01]  /*35a60*/  ISETP.LT.AND P6, PT, R35, UR6, !P2 ;  /* 0x0000000623007c0c */ /* 0x000fe2000d7c1270 */
[----:B------:R-:W0:Y:S04]  /*35a70*/  LDCU UR6, c[0x0][0x398] ;  /* 0x00007300ff0677ac */ /* 0x000e280008000800 */
[----:B------:R1:W-:Y:S01]  /*35a80*/  @P5 STG.E.U8 desc[UR24][R6.64], R12 ;  /* 0x0000000c06005986 */ /* 0x0003e2000c101118 */
[----:B---3--:R-:W-:Y:S01]  /*35a90*/  ISETP.LT.AND P2, PT, R37, UR9, !P2 ;  /* 0x0000000925007c0c */ /* 0x008fe2000d741270 */
[----:B------:R-:W3:Y:S01]  /*35aa0*/  LDCU UR9, c[0x0][0x398] ;  /* 0x00007300ff0977ac */ /* 0x000ee20008000800 */
[----:B-1----:R-:W-:-:S05]  /*35ab0*/  IADD3 R6, P5, PT, R5, R68, RZ ;  /* 0x0000004405067210 */ /* 0x002fca0007fbe0ff */
[----:B------:R-:W-:-:S05]  /*35ac0*/  IMAD.X R7, R4, 0x1, R3, P5 ;  /* 0x0000000104077824 */ /* 0x000fca00028e0603 */
[----:B------:R-:W-:Y:S01]  /*35ad0*/  @P6 STG.E.U8 desc[UR24][R6.64], R10 ;  /* 0x0000000a06006986 */ /* 0x000fe2000c101118 */
[----:B------:R-:W-:Y:S02]  /*35ae0*/  IADD3 R8, P6, PT, R5, R70, RZ ;  /* 0x0000004605087210 */ /* 0x000fe40007fde0ff */
[----:B------:R-:W-:-:S03]  /*35af0*/  PRMT R11, R11, 0x9910, RZ ;  /* 0x000099100b0b7816 */ /* 0x000fc600000000ff */
[----:B------:R-:W-:-:S05]  /*35b00*/  IMAD.X R9, R4, 0x1, R69, P6 ;  /* 0x0000000104097824 */ /* 0x000fca00030e0645 */
[----:B------:R1:W-:Y:S02]  /*35b10*/  @P2 STG.E.U8 desc[UR24][R8.64], R18 ;  /* 0x0000001208002986 */ /* 0x0003e4000c101118 */
[----:B-1----:R-:W-:Y:S02]  /*35b20*/  SHF.R.S32.HI R8, RZ, 0x8, R11 ;  /* 0x00000008ff087819 */ /* 0x002fe4000001140b */
[----:B--2---:R-:W-:Y:S02]  /*35b30*/  F2FP.SATFINITE.E4M3.F32.PACK_AB_MERGE_C R14, R29, R28, RZ ;  /* 0x0000001c1d0e723e */ /* 0x004fe400048070ff */
[----:B----4-:R-:W-:Y:S02]  /*35b40*/  F2FP.SATFINITE.E4M3.F32.PACK_AB_MERGE_C R11, R31, R30, RZ ;  /* 0x0000001e1f0b723e */ /* 0x010fe400048070ff */
[----:B------:R-:W2:Y:S04]  /*35b50*/  LDL.LU R30, [R1+0x348] ;  /* 0x00034800011e7983 */ /* 0x000ea80000300800 */
[----:B------:R-:W2:Y:S04]  /*35b60*/  LDL.LU R31, [R1+0x34c] ;  /* 0x00034c00011f7983 */ /* 0x000ea80000300800 */
[----:B------:R-:W4:Y:S04]  /*35b70*/  LDL.LU R28, [R1+0x148] ;  /* 0x00014800011c7983 */ /* 0x000f280000300800 */
[----:B------:R-:W4:Y:S01]  /*35b80*/  LDL.LU R29, [R1+0x14c] ;  /* 0x00014c00011d7983 */ /* 0x000f220000300800 */
[----:B------:R-:W-:Y:S01]  /*35b90*/  VIADD R5, R5, UR30 ;  /* 0x0000001e05057c36 */ /* 0x000fe20008000000 */
[----:B-----5:R-:W-:Y:S01]  /*35ba0*/  ISETP.LT.AND P5, PT, R67, UR10, !P4 ;  /* 0x0000000a43007c0c */ /* 0x020fe2000e7a1270 */
[----:B------:R-:W1:Y:S03]  /*35bb0*/  LDCU UR10, c[0x0][0x398] ;  /* 0x00007300ff0a77ac */ /* 0x000e660008000800 */
[----:B------:R-:W-:-:S02]  /*35bc0*/  SHF.R.S32.HI R4, RZ, 0x1f, R5 ;  /* 0x0000001fff047819 */ /* 0x000fc40000011405 */
[----:B------:R-:W-:Y:S02]  /*35bd0*/  IADD3 R6, P6, PT, R5, R0, RZ ;  /* 0x0000000005067210 */ /* 0x000fe40007fde0ff */
[----:B------:R-:W-:-:S03]  /*35be0*/  PRMT R12, R12, 0x9910, RZ ;  /* 0x000099100c0c7816 */ /* 0x000fc600000000ff */
[----:B------:R-:W-:Y:S01]  /*35bf0*/  IMAD.X R7, R4, 0x1, R72, P6 ;  /* 0x0000000104077824 */ /* 0x000fe200030e0648 */
[----:B0-----:R-:W-:Y:S01]  /*35c00*/  ISETP.LT.AND P2, PT, R34, UR4, !P4 ;  /* 0x0000000422007c0c */ /* 0x001fe2000e741270 */
[----:B------:R-:W0:Y:S03]  /*35c10*/  LDCU UR4, c[0x0][0x39c] ;  /* 0x00007380ff0477ac */ /* 0x000e260008000800 */
[----:B------:R5:W-:Y:S01]  /*35c20*/  @P5 STG.E.U8 desc[UR24][R6.64], R8 ;  /* 0x0000000806005986 */ /* 0x000be2000c101118 */
[----:B------:R-:W-:Y:S01]  /*35c30*/  ISETP.LT.AND P5, PT, R35, UR6, !P4 ;  /* 0x0000000623007c0c */ /* 0x000fe2000e7a1270 */
[----:B------:R-:W0:Y:S01]  /*35c40*/  LDCU UR6, c[0x0][0x39c] ;  /* 0x00007380ff0677ac */ /* 0x000e220008000800 */
[----:B------:R-:W-:Y:S02]  /*35c50*/  PRMT R10, R10, 0x9910, RZ ;  /* 0x000099100a0a7816 */ /* 0x000fe400000000ff */
[----:B-----5:R-:W-:Y:S01]  /*35c60*/  IADD3 R8, P6, PT, R5, R2, RZ ;  /* 0x0000000205087210 */ /* 0x020fe20007fde0ff */
[----:B------:R-:W-:-:S04]  /*35c70*/  IMAD.MOV.U32 R7, RZ, RZ, R12 ;  /* 0x000000ffff077224 */ /* 0x000fc800078e000c */
[----:B------:R-:W-:Y:S01]  /*35c80*/  IMAD.X R9, R4, 0x1, R71, P6 ;  /* 0x0000000104097824 */ /* 0x000fe200030e0647 */
[----:B------:R-:W-:Y:S02]  /*35c90*/  SHF.R.S32.HI R7, RZ, 0x8, R7 ;  /* 0x00000008ff077819 */ /* 0x000fe40000011407 */
[----:B------:R-:W-:-:S03]  /*35ca0*/  IADD3 R6, P6, PT, R5, R68, RZ ;  /* 0x0000004405067210 */ /* 0x000fc60007fde0ff */
[----:B------:R5:W-:Y:S01]  /*35cb0*/  @P2 STG.E.U8 desc[UR24][R8.64], R7 ;  /* 0x0000000708002986 */ /* 0x000be2000c101118 */
[----:B------:R-:W-:Y:S01]  /*35cc0*/  PRMT R18, R18, 0x9910, RZ ;  /* 0x0000991012127816 */ /* 0x000fe200000000ff */
[----:B-----5:R-:W-:Y:S01]  /*35cd0*/  IMAD.X R7, R4, 0x1, R3, P6 ;  /* 0x0000000104077824 */ /* 0x020fe200030e0603 */
[----:B------:R-:W-:Y:S02]  /*35ce0*/  SHF.R.S32.HI R8, RZ, 0x8, R10 ;  /* 0x00000008ff087819 */ /* 0x000fe4000001140a */
[----:B---3--:R-:W-:Y:S01]  /*35cf0*/  ISETP.LT.AND P6, PT, R37, UR9, !P4 ;  /* 0x0000000925007c0c */ /* 0x008fe2000e7c1270 */
[----:B------:R-:W-:Y:S02]  /*35d00*/  VIADD R10, R66, 0x53 ;  /* 0x00000053420a7836 */ /* 0x000fe40000000000 */
[----:B------:R3:W-:Y:S01]  /*35d10*/  @P5 STG.E.U8 desc[UR24][R6.64], R8 ;  /* 0x0000000806005986 */ /* 0x0007e2000c101118 */
[----:B-1----:R-:W-:Y:S01]  /*35d20*/  ISETP.LT.AND P4, PT, R67, UR10, !P1 ;  /* 0x0000000a43007c0c */ /* 0x002fe2000cf81270 */
[----:B------:R-:W1:Y:S01]  /*35d30*/  LDCU UR9, c[0x0][0x398] ;  /* 0x00007300ff0977ac */ /* 0x000e620008000800 */
[----:B------:R-:W-:-:S02]  /*35d40*/  F2FP.SATFINITE.E4M3.F32.PACK_AB_MERGE_C R13, R33, R32, RZ ;  /* 0x00000020210d723e */ /* 0x000fc400048070ff */
[----:B------:R-:W5:Y:S01]  /*35d50*/  LDL.LU R32, [R1+0x550] ;  /* 0x0005500001207983 */ /* 0x000f620000300800 */
[----:B------:R-:W-:Y:S01]  /*35d60*/  F2FP.SATFINITE.E4M3.F32.PACK_AB_MERGE_C R20, R21, R20, RZ ;  /* 0x000000141514723e */ /* 0x000fe200048070ff */
[----:B------:R-:W0:Y:S02]  /*35d70*/  LDCU UR10, c[0x0][0x398] ;  /* 0x00007300ff0a77ac */ /* 0x000e240008000800 */
[----:B------:R-:W5:Y:S01]  /*35d80*/  LDL.LU R33, [R1+0x554] ;  /* 0x0005540001217983 */ /* 0x000f620000300800 */
[C---:B---3--:R-:W-:Y:S01]  /*35d90*/  IADD3 R8, P2, PT, R5.reuse, R70, RZ ;  /* 0x0000004605087210 */ /* 0x048fe20007f5e0ff */
[----:B------:R-:W-:Y:S02]  /*35da0*/  IMAD.MOV.U32 R7, RZ, RZ, R18 ;  /* 0x000000ffff077224 */ /* 0x000fe400078e0012 */
[----:B------:R-:W-:Y:S02]  /*35db0*/  VIADD R5, R5, UR30 ;  /* 0x0000001e05057c36 */ /* 0x000fe40008000000 */
[----:B------:R-:W-:Y:S01]  /*35dc0*/  IMAD.X R9, R4, 0x1, R69, P2 ;  /* 0x0000000104097824 */ /* 0x000fe200010e0645 */
[----:B------:R-:W-:-:S02]  /*35dd0*/  SHF.R.S32.HI R7, RZ, 0x8, R7 ;  /* 0x00000008ff077819 */ /* 0x000fc40000011407 */
[----:B------:R-:W-:Y:S02]  /*35de0*/  SHF.R.S32.HI R4, RZ, 0x1f, R5 ;  /* 0x0000001fff047819 */ /* 0x000fe40000011405 */
[----:B------:R-:W-:Y:S01]  /*35df0*/  IADD3 R6, P5, PT, R5, R0, RZ ;  /* 0x0000000005067210 */ /* 0x000fe20007fbe0ff */
[----:B------:R3:W-:Y:S04]  /*35e00*/  @P6 STG.E.U8 desc[UR24][R8.64], R7 ;  /* 0x0000000708006986 */ /* 0x0007e8000c101118 */
[----:B---3--:R-:W-:-:S05]  /*35e10*/  IMAD.X R7, R4, 0x1, R72, P5 ;  /* 0x0000000104077824 */ /* 0x008fca00028e0648 */
[----:B------:R2:W-:Y:S01]  /*35e20*/  @P4 STG.E.U8 desc[UR24][R6.64], R13 ;  /* 0x0000000d06004986 */ /* 0x0005e2000c101118 */
[----:B0-----:R-:W-:Y:S01]  /*35e30*/  ISETP.GE.AND P4, PT, R10, UR4, PT ;  /* 0x000000040a007c0c */ /* 0x001fe2000bf86270 */
[----:B------:R-:W0:Y:S01]  /*35e40*/  LDCU UR4, c[0x0][0x398] ;  /* 0x00007300ff0477ac */ /* 0x000e220008000800 */
[----:B------:R-:W-:Y:S02]  /*35e50*/  PRMT R10, R13, 0x9910, RZ ;  /* 0x000099100d0a7816 */ /* 0x000fe400000000ff */
[----:B--2---:R-:W-:Y:S02]  /*35e60*/  F2FP.SATFINITE.E4M3.F32.PACK_AB_MERGE_C R13, R31, R30, RZ ;  /* 0x0000001e1f0d723e */ /* 0x004fe400048070ff */
[----:B------:R-:W2:Y:S04]  /*35e70*/  LDL.LU R30, [R1+0x350] ;  /* 0x00035000011e7983 */ /* 0x000ea80000300800 */
[----:B------:R-:W2:Y:S01]  /*35e80*/  LDL.LU R31, [R1+0x354] ;  /* 0x00035400011f7983 */ /* 0x000ea20000300800 */
[----:B----4-:R-:W-:-:S03]  /*35e90*/  F2FP.SATFINITE.E4M3.F32.PACK_AB_MERGE_C R12, R29, R28, RZ ;  /* 0x0000001c1d0c723e */ /* 0x010fc600048070ff */
[----:B------:R-:W3:Y:S04]  /*35ea0*/  LDL.LU R28, [R1+0x150] ;  /* 0x00015000011c7983 */ /* 0x000ee80000300800 */
[----:B------:R-:W3:Y:S01]  /*35eb0*/  LDL.LU R29, [R1+0x154] ;  /* 0x00015400011d7983 */ /* 0x000ee20000300800 */
[----:B------:R-:W-:Y:S02]  /*35ec0*/  ISETP.LT.AND P2, PT, R34, UR12, !P1 ;  /* 0x0000000c22007c0c */ /* 0x000fe4000cf41270 */
[----:B------:R-:W-:Y:S02]  /*35ed0*/  IADD3 R8, P6, PT, R5, R2, RZ ;  /* 0x0000000205087210 */ /* 0x000fe40007fde0ff */
[----:B------:R-:W-:Y:S01]  /*35ee0*/  ISETP.LT.AND P5, PT, R35, UR14, !P1 ;  /* 0x0000000e23007c0c */ /* 0x000fe2000cfa1270 */
[----:B------:R-:W-:Y:S01]  /*35ef0*/  VIADD R7, R66, 0x54 ;  /* 0x0000005442077836 */ /* 0x000fe20000000000 */
[----:B------:R-:W4:Y:S01]  /*35f00*/  LDCU UR12, c[0x0][0x398] ;  /* 0x00007300ff0c77ac */ /* 0x000f220008000800 */
[----:B------:R-:W-:Y:S01]  /*35f10*/  IMAD.X R9, R4, 0x1, R71, P6 ;  /* 0x0000000104097824 */ /* 0x000fe200030e0647 */
[----:B------:R-:W-:-:S02]  /*35f20*/  IADD3 R6, P6, PT, R5, R68, RZ ;  /* 0x0000004405067210 */ /* 0x000fc40007fde0ff */
[----:B------:R-:W-:Y:S01]  /*35f30*/  ISETP.LT.AND P1, PT, R37, UR16, !P1 ;  /* 0x0000001025007c0c */ /* 0x000fe2000cf21270 */
[----:B------:R-:W0:Y:S02]  /*35f40*/  LDCU UR14, c[0x0][0x398] ;  /* 0x00007300ff0e77ac */ /* 0x000e240008000800 */
[----:B------:R4:W-:Y:S01]  /*35f50*/  @P2 STG.E.U8 desc[UR24][R8.64], R15 ;  /* 0x0000000f08002986 */ /* 0x0009e2000c101118 */
[----:B------:R-:W-:Y:S01]  /*35f60*/  ISETP.GE.AND P2, PT, R7, UR6, PT ;  /* 0x0000000607007c0c */ /* 0x000fe2000bf46270 */
[----:B------:R-:W-:Y:S01]  /*35f70*/  IMAD.X R7, R4, 0x1, R3, P6 ;  /* 0x0000000104077824 */ /* 0x000fe200030e0603 */
[----:B------:R-:W0:Y:S04]  /*35f80*/  LDCU UR6, c[0x0][0x398] ;  /* 0x00007300ff0677ac */ /* 0x000e280008000800 */
[----:B------:R0:W-:Y:S01]  /*35f90*/  @P5 STG.E.U8 desc[UR24][R6.64], R11 ;  /* 0x0000000b06005986 */ /* 0x0001e2000c101118 */
[----:B-1----:R-:W-:Y:S01]  /*35fa0*/  ISETP.LT.AND P5, PT, R67, UR9, !P0 ;  /* 0x0000000943007c0c */ /* 0x002fe2000c7a1270 */
[----:B------:R-:W1:Y:S01]  /*35fb0*/  LDCU UR9, c[0x0][0x398] ;  /* 0x00007300ff0977ac */ /* 0x000e620008000800 */
[C---:B----4-:R-:W-:Y:S01]  /*35fc0*/  IADD3 R8, P6, PT, R5.reuse, R70, RZ ;  /* 0x0000004605087210 */ /* 0x050fe20007fde0ff */
[----:B------:R-:W-:Y:S01]  /*35fd0*/  VIADD R5, R5, UR30 ;  /* 0x0000001e05057c36 */ /* 0x000fe20008000000 */
[----:B------:R-:W-:-:S02]  /*35fe0*/  F2FP.SATFINITE.E4M3.F32.PACK_AB_MERGE_C R22, R23, R22, RZ ;  /* 0x000000161716723e */ /* 0x000fc400048070ff */
[----:B------:R-:W-:Y:S01]  /*35ff0*/  F2FP.SATFINITE.E4M3.F32.PACK_AB_MERGE_C R24, R25, R24, RZ ;  /* 0x000000181918723e */ /* 0x000fe200048070ff */
[----:B------:R-:W-:Y:S01]  /*36000*/  IMAD.X R9, R4, 0x1, R69, P6 ;  /* 0x0000000104097824 */ /* 0x000fe200030e0645 */
[----:B------:R-:W-:Y:S01]  /*36010*/  SHF.R.S32.HI R4, RZ, 0x1f, R5 ;  /* 0x0000001fff047819 */ /* 0x000fe20000011405 */
[----:B------:R-:W-:Y:S01]  /*36020*/  VIADD R17, R66, 0x58 ;  /* 0x0000005842117836 */ /* 0x000fe20000000000 */
[----:B0-----:R-:W-:Y:S01]  /*36030*/  IADD3 R6, P6, PT, R5, R0, RZ ;  /* 0x0000000005067210 */ /* 0x001fe20007fde0ff */
[----:B------:R-:W0:Y:S01]  /*36040*/  LDCU UR16, c[0x0][0x398] ;  /* 0x00007300ff1077ac */ /* 0x000e220008000800 */
[----:B------:R4:W-:Y:S03]  /*36050*/  @P1 STG.E.U8 desc[UR24][R8.64], R20 ;  /* 0x0000001408001986 */ /* 0x0009e6000c101118 */
[----:B------:R-:W-:Y:S01]  /*36060*/  IMAD.X R7, R4, 0x1, R72, P6 ;  /* 0x0000000104077824 */ /* 0x000fe200030e0648 */
[----:B------:R-:W-:Y:S01]  /*36070*/  ISETP.LT.AND P1, PT, R34, UR4, !P0 ;  /* 0x0000000422007c0c */ /* 0x000fe2000c721270 */
[----:B------:R-:W0:Y:S01]  /*36080*/  LDCU UR4, c[0x0][0x39c] ;  /* 0x00007380ff0477ac */ /* 0x000e220008000800 */
[----:B----4-:R-:W-:-:S02]  /*36090*/  SHF.R.S32.HI R8, RZ, 0x8, R10 ;  /* 0x00000008ff087819 */ /* 0x010fc4000001140a */
[----:B------:R-:W-:-:S03]  /*360a0*/  PRMT R9, R15, 0x9910, RZ ;  /* 0x000099100f097816 */ /* 0x000fc600000000ff */
[----:B------:R4:W-:Y:S01]  /*360b0*/  @P5 STG.E.U8 desc[UR24][R6.64], R8 ;  /* 0x0000000806005986 */ /* 0x0009e2000c101118 */
[----:B------:R-:W-:Y:S01]  /*360c0*/  ISETP.LT.AND P5, PT, R35, UR6, !P0 ;  /* 0x0000000623007c0c */ /* 0x000fe2000c7a1270 */
[----:B------:R-:W0:Y:S01]  /*360d0*/  LDCU UR6, c[0x0][0x398] ;  /* 0x00007300ff0677ac */ /* 0x000e220008000800 */
[----:B------:R-:W-:Y:S02]  /*360e0*/  PRMT R10, R11, 0x9910, RZ ;  /* 0x000099100b0a7816 */ /* 0x000fe400000000ff */
[----:B----4-:R-:W-:Y:S01]  /*360f0*/  IADD3 R8, P6, PT, R5, R2, RZ ;  /* 0x0000000205087210 */ /* 0x010fe20007fde0ff */
[----:B------:R-:W-:-:S04]  /*36100*/  IMAD.MOV.U32 R7, RZ, RZ, R9 ;  /* 0x000000ffff077224 */ /* 0x000fc800078e0009 */
[----:B------:R-:W-:Y:S01]  /*36110*/  IMAD.X R9, R4, 0x1, R71, P6 ;  /* 0x0000000104097824 */ /* 0x000fe200030e0647 */
[----:B------:R-:W-:Y:S02]  /*36120*/  SHF.R.S32.HI R7, RZ, 0x8, R7 ;  /* 0x00000008ff077819 */ /* 0x000fe40000011407 */
[----:B------:R-:W-:-:S03]  /*36130*/  IADD3 R6, P6, PT, R5, R68, RZ ;  /* 0x0000004405067210 */ /* 0x000fc60007fde0ff */
[----:B------:R4:W-:Y:S01]  /*36140*/  @P1 STG.E.U8 desc[UR24][R8.64], R7 ;  /* 0x0000000708001986 */ /* 0x0009e2000c101118 */
[----:B------:R-:W-:Y:S02]  /*36150*/  PRMT R20, R20, 0x9910, RZ ;  /* 0x0000991014147816 */ /* 0x000fe400000000ff */
[----:B-1----:R-:W-:Y:S01]  /*36160*/  ISETP.LT.AND P0, PT, R37, UR9, !P0 ;  /* 0x0000000925007c0c */ /* 0x002fe2000c701270 */
[----:B------:R-:W1:Y:S01]  /*36170*/  LDCU UR9, c[0x0][0x398] ;  /* 0x00007300ff0977ac */ /* 0x000e620008000800 */
[----:B----4-:R-:W-:Y:S01]  /*36180*/  IMAD.X R7, R4, 0x1, R3, P6 ;  /* 0x0000000104077824 */ /* 0x010fe200030e0603 */
[----:B------:R-:W-:-:S05]  /*36190*/  SHF.R.S32.HI R8, RZ, 0x8, R10 ;  /* 0x00000008ff087819 */ /* 0x000fca000001140a */
[----:B------:R4:W-:Y:S01]  /*361a0*/  @P5 STG.E.U8 desc[UR24][R6.64], R8 ;  /* 0x0000000806005986 */ /* 0x0009e2000c101118 */
[----:B------:R-:W-:Y:S01]  /*361b0*/  ISETP.LT.AND P6, PT, R67, UR10, !P3 ;  /* 0x0000000a43007c0c */ /* 0x000fe2000dfc1270 */
[----:B------:R-:W0:Y:S01]  /*361c0*/  LDCU UR10, c[0x0][0x398] ;  /* 0x00007300ff0a77ac */ /* 0x000e220008000800 */
[C---:B----4-:R-:W-:Y:S01]  /*361d0*/  IADD3 R8, P1, PT, R5.reuse, R70, RZ ;  /* 0x0000004605087210 */ /* 0x050fe20007f3e0ff */
[----:B------:R-:W-:Y:S02]  /*361e0*/  IMAD.MOV.U32 R6, RZ, RZ, R20 ;  /* 0x000000ffff067224 */ /* 0x000fe400078e0014 */
[----:B------:R-:W-:Y:S02]  /*361f0*/  VIADD R5, R5, UR30 ;  /* 0x0000001e05057c36 */ /* 0x000fe40008000000 */
[----:B------:R-:W-:Y:S01]  /*36200*/  IMAD.X R9, R4, 0x1, R69, P1 ;  /* 0x0000000104097824 */ /* 0x000fe200008e0645 */
[----:B------:R-:W-:Y:S02]  /*36210*/  SHF.R.S32.HI R4, RZ, 0x8, R6 ;  /* 0x00000008ff047819 */ /* 0x000fe40000011406 */
[----:B------:R-:W-:-:S02]  /*36220*/  SHF.R.S32.HI R11, RZ, 0x1f, R5 ;  /* 0x0000001fff0b7819 */ /* 0x000fc40000011405 */
[----:B------:R-:W-:Y:S01]  /*36230*/  IADD3 R6, P1, PT, R5, R0, RZ ;  /* 0x0000000005067210 */ /* 0x000fe20007f3e0ff */
[----:B------:R4:W-:Y:S01]  /*36240*/  @P0 STG.E.U8 desc[UR24][R8.64], R4 ;  /* 0x0000000408000986 */ /* 0x0009e2000c101118 */
[----:B------:R-:W-:Y:S01]  /*36250*/  ISETP.LT.AND P0, PT, R35, UR12, !P3 ;  /* 0x0000000c23007c0c */ /* 0x000fe2000df01270 */
[----:B------:R-:W1:Y:S02]  /*36260*/  LDCU UR12, c[0x0][0x398] ;  /* 0x00007300ff0c77ac */ /* 0x000e640008000800 */
[----:B------:R-:W-:Y:S01]  /*36270*/  IMAD.X R7, R11, 0x1, R72, P1 ;  /* 0x000000010b077824 */ /* 0x000fe200008e0648 */
[----:B0-----:R-:W-:Y:S01]  /*36280*/  ISETP.LT.AND P1, PT, R34, UR6, !P3 ;  /* 0x0000000622007c0c */ /* 0x001fe2000df21270 */
[----:B------:R-:W0:Y:S03]  /*36290*/  LDCU UR6, c[0x0][0x398] ;  /* 0x00007300ff0677ac */ /* 0x000e260008000800 */
[----:B------:R1:W-:Y:S01]  /*362a0*/  @P6 STG.E.U8 desc[UR24][R6.64], R14 ;  /* 0x0000000e06006986 */ /* 0x0003e2000c101118 */
[----:B----4-:R-:W-:Y:S01]  /*362b0*/  IADD3 R8, P5, PT, R5, R2, RZ ;  /* 0x0000000205087210 */ /* 0x010fe20007fbe0ff */
[----:B------:R-:W-:-:S04]  /*362c0*/  VIADD R4, R66, 0x55 ;  /* 0x0000005542047836 */ /* 0x000fc80000000000 */
[----:B------:R-:W-:Y:S01]  /*362d0*/  IMAD.X R9, R11, 0x1, R71, P5 ;  /* 0x000000010b097824 */ /* 0x000fe200028e0647 */
[----:B-1----:R-:W-:-:S04]  /*362e0*/  IADD3 R6, P6, PT, R5, R68, RZ ;  /* 0x0000004405067210 */ /* 0x002fc80007fde0ff */
[----:B------:R1:W-:Y:S01]  /*362f0*/  @P1 STG.E.U8 desc[UR24][R8.64], R13 ;  /* 0x0000000d08001986 */ /* 0x0003e2000c101118 */
[----:B------:R-:W-:Y:S01]  /*36300*/  ISETP.LT.AND P3, PT, R37, UR9, !P3 ;  /* 0x0000000925007c0c */ /* 0x000fe2000df61270 */
[----:B------:R-:W4:Y:S01]  /*36310*/  LDCU UR9, c[0x0][0x398] ;  /* 0x00007300ff0977ac */ /* 0x000f220008000800 */
[----:B------:R-:W-:Y:S01]  /*36320*/  IMAD.X R7, R11, 0x1, R3, P6 ;  /* 0x000000010b077824 */ /* 0x000fe200030e0603 */
[----:B------:R-:W-:-:S04]  /*36330*/  ISETP.GE.AND P5, PT, R4, UR4, PT ;  /* 0x0000000404007c0c */ /* 0x000fc8000bfa6270 */
[----:B------:R0:W-:Y:S01]  /*36340*/  @P0 STG.E.U8 desc[UR24][R6.64], R12 ;  /* 0x0000000c06000986 */ /* 0x0001e2000c101118 */
[----:B------:R-:W-:Y:S01]  /*36350*/  VIADD R4, R5, UR30 ;  /* 0x0000001e05047c36 */ /* 0x000fe20008000000 */
[----:B------:R-:W-:Y:S01]  /*36360*/  ISETP.LT.AND P6, PT, R67, UR10, !P4 ;  /* 0x0000000a43007c0c */ /* 0x000fe2000e7c1270 */
[----:B------:R-:W2:Y:S01]  /*36370*/  LDCU UR4, c[0x0][0x39c] ;  /* 0x00007380ff0477ac */ /* 0x000ea20008000800 */
[----:B-1----:R-:W-:Y:S02]  /*36380*/  IADD3 R8, P0, PT, R5, R70, RZ ;  /* 0x0000004605087210 */ /* 0x002fe40007f1e0ff */
[----:B------:R-:W-:Y:S01]  /*36390*/  SHF.R.S32.HI R10, RZ, 0x1f, R4 ;  /* 0x0000001fff0a7819 */ /* 0x000fe20000011404 */
[----:B------:R-:W1:Y:S02]  /*363a0*/  LDCU UR10, c[0x0][0x398] ;  /* 0x00007300ff0a77ac */ /* 0x000e640008000800 */
[----:B------:R-:W-:Y:S01]  /*363b0*/  IMAD.X R9, R11, 0x1, R69, P0 ;  /* 0x000000010b097824 */ /* 0x000fe200000e0645 */
[----:B0-----:R-:W-:-:S02]  /*363c0*/  PRMT R7, R14, 0x9910, RZ ;  /* 0x000099100e077816 */ /* 0x001fc400000000ff */
[----:B------:R-:W-:Y:S02]  /*363d0*/  IADD3 R6, P1, PT, R4, R0, RZ ;  /* 0x0000000004067210 */ /* 0x000fe40007f3e0ff */
[----:B------:R0:W-:Y:S01]  /*363e0*/  @P3 STG.E.U8 desc[UR24][R8.64], R22 ;  /* 0x0000001608003986 */ /* 0x0001e2000c101118 */
[----:B------:R-:W-:Y:S01]  /*363f0*/  IMAD.MOV.U32 R5, RZ, RZ, R7 ;  /* 0x000000ffff057224 */ /* 0x000fe200078e0007 */
[----:B------:R-:W-:Y:S01]  /*36400*/  ISETP.LT.AND P3, PT, R34, UR6, !P4 ;  /* 0x0000000622007c0c */ /* 0x000fe2000e761270 */
[----:B------:R-:W-:Y:S01]  /*36410*/  IMAD.X R7, R10, 0x1, R72, P1 ;  /* 0x000000010a077824 */ /* 0x000fe200008e0648 */
[----:B------:R-:W-:Y:S01]  /*36420*/  PRMT R11, R13, 0x9910, RZ ;  /* 0x000099100d0b7816 */ /* 0x000fe200000000ff */
[----:B------:R-:W1:Y:S01]  /*36430*/  LDCU UR6, c[0x0][0x398] ;  /* 0x00007300ff0677ac */ /* 0x000e620008000800 */
[----:B------:R-:W-:Y:S02]  /*36440*/  SHF.R.S32.HI R5, RZ, 0x8, R5 ;  /* 0x00000008ff057819 */ /* 0x000fe40000011405 */
[----:B0-----:R-:W-:-:S03]  /*36450*/  IADD3 R8, P0, PT, R4, R2, RZ ;  /* 0x0000000204087210 */ /* 0x001fc60007f1e0ff */
[----:B------:R0:W-:Y:S01]  /*36460*/  @P6 STG.E.U8 desc[UR24][R6.64], R5 ;  /* 0x0000000506006986 */ /* 0x0001e2000c101118 */
[----:B------:R-:W-:Y:S01]  /*36470*/  SHF.R.S32.HI R11, RZ, 0x8, R11 ;  /* 0x00000008ff0b7819 */ /* 0x000fe2000001140b */
[----:B------:R-:W-:Y:S01]  /*36480*/  IMAD.X R9, R10, 0x1, R71, P0 ;  /* 0x000000010a097824 */ /* 0x000fe200000e0647 */
[----:B0-----:R-:W-:-:S04]  /*36490*/  IADD3 R6, P1, PT, R4, R68, RZ ;  /* 0x0000004404067210 */ /* 0x001fc80007f3e0ff */
[----:B------:R0:W-:Y:S01]  /*364a0*/  @P3 STG.E.U8 desc[UR24][R8.64], R11 ;  /* 0x0000000b08003986 */ /* 0x0001e2000c101118 */
[----:B------:R-:W-:Y:S01]  /*364b0*/  IMAD.X R7, R10, 0x1, R3, P1 ;  /* 0x000000010a077824 */ /* 0x000fe200008e0603 */
[----:B-----5:R-:W-:Y:S02]  /*364c0*/  F2FP.SATFINITE.E4M3.F32.PACK_AB_MERGE_C R13, R33, R32, RZ ;  /* 0x00000020210d723e */ /* 0x020fe400048070ff */
[----:B------:R-:W5:Y:S01]  /*364d0*/  LDL.LU R32, [R1+0x558] ;  /* 0x0005580001207983 */ /* 0x000f620000300800 */
[----:B------:R-:W-:-:S03]  /*364e0*/  PRMT R5, R12, 0x9910, RZ ;  /* 0x000099100c057816 */ /* 0x000fc600000000ff */
[----:B------:R-:W5:Y:S01]  /*364f0*/  LDL.LU R33, [R1+0x55c] ;  /* 0x00055c0001217983 */ /* 0x000f620000300800 */
[----:B0-----:R-:W-:Y:S02]  /*36500*/  IADD3 R8, P1, PT, R4, R70, RZ ;  /* 0x0000004604087210 */ /* 0x001fe40007f3e0ff */
[----:B------:R-:W-:-:S03]  /*36510*/  PRMT R11, R22, 0x9910, RZ ;  /* 0x00009910160b7816 */ /* 0x000fc600000000ff */
[----:B------:R-:W-:Y:S01]  /*36520*/  IMAD.X R9, R10, 0x1, R69, P1 ;  /* 0x000000010a097824 */ /* 0x000fe200008e0645 */
[----:B------:R-:W-:Y:S02]  /*36530*/  SHF.R.S32.HI R10, RZ, 0x8, R11 ;  /* 0x00000008ff0a7819 */ /* 0x000fe4000001140b */
[----:B--2---:R-:W-:Y:S02]  /*36540*/  F2FP.SATFINITE.E4M3.F32.PACK_AB_MERGE_C R11, R31, R30, RZ ;  /* 0x0000001e1f0b723e */ /* 0x004fe400048070ff */
[----:B------:R-:W2:Y:S04]  /*36550*/  LDL.LU R30, [R1+0x358] ;  /* 0x00035800011e7983 */ /* 0x000ea80000300800 */
[----:B------:R-:W2:Y:S01]  /*36560*/  LDL.LU R31, [R1+0x35c] ;  /* 0x00035c00011f7983 */ /* 0x000ea20000300800 */
[----:B---3--:R-:W-:-:S03]  /*36570*/  F2FP.SATFINITE.E4M3.F32.PACK_AB_MERGE_C R12, R29, R28, RZ ;  /* 0x0000001c1d0c723e */ /* 0x008fc600048070ff */
[----:B------:R-:W3:Y:S04]  /*36580*/  LDL.LU R28, [R1+0x158] ;  /* 0x00015800011c7983 */ /* 0x000ee80000300800 */
[----:B------:R-:W3:Y:S01]  /*36590*/  LDL.LU R29, [R1+0x15c] ;  /* 0x00015c00011d7983 */ /* 0x000ee20000300800 */
[----:B------:R-:W-:Y:S01]  /*365a0*/  ISETP.LT.AND P6, PT, R35, UR12, !P4 ;  /* 0x0000000c23007c0c */ /* 0x000fe2000e7c1270 */
[----:B------:R-:W0:Y:S01]  /*365b0*/  LDCU UR12, c[0x0][0x398] ;  /* 0x00007300ff0c77ac */ /* 0x000e220008000800 */
[----:B------:R-:W-:Y:S02]  /*365c0*/  SHF.R.S32.HI R5, RZ, 0x8, R5 ;  /* 0x00000008ff057819 */ /* 0x000fe40000011405 */
[----:B------:R-:W-:Y:S01]  /*365d0*/  ISETP.LT.AND P4, PT, R37, UR14, !P4 ;  /* 0x0000000e25007c0c */ /* 0x000fe2000e781270 */
[----:B------:R-:W0:Y:S01]  /*365e0*/  LDCU UR14, c[0x0][0x398] ;  /* 0x00007300ff0e77ac */ /* 0x000e220008000800 */
[----:B----4-:R-:W-:Y:S01]  /*365f0*/  ISETP.LT.AND P0, PT, R67, UR9, !P2 ;  /* 0x0000000943007c0c */ /* 0x010fe2000d701270 */
[----:B------:R-:W4:Y:S06]  /*36600*/  LDCU UR9, c[0x0][0x398] ;  /* 0x00007300ff0977ac */ /* 0x000f2c0008000800 */
[----:B------:R0:W-:Y:S02]  /*36610*/  @P6 STG.E.U8 desc[UR24][R6.64], R5 ;  /* 0x0000000506006986 */ /* 0x0001e4000c101118 */
[----:B0-----:R-:W-:-:S02]  /*36620*/  VIADD R5, R4, UR30 ;  /* 0x0000001e04057c36 */ /* 0x001fc40008000000 */
[----:B------:R-:W-:-:S03]  /*36630*/  VIADD R7, R66, 0x56 ;  /* 0x0000005642077836 */ /* 0x000fc60000000000 */
[----:B------:R-:W-:Y:S02]  /*36640*/  SHF.R.S32.HI R4, RZ, 0x1f, R5 ;  /* 0x0000001fff047819 */ /* 0x000fe40000011405 */
[----:B------:R-:W-:Y:S02]  /*36650*/  IADD3 R6, P1, PT, R5, R0, RZ ;  /* 0x0000000005067210 */ /* 0x000fe40007f3e0ff */
[----:B------:R-:W-:Y:S01]  /*36660*/  ISETP.GE.AND P3, PT, R7, UR4, PT ;  /* 0x0000000407007c0c */ /* 0x000fe2000bf66270 */
[----:B------:R-:W0:Y:S02]  /*36670*/  LDCU UR4, c[0x0][0x398] ;  /* 0x00007300ff0477ac */ /* 0x000e240008000800 */
[----:B------:R-:W-:Y:S01]  /*36680*/  IMAD.X R7, R4, 0x1, R72, P1 ;  /* 0x0000000104077824 */ /* 0x000fe200008e0648 */
[----:B------:R4:W-:Y:S01]  /*36690*/  @P4 STG.E.U8 desc[UR24][R8.64], R10 ;  /* 0x0000000a08004986 */ /* 0x0009e2000c101118 */
[----:B-1----:R-:W-:Y:S01]  /*366a0*/  ISETP.LT.AND P6, PT, R34, UR6, !P2 ;  /* 0x0000000622007c0c */ /* 0x002fe2000d7c1270 */
[----:B------:R-:W1:Y:S02]  /*366b0*/  LDCU UR6, c[0x0][0x398] ;  /* 0x00007300ff0677ac */ /* 0x000e640008000800 */
[----:B------:R0:W-:Y:S01]  /*366c0*/  @P0 STG.E.U8 desc[UR24][R6.64], R13 ;  /* 0x0000000d06000986 */ /* 0x0001e2000c101118 */
[----:B------:R-:W-:Y:S01]  /*366d0*/  ISETP.LT.AND P4, PT, R35, UR10, !P2 ;  /* 0x0000000a23007c0c */ /* 0x000fe2000d781270 */
[----:B------:R-:W1:Y:S01]  /*366e0*/  LDCU UR10, c[0x0][0x398] ;  /* 0x00007300ff0a77ac */ /* 0x000e620008000800 */
[----:B----4-:R-:W-:Y:S01]  /*366f0*/  IADD3 R8, P0, PT, R5, R2, RZ ;  /* 0x0000000205087210 */ /* 0x010fe20007f1e0ff */
[----:B0-----:R-:W-:-:S04]  /*36700*/  VIADD R6, R66, 0x7f ;  /* 0x0000007f42067836 */ /* 0x001fc80000000000 */
[----:B------:R-:W-:Y:S01]  /*36710*/  IMAD.X R9, R4, 0x1, R71, P0 ;  /* 0x0000000104097824 */ /* 0x000fe200000e0647 */
[----:B------:R-:W-:Y:S02]  /*36720*/  ISETP.GE.AND P1, PT, R6, UR29, PT ;  /* 0x0000001d06007c0c */ /* 0x000fe4000bf26270 */
[----:B------:R-:W-:Y:S02]  /*36730*/  IADD3 R6, P0, PT, R5, R68, RZ ;  /* 0x0000004405067210 */ /* 0x000fe40007f1e0ff */
[----:B------:R-:W-:Y:S01]  /*36740*/  ISETP.LT.AND P2, PT, R37, UR4, !P2 ;  /* 0x0000000425007c0c */ /* 0x000fe2000d741270 */
[----:B------:R0:W-:Y:S01]  /*36750*/  @P6 STG.E.U8 desc[UR24][R8.64], R11 ;  /* 0x0000000b08006986 */ /* 0x0001e2000c101118 */
[----:B------:R-:W-:Y:S01]  /*36760*/  VIADD R10, R66, 0x7e ;  /* 0x0000007e420a7836 */ /* 0x000fe20000000000 */
[----:B------:R-:W4:Y:S01]  /*36770*/  LDCU UR4, c[0x0][0x398] ;  /* 0x00007300ff0477ac */ /* 0x000f220008000800 */
[----:B------:R-:W-:-:S05]  /*36780*/  IMAD.X R7, R4, 0x1, R3, P0 ;  /* 0x0000000104077824 */ /* 0x000fca00000e0603 */
[----:B------:R4:W-:Y:S01]  /*36790*/  @P4 STG.E.U8 desc[UR24][R6.64], R12 ;  /* 0x0000000c06004986 */ /* 0x0009e2000c101118 */
[----:B-1----:R-:W-:Y:S01]  /*367a0*/  ISETP.LT.AND P4, PT, R67, UR6, !P5 ;  /* 0x0000000643007c0c */ /* 0x002fe2000ef81270 */
[----:B------:R-:W1:Y:S01]  /*367b0*/  LDCU UR6, c[0x0][0x398] ;  /* 0x00007300ff0677ac */ /* 0x000e620008000800 */
[C---:B0-----:R-:W-:Y:S01]  /*367c0*/  IADD3 R8, P6, PT, R5.reuse, R70, RZ ;  /* 0x0000004605087210 */ /* 0x041fe20007fde0ff */
[----:B------:R-:W-:Y:S01]  /*367d0*/  VIADD R5, R5, UR30 ;  /* 0x0000001e05057c36 */ /* 0x000fe20008000000 */
[----:B------:R-:W-:-:S03]  /*367e0*/  ISETP.GE.AND P0, PT, R10, UR27, PT ;  /* 0x0000001b0a007c0c */ /* 0x000fc6000bf06270 */
[----:B------:R-:W-:Y:S01]  /*367f0*/  IMAD.X R9, R4, 0x1, R69, P6 ;  /* 0x0000000104097824 */ /* 0x000fe200030e0645 */
[----:B------:R-:W-:Y:S02]  /*36800*/  SHF.R.S32.HI R4, RZ, 0x1f, R5 ;  /* 0x0000001fff047819 */ /* 0x000fe40000011405 */
[----:B----4-:R-:W-:Y:S02]  /*36810*/  IADD3 R6, P6, PT, R5, R0, RZ ;  /* 0x0000000005067210 */ /* 0x010fe40007fde0ff */
[----:B------:R-:W-:Y:S01]  /*36820*/  PRMT R10, R13, 0x9910, RZ ;  /* 0x000099100d0a7816 */ /* 0x000fe200000000ff */
[----:B------:R0:W-:Y:S01]  /*36830*/  @P2 STG.E.U8 desc[UR24][R8.64], R24 ;  /* 0x0000001808002986 */ /* 0x0001e2000c101118 */
[----:B------:R-:W-:Y:S01]  /*36840*/  PRMT R11, R11, 0x9910, RZ ;  /* 0x000099100b0b7816 */ /* 0x000fe200000000ff */
[----:B------:R-:W-:Y:S01]  /*36850*/  IMAD.X R7, R4, 0x1, R72, P6 ;  /* 0x0000000104077824 */ /* 0x000fe200030e0648 */
[----:B------:R-:W-:Y:S01]  /*36860*/  ISETP.LT.AND P2, PT, R34, UR9, !P5 ;  /* 0x0000000922007c0c */ /* 0x000fe2000ef41270 */
[----:B------:R-:W4:Y:S01]  /*36870*/  LDCU UR9, c[0x0][0x398] ;  /* 0x00007300ff0977ac */ /* 0x000f220008000800 */
[----:B0-----:R-:W-:-:S05]  /*36880*/  SHF.R.S32.HI R8, RZ, 0x8, R10 ;  /* 0x00000008ff087819 */ /* 0x001fca000001140a */
[----:B------:R0:W-:Y:S01]  /*36890*/  @P4 STG.E.U8 desc[UR24][R6.64], R8 ;  /* 0x0000000806004986 */ /* 0x0001e2000c101118 */
[----:B------:R-:W-:Y:S01]  /*368a0*/  ISETP.LT.AND P6, PT, R35, UR4, !P5 ;  /* 0x0000000423007c0c */ /* 0x000fe2000efc1270 */
        /* <DEDUP_REMOVED lines=11> */
[----:B-1----:R-:W-:Y:S01]  /*36960*/  ISETP.LT.AND P4, PT, R37, UR6, !P5 ;  /* 0x0000000625007c0c */ /* 0x002fe2000ef81270 */
[----:B------:R-:W0:Y:S02]  /*36970*/  LDCU UR6, c[0x0][0x398] ;  /* 0x00007300ff0677ac */ /* 0x000e240008000800 */
[----:B------:R1:W-:Y:S02]  /*36980*/  @P6 STG.E.U8 desc[UR24][R6.64], R8 ;  /* 0x0000000806006986 */ /* 0x0003e4000c101118 */
[----:B-1----:R-:W-:Y:S01]  /*36990*/  IADD3 R6, P2, PT, R5, R70, RZ ;  /* 0x0000004605067210 */ /* 0x002fe20007f5e0ff */
[----:B------:R-:W-:-:S02]  /*369a0*/  IMAD.MOV.U32 R8, RZ, RZ, R24 ;  /* 0x000000ffff087224 */ /* 0x000fc400078e0018 */
[----:B------:R-:W-:Y:S02]  /*369b0*/  VIADD R5, R5, UR30 ;  /* 0x0000001e05057c36 */ /* 0x000fe40008000000 */
[----:B------:R-:W-:Y:S01]  /*369c0*/  IMAD.X R7, R4, 0x1, R69, P2 ;  /* 0x0000000104077824 */ /* 0x000fe200010e0645 */
[----:B------:R-:W-:Y:S02]  /*369d0*/  SHF.R.S32.HI R4, RZ, 0x8, R8 ;  /* 0x00000008ff047819 */ /* 0x000fe40000011408 */
[----:B----4-:R-:W-:Y:S01]  /*369e0*/  ISETP.LT.AND P2, PT, R67, UR9, !P3 ;  /* 0x0000000943007c0c */ /* 0x010fe2000df41270 */
[----:B------:R-:W1:Y:S01]  /*369f0*/  LDCU UR9, c[0x0][0x398] ;  /* 0x00007300ff0977ac */ /* 0x000e620008000800 */
[----:B------:R-:W-:Y:S02]  /*36a00*/  SHF.R.S32.HI R12, RZ, 0x1f, R5 ;  /* 0x0000001fff0c7819 */ /* 0x000fe40000011405 */
[C---:B------:R-:W-:Y:S01]  /*36a10*/  IADD3 R10, P5, PT, R5.reuse, R0, RZ ;  /* 0x00000000050a7210 */ /* 0x040fe20007fbe0ff */
[----:B------:R4:W-:Y:S01]  /*36a20*/  @P4 STG.E.U8 desc[UR24][R6.64], R4 ;  /* 0x0000000406004986 */ /* 0x0009e2000c101118 */
[----:B------:R-:W-:-:S02]  /*36a30*/  IADD3 R8, P6, PT, R5, R2, RZ ;  /* 0x0000000205087210 */ /* 0x000fc40007fde0ff */
[----:B------:R-:W-:Y:S01]  /*36a40*/  ISETP.LT.AND P4, PT, R34, UR10, !P3 ;  /* 0x0000000a22007c0c */ /* 0x000fe2000df81270 */
[C---:B------:R-:W-:Y:S01]  /*36a50*/  IMAD.X R11, R12.reuse, 0x1, R72, P5 ;  /* 0x000000010c0b7824 */ /* 0x040fe200028e0648 */
[----:B------:R-:W-:Y:S01]  /*36a60*/  ISETP.LT.AND P5, PT, R35, UR12, !P3 ;  /* 0x0000000c23007c0c */ /* 0x000fe2000dfa1270 */
[----:B------:R-:W-:Y:S01]  /*36a70*/  IMAD.X R9, R12, 0x1, R71, P6 ;  /* 0x000000010c097824 */ /* 0x000fe200030e0647 */
[----:B------:R-:W-:Y:S01]  /*36a80*/  F2FP.SATFINITE.E4M3.F32.PACK_AB_MERGE_C R26, R27, R26, RZ ;  /* 0x0000001a1b1a723e */ /* 0x000fe200048070ff */
[----:B------:R-:W0:Y:S01]  /*36a90*/  LDCU UR10, c[0x0][0x398] ;  /* 0x00007300ff0a77ac */ /* 0x000e220008000800 */
[----:B----4-:R-:W-:Y:S01]  /*36aa0*/  IADD3 R6, P6, PT, R5, R68, RZ ;  /* 0x0000004405067210 */ /* 0x010fe20007fde0ff */
[----:B------:R-:W-:Y:S01]  /*36ab0*/  VIADD R4, R66, 0x57 ;  /* 0x0000005742047836 */ /* 0x000fe20000000000 */
[----:B------:R-:W4:Y:S03]  /*36ac0*/  LDCU UR12, c[0x0][0x398] ;  /* 0x00007300ff0c77ac */ /* 0x000f260008000800 */
[----:B------:R-:W-:Y:S01]  /*36ad0*/  IMAD.X R7, R12, 0x1, R3, P6 ;  /* 0x000000010c077824 */ /* 0x000fe200030e0603 */
[----:B-----5:R-:W-:-:S05]  /*36ae0*/  F2FP.SATFINITE.E4M3.F32.PACK_AB_MERGE_C R18, R33, R32, RZ ;  /* 0x000000202112723e */ /* 0x020fca00048070ff */
[----:B------:R5:W-:Y:S01]  /*36af0*/  @P2 STG.E.U8 desc[UR24][R10.64], R18 ;  /* 0x000000120a002986 */ /* 0x000be2000c101118 */
[----:B------:R-:W-:Y:S01]  /*36b00*/  ISETP.GE.AND P2, PT, R4, UR4, PT ;  /* 0x0000000404007c0c */ /* 0x000fe2000bf46270 */
[----:B------:R-:W-:Y:S01]  /*36b10*/  VIADD R4, R5, UR30 ;  /* 0x0000001e05047c36 */ /* 0x000fe20008000000 */
[----:B------:R-:W0:Y:S04]  /*36b20*/  LDCU UR4, c[0x0][0x39c] ;  /* 0x00007380ff0477ac */ /* 0x000e280008000800 */
[----:B-----5:R-:W-:Y:S02]  /*36b30*/  IADD3 R10, P6, PT, R4, R68, RZ ;  /* 0x00000044040a7210 */ /* 0x020fe40007fde0ff */
[----:B--2---:R-:W-:Y:S02]  /*36b40*/  F2FP.SATFINITE.E4M3.F32.PACK_AB_MERGE_C R14, R31, R30, RZ ;  /* 0x0000001e1f0e723e */ /* 0x004fe400048070ff */
[----:B---3--:R-:W-:-:S03]  /*36b50*/  F2FP.SATFINITE.E4M3.F32.PACK_AB_MERGE_C R13, R29, R28, RZ ;  /* 0x0000001c1d0d723e */ /* 0x008fc600048070ff */
[----:B------:R2:W-:Y:S04]  /*36b60*/  @P4 STG.E.U8 desc[UR24][R8.64], R14 ;  /* 0x0000000e08004986 */ /* 0x0005e8000c101118 */
[----:B------:R3:W-:Y:S01]  /*36b70*/  @P5 STG.E.U8 desc[UR24][R6.64], R13 ;  /* 0x0000000d06005986 */ /* 0x0007e2000c101118 */
[----:B------:R-:W-:Y:S02]  /*36b80*/  IADD3 R20, P5, PT, R5, R70, RZ ;  /* 0x0000004605147210 */ /* 0x000fe40007fbe0ff */
[----:B--2---:R-:W-:Y:S02]  /*36b90*/  IADD3 R8, P4, PT, R4, R0, RZ ;  /* 0x0000000004087210 */ /* 0x004fe40007f9e0ff */
[----:B---3--:R-:W-:Y:S01]  /*36ba0*/  SHF.R.S32.HI R6, RZ, 0x1f, R4 ;  /* 0x0000001fff067819 */ /* 0x008fe20000011404 */
[----:B------:R2:W-:Y:S04]  /*36bb0*/  STL [R1+0x660], R14 ;  /* 0x0006600e01007387 */ /* 0x0005e80000100800 */
[----:B------:R-:W-:Y:S01]  /*36bc0*/  IMAD.X R9, R6, 0x1, R72, P4 ;  /* 0x0000000106097824 */ /* 0x000fe200020e0648 */
[----:B------:R-:W-:Y:S01]  /*36bd0*/  STL [R1+0x65c], R13 ;  /* 0x00065c0d01007387 */ /* 0x000fe20000100800 */
[----:B------:R-:W-:-:S02]  /*36be0*/  IMAD.X R21, R12, 0x1, R69, P5 ;  /* 0x000000010c157824 */ /* 0x000fc400028e0645 */
[C---:B------:R-:W-:Y:S01]  /*36bf0*/  VIADD R5, R4.reuse, UR30 ;  /* 0x0000001e04057c36 */ /* 0x040fe20008000000 */
[----:B------:R3:W-:Y:S01]  /*36c00*/  STL.64 [R1+0x648], R8 ;  /* 0x0006480801007387 */ /* 0x0007e20000100a00 */
[----:B--2---:R-:W-:Y:S01]  /*36c10*/  IADD3 R14, P5, PT, R4, R2, RZ ;  /* 0x00000002040e7210 */ /* 0x004fe20007fbe0ff */
[C---:B------:R-:W-:Y:S02]  /*36c20*/  IMAD.X R11, R6.reuse, 0x1, R3, P6 ;  /* 0x00000001060b7824 */ /* 0x040fe400030e0603 */
[----:B------:R-:W-:Y:S02]  /*36c30*/  SHF.R.S32.HI R7, RZ, 0x1f, R5 ;  /* 0x0000001fff077819 */ /* 0x000fe40000011405 */
[----:B------:R-:W-:Y:S01]  /*36c40*/  IMAD.X R15, R6, 0x1, R71, P5 ;  /* 0x00000001060f7824 */ /* 0x000fe200028e0647 */
[----:B------:R-:W-:Y:S02]  /*36c50*/  IADD3 R28, P5, PT, R5, R0, RZ ;  /* 0x00000000051c7210 */ /* 0x000fe40007fbe0ff */
[----:B---3--:R-:W-:-:S02]  /*36c60*/  IADD3 R8, P4, PT, R4, R70, RZ ;  /* 0x0000004604087210 */ /* 0x008fc40007f9e0ff */
[----:B------:R-:W-:Y:S03]  /*36c70*/  STL.64 [R1+0x640], R14 ;  /* 0x0006400e01007387 */ /* 0x000fe60000100a00 */
[----:B------:R-:W-:Y:S01]  /*36c80*/  IMAD.X R9, R6, 0x1, R69, P4 ;  /* 0x0000000106097824 */ /* 0x000fe200020e0645 */
[----:B------:R-:W-:Y:S01]  /*36c90*/  IADD3 R12, P4, PT, R5, R2, RZ ;  /* 0x00000002050c7210 */ /* 0x000fe20007f9e0ff */
[----:B------:R2:W-:Y:S01]  /*36ca0*/  STL.64 [R1+0x638], R10 ;  /* 0x0006380a01007387 */ /* 0x0005e20000100a00 */
[----:B------:R-:W-:Y:S02]  /*36cb0*/  IMAD.X R29, R7, 0x1, R72, P5 ;  /* 0x00000001071d7824 */ /* 0x000fe400028e0648 */
[----:B------:R-:W-:Y:S01]  /*36cc0*/  VIADD R4, R5, UR30 ;  /* 0x0000001e05047c36 */ /* 0x000fe20008000000 */
[----:B------:R3:W-:Y:S01]  /*36cd0*/  STL.64 [R1+0x630], R8 ;  /* 0x0006300801007387 */ /* 0x0007e20000100a00 */
[----:B------:R-:W-:-:S03]  /*36ce0*/  IMAD.X R13, R7, 0x1, R71, P4 ;  /* 0x00000001070d7824 */ /* 0x000fc600020e0647 */
[----:B------:R-:W-:Y:S01]  /*36cf0*/  STL.64 [R1+0xdb8], R28 ;  /* 0x000db81c01007387 */ /* 0x000fe20000100a00 */
[----:B--2---:R-:W-:-:S03]  /*36d00*/  IADD3 R10, P6, PT, R5, R68, RZ ;  /* 0x00000044050a7210 */ /* 0x004fc60007fde0ff */
[----:B------:R2:W-:Y:S01]  /*36d10*/  STL.64 [R1+0x620], R12 ;  /* 0x0006200c01007387 */ /* 0x0005e20000100a00 */
[----:B---3--:R-:W-:Y:S01]  /*36d20*/  IADD3 R8, P5, PT, R5, R70, RZ ;  /* 0x0000004605087210 */ /* 0x008fe20007fbe0ff */
[----:B------:R-:W-:Y:S01]  /*36d30*/  IMAD.X R11, R7, 0x1, R3, P6 ;  /* 0x00000001070b7824 */ /* 0x000fe200030e0603 */
[----:B------:R-:W-:-:S03]  /*36d40*/  SHF.R.S32.HI R6, RZ, 0x1f, R4 ;  /* 0x0000001fff067819 */ /* 0x000fc60000011404 */
[----:B------:R-:W-:Y:S01]  /*36d50*/  IMAD.X R9, R7, 0x1, R69, P5 ;  /* 0x0000000107097824 */ /* 0x000fe200028e0645 */
[----:B--2---:R-:W-:Y:S01]  /*36d60*/  IADD3 R12, P4, PT, R4, R0, RZ ;  /* 0x00000000040c7210 */ /* 0x004fe20007f9e0ff */
[----:B------:R2:W-:Y:S04]  /*36d70*/  STL.64 [R1+0x618], R10 ;  /* 0x0006180a01007387 */ /* 0x0005e80000100a00 */
[----:B------:R-:W-:Y:S01]  /*36d80*/  IMAD.X R13, R6, 0x1, R72, P4 ;  /* 0x00000001060d7824 */ /* 0x000fe200020e0648 */
[----:B------:R3:W-:Y:S01]  /*36d90*/  STL.64 [R1+0x610], R8 ;  /* 0x0006100801007387 */ /* 0x0007e20000100a00 */
[C---:B------:R-:W-:Y:S02]  /*36da0*/  IADD3 R30, P4, PT, R4.reuse, R70, RZ ;  /* 0x00000046041e7210 */ /* 0x040fe40007f9e0ff */
[----:B--2---:R-:W-:-:S03]  /*36db0*/  IADD3 R10, P5, PT, R4, R2, RZ ;  /* 0x00000002040a7210 */ /* 0x004fc60007fbe0ff */
[----:B------:R-:W-:Y:S01]  /*36dc0*/  IMAD.X R31, R6, 0x1, R69, P4 ;  /* 0x00000001061f7824 */ /* 0x000fe200020e0645 */
[----:B---3--:R-:W-:Y:S01]  /*36dd0*/  IADD3 R8, P6, PT, R4, R68, RZ ;  /* 0x0000004404087210 */ /* 0x008fe20007fde0ff */
[----:B------:R-:W-:Y:S02]  /*36de0*/  IMAD.X R11, R6, 0x1, R71, P5 ;  /* 0x00000001060b7824 */ /* 0x000fe400028e0647 */
[----:B------:R-:W-:Y:S02]  /*36df0*/  VIADD R5, R4, UR30 ;  /* 0x0000001e04057c36 */ /* 0x000fe40008000000 */
[----:B------:R-:W-:Y:S01]  /*36e00*/  IMAD.X R9, R6, 0x1, R3, P6 ;  /* 0x0000000106097824 */ /* 0x000fe200030e0603 */
[----:B------:R-:W-:Y:S02]  /*36e10*/  STL.64 [R1+0x608], R12 ;  /* 0x0006080c01007387 */ /* 0x000fe40000100a00 */
[----:B------:R-:W-:Y:S02]  /*36e20*/  SHF.R.S32.HI R7, RZ, 0x1f, R5 ;  /* 0x0000001fff077819 */ /* 0x000fe40000011405 */
[----:B------:R2:W-:Y:S04]  /*36e30*/  STL.64 [R1+0x600], R10 ;  /* 0x0006000a01007387 */ /* 0x0005e80000100a00 */
[----:B------:R-:W-:Y:S04]  /*36e40*/  STL.64 [R1+0xda8], R30 ;  /* 0x000da81e01007387 */ /* 0x000fe80000100a00 */
[----:B------:R3:W-:Y:S01]  /*36e50*/  STL.64 [R1+0x558], R8 ;  /* 0x0005580801007387 */ /* 0x0007e20000100a00 */
[C---:B--2---:R-:W-:Y:S01]  /*36e60*/  IADD3 R10, P5, PT, R5.reuse, R0, RZ ;  /* 0x00000000050a7210 */ /* 0x044fe20007fbe0ff */
[C---:B------:R-:W-:Y:S01]  /*36e70*/  VIADD R4, R5.reuse, UR30 ;  /* 0x0000001e05047c36 */ /* 0x040fe20008000000 */
[----:B------:R-:W-:-:S02]  /*36e80*/  IADD3 R12, P4, PT, R5, R2, RZ ;  /* 0x00000002050c7210 */ /* 0x000fc40007f9e0ff */
[----:B---3--:R-:W-:Y:S01]  /*36e90*/  IADD3 R8, P6, PT, R5, R68, RZ ;  /* 0x0000004405087210 */ /* 0x008fe20007fde0ff */
[----:B------:R-:W-:-:S04]  /*36ea0*/  IMAD.X R11, R7, 0x1, R72, P5 ;  /* 0x00000001070b7824 */ /* 0x000fc800028e0648 */
[C---:B------:R-:W-:Y:S01]  /*36eb0*/  IMAD.X R9, R7.reuse, 0x1, R3, P6 ;  /* 0x0000000107097824 */ /* 0x040fe200030e0603 */
[----:B------:R2:W-:Y:S01]  /*36ec0*/  STL.64 [R1+0x548], R10 ;  /* 0x0005480a01007387 */ /* 0x0005e20000100a00 */
[----:B------:R-:W-:Y:S01]  /*36ed0*/  IMAD.X R13, R7, 0x1, R71, P4 ;  /* 0x00000001070d7824 */ /* 0x000fe200020e0647 */
[----:B------:R-:W-:Y:S02]  /*36ee0*/  SHF.R.S32.HI R6, RZ, 0x1f, R4 ;  /* 0x0000001fff067819 */ /* 0x000fe40000011404 */
[----:B------:R3:W-:Y:S01]  /*36ef0*/  STL.64 [R1+0x538], R8 ;  /* 0x0005380801007387 */ /* 0x0007e20000100a00 */
[----:B--2---:R-:W-:Y:S02]  /*36f00*/  IADD3 R10, P5, PT, R5, R70, RZ ;  /* 0x00000046050a7210 */ /* 0x004fe40007fbe0ff */
[----:B---3--:R-:W-:-:S03]  /*36f10*/  IADD3 R8, P4, PT, R4, R0, RZ ;  /* 0x0000000004087210 */ /* 0x008fc60007f9e0ff */
[----:B------:R-:W-:Y:S01]  /*36f20*/  IMAD.X R11, R7, 0x1, R69, P5 ;  /* 0x00000001070b7824 */ /* 0x000fe200028e0645 */
[----:B------:R2:W-:Y:S01]  /*36f30*/  STL.64 [R1+0x540], R12 ;  /* 0x0005400c01007387 */ /* 0x0005e20000100a00 */
[----:B------:R-:W-:-:S03]  /*36f40*/  IMAD.X R9, R6, 0x1, R72, P4 ;  /* 0x0000000106097824 */ /* 0x000fc600020e0648 */
[----:B------:R3:W-:Y:S04]  /*36f50*/  STL.64 [R1+0x530], R10 ;  /* 0x0005300a01007387 */ /* 0x0007e80000100a00 */
[----:B------:R5:W-:Y:S01]  /*36f60*/  STL.64 [R1+0x528], R8 ;  /* 0x0005280801007387 */ /* 0x000be20000100a00 */
[C---:B--2---:R-:W-:Y:S02]  /*36f70*/  IADD3 R12, P5, PT, R4.reuse, R2, RZ ;  /* 0x00000002040c7210 */ /* 0x044fe40007fbe0ff */
[----:B---3--:R-:W-:-:S03]  /*36f80*/  IADD3 R10, P6, PT, R4, R68, RZ ;  /* 0x00000044040a7210 */ /* 0x008fc60007fde0ff */
[----:B------:R-:W-:Y:S01]  /*36f90*/  IMAD.X R13, R6, 0x1, R71, P5 ;  /* 0x00000001060d7824 */ /* 0x000fe200028e0647 */
[----:B-----5:R-:W-:Y:S01]  /*36fa0*/  IADD3 R8, P4, PT, R4, R70, RZ ;  /* 0x0000004604087210 */ /* 0x020fe20007f9e0ff */
[----:B------:R-:W-:Y:S02]  /*36fb0*/  IMAD.X R11, R6, 0x1, R3, P6 ;  /* 0x00000001060b7824 */ /* 0x000fe400030e0603 */
[----:B------:R-:W-:Y:S02]  /*36fc0*/  VIADD R5, R4, UR30 ;  /* 0x0000001e04057c36 */ /* 0x000fe40008000000 */
[----:B------:R-:W-:Y:S01]  /*36fd0*/  IMAD.X R9, R6, 0x1, R69, P4 ;  /* 0x0000000106097824 */ /* 0x000fe200020e0645 */
[----:B------:R2:W-:Y:S02]  /*36fe0*/  STL.64 [R1+0x520], R12 ;  /* 0x0005200c01007387 */ /* 0x0005e40000100a00 */
[----:B------:R-:W-:Y:S02]  /*36ff0*/  SHF.R.S32.HI R7, RZ, 0x1f, R5 ;  /* 0x0000001fff077819 */ /* 0x000fe40000011405 */
[----:B------:R-:W-:Y:S01]  /*37000*/  STL.64 [R1+0x518], R10 ;  /* 0x0005180a01007387 */ /* 0x000fe20000100a00 */
[----:B------:R-:W-:-:S03]  /*37010*/  IADD3 R32, P5, PT, R5, R0, RZ ;  /* 0x0000000005207210 */ /* 0x000fc60007fbe0ff */
[----:B------:R3:W-:Y:S02]  /*37020*/  STL.64 [R1+0x510], R8 ;  /* 0x0005100801007387 */ /* 0x0007e40000100a00 */
[----:B------:R-:W-:Y:S01]  /*37030*/  IMAD.X R33, R7, 0x1, R72, P5 ;  /* 0x0000000107217824 */ /* 0x000fe200028e0648 */
[C---:B--2---:R-:W-:Y:S01]  /*37040*/  IADD3 R12, P4, PT, R5.reuse, R2, RZ ;  /* 0x00000002050c7210 */ /* 0x044fe20007f9e0ff */
[C---:B------:R-:W-:Y:S01]  /*37050*/  VIADD R4, R5.reuse, UR30 ;  /* 0x0000001e05047c36 */ /* 0x040fe20008000000 */
[----:B---3--:R-:W-:Y:S02]  /*37060*/  IADD3 R8, P6, PT, R5, R68, RZ ;  /* 0x0000004405087210 */ /* 0x008fe40007fde0ff */
[----:B------:R-:W-:Y:S03]  /*37070*/  STL.64 [R1+0xd98], R32 ;  /* 0x000d982001007387 */ /* 0x000fe60000100a00 */
[----:B------:R-:W-:Y:S01]  /*37080*/  IMAD.X R9, R7, 0x1, R3, P6 ;  /* 0x0000000107097824 */ /* 0x000fe200030e0603 */
[----:B------:R-:W-:Y:S01]  /*37090*/  IADD3 R10, P5, PT, R5, R70, RZ ;  /* 0x00000046050a7210 */ /* 0x000fe20007fbe0ff */
[----:B------:R-:W-:Y:S01]  /*370a0*/  IMAD.X R13, R7, 0x1, R71, P4 ;  /* 0x00000001070d7824 */ /* 0x000fe200020e0647 */
[----:B------:R-:W-:-:S02]  /*370b0*/  SHF.R.S32.HI R6, RZ, 0x1f, R4 ;  /* 0x0000001fff067819 */ /* 0x000fc40000011404 */
[----:B------:R2:W-:Y:S01]  /*370c0*/  STL.64 [R1+0x4f8], R8 ;  /* 0x0004f80801007387 */ /* 0x0005e20000100a00 */
[----:B------:R-:W-:-:S03]  /*370d0*/  IMAD.X R11, R7, 0x1, R69, P5 ;  /* 0x00000001070b7824 */ /* 0x000fc600028e0645 */
[----:B------:R3:W-:Y:S01]  /*370e0*/  STL.64 [R1+0x500], R12 ;  /* 0x0005000c01007387 */ /* 0x0007e20000100a00 */
[----:B--2---:R-:W-:-:S03]  /*370f0*/  IADD3 R8, P4, PT, R4, R0, RZ ;  /* 0x0000000004087210 */ /* 0x004fc60007f9e0ff */
[----:B------:R2:W-:Y:S02]  /*37100*/  STL.64 [R1+0x4f0], R10 ;  /* 0x0004f00a01007387 */ /* 0x0005e40000100a00 */
[----:B------:R-:W-:Y:S01]  /*37110*/  IMAD.X R9, R6, 0x1, R72, P4 ;  /* 0x0000000106097824 */ /* 0x000fe200020e0648 */
[----:B---3--:R-:W-:-:S04]  /*37120*/  IADD3 R12, P5, PT, R4, R2, RZ ;  /* 0x00000002040c7210 */ /* 0x008fc80007fbe0ff */
[----:B------:R3:W-:Y:S01]  /*37130*/  STL.64 [R1+0x4e8], R8 ;  /* 0x0004e80801007387 */ /* 0x0007e20000100a00 */
[----:B--2---:R-:W-:Y:S01]  /*37140*/  IADD3 R10, P6, PT, R4, R68, RZ ;  /* 0x00000044040a7210 */ /* 0x004fe20007fde0ff */
[----:B------:R-:W-:Y:S02]  /*37150*/  IMAD.X R13, R6, 0x1, R71, P5 ;  /* 0x00000001060d7824 */ /* 0x000fe400028e0647 */
[----:B------:R-:W-:Y:S02]  /*37160*/  VIADD R5, R4, UR30 ;  /* 0x0000001e04057c36 */ /* 0x000fe40008000000 */
[----:B------:R-:W-:Y:S01]  /*37170*/  IMAD.X R11, R6, 0x1, R3, P6 ;  /* 0x00000001060b7824 */ /* 0x000fe200030e0603 */
[----:B---3--:R-:W-:Y:S01]  /*37180*/  IADD3 R8, P4, PT, R4, R70, RZ ;  /* 0x0000004604087210 */ /* 0x008fe20007f9e0ff */
[----:B------:R2:W-:Y:S04]  /*37190*/  STL.64 [R1+0x4e0], R12 ;  /* 0x0004e00c01007387 */ /* 0x0005e80000100a00 */
[----:B------:R-:W-:Y:S01]  /*371a0*/  IMAD.X R9, R6, 0x1, R69, P4 ;  /* 0x0000000106097824 */ /* 0x000fe200020e0645 */
[----:B------:R-:W-:Y:S01]  /*371b0*/  STL.64 [R1+0x4d8], R10 ;  /* 0x0004d80a01007387 */ /* 0x000fe20000100a00 */
[----:B------:R-:W-:-:S02]  /*371c0*/  SHF.R.S32.HI R7, RZ, 0x1f, R5 ;  /* 0x0000001fff077819 */ /* 0x000fc40000011405 */
[C---:B------:R-:W-:Y:S01]  /*371d0*/  IADD3 R34, P5, PT, R5.reuse, R0, RZ ;  /* 0x0000000005227210 */ /* 0x040fe20007fbe0ff */
[----:B------:R3:W-:Y:S01]  /*371e0*/  STL.64 [R1+0x4d0], R8 ;  /* 0x0004d00801007387 */ /* 0x0007e20000100a00 */
[C---:B------:R-:W-:Y:S01]  /*371f0*/  VIADD R4, R5.reuse, UR30 ;  /* 0x0000001e05047c36 */ /* 0x040fe20008000000 */
[----:B--2---:R-:W-:Y:S02]  /*37200*/  IADD3 R12, P4, PT, R5, R2, RZ ;  /* 0x00000002050c7210 */ /* 0x004fe40007f9e0ff */
[----:B------:R-:W-:Y:S01]  /*37210*/  IMAD.X R35, R7, 0x1, R72, P5 ;  /* 0x0000000107237824 */ /* 0x000fe200028e0648 */
[----:B---3--:R-:W-:-:S04]  /*37220*/  IADD3 R8, P6, PT, R5, R68, RZ ;  /* 0x0000004405087210 */ /* 0x008fc80007fde0ff */
[----:B------:R-:W-:Y:S01]  /*37230*/  STL.64 [R1+0xd80], R34 ;  /* 0x000d802201007387 */ /* 0x000fe20000100a00 */
[----:B------:R-:W-:Y:S01]  /*37240*/  IMAD.X R9, R7, 0x1, R3, P6 ;  /* 0x0000000107097824 */ /* 0x000fe200030e0603 */
[----:B------:R-:W-:Y:S01]  /*37250*/  IADD3 R10, P5, PT, R5, R70, RZ ;  /* 0x00000046050a7210 */ /* 0x000fe20007fbe0ff */
[C---:B------:R-:W-:Y:S01]  /*37260*/  IMAD.X R13, R7.reuse, 0x1, R71, P4 ;  /* 0x00000001070d7824 */ /* 0x040fe200020e0647 */
[----:B------:R-:W-:Y:S02]  /*37270*/  SHF.R.S32.HI R6, RZ, 0x1f, R4 ;  /* 0x0000001fff067819 */ /* 0x000fe40000011404 */
        /* <DEDUP_REMOVED lines=22> */
[----:B---3--:R-:W-:Y:S01]  /*373e0*/  IADD3 R8, P6, PT, R5, R68, RZ ;  /* 0x0000004405087210 */ /* 0x008fe20007fde0ff */
[----:B------:R-:W-:Y:S04]  /*373f0*/  STL [R1+0xd88], R36 ;  /* 0x000d882401007387 */ /* 0x000fe80000100800 */
[----:B------:R-:W-:Y:S01]  /*37400*/  IMAD.X R9, R7, 0x1, R3, P6 ;  /* 0x0000000107097824 */ /* 0x000fe200030e0603 */
[----:B------:R-:W-:Y:S01]  /*37410*/  STL [R1+0xd70], R37 ;  /* 0x000d702501007387 */ /* 0x000fe20000100800 */
[----:B------:R-:W-:Y:S01]  /*37420*/  IADD3 R10, P5, PT, R5, R70, RZ ;  /* 0x00000046050a7210 */ /* 0x000fe20007fbe0ff */
[C---:B------:R-:W-:Y:S01]  /*37430*/  IMAD.X R13, R7.reuse, 0x1, R71, P4 ;  /* 0x00000001070d7824 */ /* 0x040fe200020e0647 */
[----:B------:R-:W-:Y:S01]  /*37440*/  SHF.R.S32.HI R6, RZ, 0x1f, R4 ;  /* 0x0000001fff067819 */ /* 0x000fe20000011404 */
[----:B------:R2:W-:Y:S02]  /*37450*/  STL.64 [R1+0x478], R8 ;  /* 0x0004780801007387 */ /* 0x0005e40000100a00 */
[----:B------:R-:W-:-:S02]  /*37460*/  IMAD.X R11, R7, 0x1, R69, P5 ;  /* 0x00000001070b7824 */ /* 0x000fc400028e0645 */
        /* <DEDUP_REMOVED lines=32> */
[C---:B---3--:R-:W-:Y:S01]  /*37670*/  IADD3 R12, P5, PT, R4.reuse, R2, RZ ;  /* 0x00000002040c7210 */ /* 0x048fe20007fbe0ff */
[----:B------:R-:W-:-:S03]  /*37680*/  VIADD R5, R4, UR30 ;  /* 0x0000001e04057c36 */ /* 0x000fc60008000000 */
[----:B------:R3:W-:Y:S01]  /*37690*/  STL.64 [R1+0x428], R8 ;  /* 0x0004280801007387 */ /* 0x0007e20000100a00 */
[----:B--2---:R-:W-:Y:S01]  /*376a0*/  IADD3 R10, P6, PT, R4, R68, RZ ;  /* 0x00000044040a7210 */ /* 0x004fe20007fde0ff */
[C---:B------:R-:W-:Y:S01]  /*376b0*/  IMAD.X R13, R6.reuse, 0x1, R71, P5 ;  /* 0x00000001060d7824 */ /* 0x040fe200028e0647 */
[----:B------:R-:W-:Y:S02]  /*376c0*/  SHF.R.S32.HI R7, RZ, 0x1f, R5 ;  /* 0x0000001fff077819 */ /* 0x000fe40000011405 */
[----:B------:R-:W-:Y:S01]  /*376d0*/  IADD3 R40, P5, PT, R5, R0, RZ ;  /* 0x0000000005287210 */ /* 0x000fe20007fbe0ff */
[----:B------:R-:W-:Y:S01]  /*376e0*/  IMAD.X R11, R6, 0x1, R3, P6 ;  /* 0x00000001060b7824 */ /* 0x000fe200030e0603 */
[----:B---3--:R-:W-:Y:S01]  /*376f0*/  IADD3 R8, P4, PT, R4, R70, RZ ;  /* 0x0000004604087210 */ /* 0x008fe20007f9e0ff */
[----:B------:R2:W-:Y:S04]  /*37700*/  STL.64 [R1+0x420], R12 ;  /* 0x0004200c01007387 */ /* 0x0005e80000100a00 */
[----:B------:R-:W-:Y:S01]  /*37710*/  IMAD.X R9, R6, 0x1, R69, P4 ;  /* 0x0000000106097824 */ /* 0x000fe200020e0645 */
[----:B------:R3:W-:Y:S01]  /*37720*/  STL.64 [R1+0x418], R10 ;  /* 0x0004180a01007387 */ /* 0x0007e20000100a00 */
[----:B------:R-:W-:-:S03]  /*37730*/  IMAD.X R41, R7, 0x1, R72, P5 ;  /* 0x0000000107297824 */ /* 0x000fc600028e0648 */
[----:B------:R5:W-:Y:S01]  /*37740*/  STL.64 [R1+0x410], R8 ;  /* 0x0004100801007387 */ /* 0x000be20000100a00 */
[C---:B--2---:R-:W-:Y:S02]  /*37750*/  IADD3 R12, P6, PT, R5.reuse, R2, RZ ;  /* 0x00000002050c7210 */ /* 0x044fe40007fde0ff */
[----:B---3--:R-:W-:-:S03]  /*37760*/  IADD3 R10, P4, PT, R5, R68, RZ ;  /* 0x00000044050a7210 */ /* 0x008fc60007f9e0ff */
[----:B------:R-:W-:Y:S01]  /*37770*/  IMAD.X R13, R7, 0x1, R71, P6 ;  /* 0x00000001070d7824 */ /* 0x000fe200030e0647 */
[----:B-----5:R-:W-:Y:S01]  /*37780*/  IADD3 R8, P5, PT, R5, R70, RZ ;  /* 0x0000004605087210 */ /* 0x020fe20007fbe0ff */
[----:B------:R-:W-:Y:S01]  /*37790*/  IMAD.X R11, R7, 0x1, R3, P4 ;  /* 0x00000001070b7824 */ /* 0x000fe200020e0603 */
[----:B------:R-:W-:Y:S01]  /*377a0*/  STL [R1+0xd60], R40 ;  /* 0x000d602801007387 */ /* 0x000fe20000100800 */
[----:B------:R-:W-:Y:S02]  /*377b0*/  VIADD R4, R5, UR30 ;  /* 0x0000001e05047c36 */ /* 0x000fe40008000000 */
[----:B------:R-:W-:Y:S01]  /*377c0*/  IMAD.X R9, R7, 0x1, R69, P5 ;  /* 0x0000000107097824 */ /* 0x000fe200028e0645 */
[----:B------:R-:W-:Y:S02]  /*377d0*/  STL [R1+0xd48], R41 ;  /* 0x000d482901007387 */ /* 0x000fe40000100800 */
[----:B------:R-:W-:Y:S02]  /*377e0*/  SHF.R.S32.HI R6, RZ, 0x1f, R4 ;  /* 0x0000001fff067819 */ /* 0x000fe40000011404 */
[----:B------:R2:W-:Y:S04]  /*377f0*/  STL.64 [R1+0x400], R12 ;  /* 0x0004000c01007387 */ /* 0x0005e80000100a00 */
[----:B------:R-:W-:Y:S04]  /*37800*/  STL.64 [R1+0x358], R10 ;  /* 0x0003580a01007387 */ /* 0x000fe80000100a00 */
[----:B------:R3:W-:Y:S01]  /*37810*/  STL.64 [R1+0x350], R8 ;  /* 0x0003500801007387 */ /* 0x0007e20000100a00 */
[C---:B--2---:R-:W-:Y:S01]  /*37820*/  IADD3 R12, P4, PT, R4.reuse, R0, RZ ;  /* 0x00000000040c7210 */ /* 0x044fe20007f9e0ff */
[C---:B------:R-:W-:Y:S01]  /*37830*/  VIADD R5, R4.reuse, UR30 ;  /* 0x0000001e04057c36 */ /* 0x040fe20008000000 */
[----:B---3--:R-:W-:-:S03]  /*37840*/  IADD3 R8, P5, PT, R4, R68, RZ ;  /* 0x0000004404087210 */ /* 0x008fc60007fbe0ff */
[C---:B------:R-:W-:Y:S02]  /*37850*/  IMAD.X R13, R6.reuse, 0x1, R72, P4 ;  /* 0x00000001060d7824 */ /* 0x040fe400020e0648 */
[----:B------:R-:W-:-:S03]  /*37860*/  IMAD.X R9, R6, 0x1, R3, P5 ;  /* 0x0000000106097824 */ /* 0x000fc600028e0603 */
[----:B------:R-:W-:Y:S01]  /*37870*/  STL.64 [R1+0x348], R12 ;  /* 0x0003480c01007387 */ /* 0x000fe20000100a00 */
[C---:B------:R-:W-:Y:S02]  /*37880*/  IADD3 R10, P6, PT, R4.reuse, R2, RZ ;  /* 0x00000002040a7210 */ /* 0x040fe40007fde0ff */
[----:B------:R-:W-:Y:S01]  /*37890*/  SHF.R.S32.HI R7, RZ, 0x1f, R5 ;  /* 0x0000001fff077819 */ /* 0x000fe20000011405 */
[----:B------:R2:W-:Y:S01]  /*378a0*/  STL.64 [R1+0x338], R8 ;  /* 0x0003380801007387 */ /* 0x0005e20000100a00 */
[----:B------:R-:W-:Y:S01]  /*378b0*/  IADD3 R42, P4, PT, R4, R70, RZ ;  /* 0x00000046042a7210 */ /* 0x000fe20007f9e0ff */
[----:B------:R-:W-:Y:S01]  /*378c0*/  IMAD.X R11, R6, 0x1, R71, P6 ;  /* 0x00000001060b7824 */ /* 0x000fe200030e0647 */
[----:B--2---:R-:W-:-:S04]  /*378d0*/  IADD3 R8, P5, PT, R5, R0, RZ ;  /* 0x0000000005087210 */ /* 0x004fc80007fbe0ff */
[----:B------:R2:W-:Y:S01]  /*378e0*/  STL.64 [R1+0x340], R10 ;  /* 0x0003400a01007387 */ /* 0x0005e20000100a00 */
[----:B------:R-:W-:Y:S01]  /*378f0*/  IMAD.X R9, R7, 0x1, R72, P5 ;  /* 0x0000000107097824 */ /* 0x000fe200028e0648 */
[----:B------:R-:W-:Y:S01]  /*37900*/  IADD3 R12, P6, PT, R5, R2, RZ ;  /* 0x00000002050c7210 */ /* 0x000fe20007fde0ff */
[----:B------:R-:W-:-:S03]  /*37910*/  IMAD.X R43, R6, 0x1, R69, P4 ;  /* 0x00000001062b7824 */ /* 0x000fc600020e0645 */
        /* <DEDUP_REMOVED lines=8> */
[----:B------:R-:W-:Y:S01]  /*379a0*/  SHF.R.S32.HI R6, RZ, 0x1f, R4 ;  /* 0x0000001fff067819 */ /* 0x000fe20000011404 */
[----:B------:R3:W-:Y:S04]  /*379b0*/  STL.64 [R1+0x318], R10 ;  /* 0x0003180a01007387 */ /* 0x0007e80000100a00 */
[----:B------:R5:W-:Y:S01]  /*379c0*/  STL.64 [R1+0x310], R8 ;  /* 0x0003100801007387 */ /* 0x000be20000100a00 */
[----:B--2---:R-:W-:-:S02]  /*379d0*/  IADD3 R12, P4, PT, R4, R0, RZ ;  /* 0x00000000040c7210 */ /* 0x004fc40007f9e0ff */
[----:B---3--:R-:W-:-:S03]  /*379e0*/  IADD3 R10, P6, PT, R4, R2, RZ ;  /* 0x00000002040a7210 */ /* 0x008fc60007fde0ff */
[----:B------:R-:W-:Y:S01]  /*379f0*/  IMAD.X R13, R6, 0x1, R72, P4 ;  /* 0x00000001060d7824 */ /* 0x000fe200020e0648 */
[----:B-----5:R-:W-:Y:S01]  /*37a00*/  IADD3 R8, P5, PT, R4, R68, RZ ;  /* 0x0000004404087210 */ /* 0x020fe20007fbe0ff */
[----:B------:R-:W-:Y:S01]  /*37a10*/  IMAD.X R11, R6, 0x1, R71, P6 ;  /* 0x00000001060b7824 */ /* 0x000fe200030e0647 */
[C---:B------:R-:W-:Y:S01]  /*37a20*/  IADD3 R44, P4, PT, R4.reuse, R70, RZ ;  /* 0x00000046042c7210 */ /* 0x040fe20007f9e0ff */
[----:B------:R-:W-:Y:S02]  /*37a30*/  VIADD R5, R4, UR30 ;  /* 0x0000001e04057c36 */ /* 0x000fe40008000000 */
[C---:B------:R-:W-:Y:S01]  /*37a40*/  IMAD.X R9, R6.reuse, 0x1, R3, P5 ;  /* 0x0000000106097824 */ /* 0x040fe200028e0603 */
[----:B------:R-:W-:Y:S01]  /*37a50*/  STL.64 [R1+0x308], R12 ;  /* 0x0003080c01007387 */ /* 0x000fe20000100a00 */
[----:B------:R-:W-:Y:S01]  /*37a60*/  IMAD.X R45, R6, 0x1, R69, P4 ;  /* 0x00000001062d7824 */ /* 0x000fe200020e0645 */
[----:B------:R-:W-:Y:S02]  /*37a70*/  SHF.R.S32.HI R7, RZ, 0x1f, R5 ;  /* 0x0000001fff077819 */ /* 0x000fe40000011405 */
[----:B------:R2:W-:Y:S04]  /*37a80*/  STL.64 [R1+0x300], R10 ;  /* 0x0003000a01007387 */ /* 0x0005e80000100a00 */
[----:B------:R3:W-:Y:S01]  /*37a90*/  STL.64 [R1+0x2f8], R8 ;  /* 0x0002f80801007387 */ /* 0x0007e20000100a00 */
[C---:B------:R-:W-:Y:S01]  /*37aa0*/  VIADD R4, R5.reuse, UR30 ;  /* 0x0000001e05047c36 */ /* 0x040fe20008000000 */
[----:B--2---:R-:W-:-:S02]  /*37ab0*/  IADD3 R10, P5, PT, R5, R0, RZ ;  /* 0x00000000050a7210 */ /* 0x004fc40007fbe0ff */
[----:B---3--:R-:W-:-:S03]  /*37ac0*/  IADD3 R8, P4, PT, R5, R68, RZ ;  /* 0x0000004405087210 */ /* 0x008fc60007f9e0ff */
[C---:B------:R-:W-:Y:S02]  /*37ad0*/  IMAD.X R11, R7.reuse, 0x1, R72, P5 ;  /* 0x00000001070b7824 */ /* 0x040fe400028e0648 */
[----:B------:R-:W-:Y:S01]  /*37ae0*/  IMAD.X R9, R7, 0x1, R3, P4 ;  /* 0x0000000107097824 */ /* 0x000fe200020e0603 */
[----:B------:R-:W-:Y:S02]  /*37af0*/  IADD3 R12, P6, PT, R5, R2, RZ ;  /* 0x00000002050c7210 */ /* 0x000fe40007fde0ff */
[----:B------:R2:W-:Y:S01]  /*37b00*/  STL.64 [R1+0x2e8], R10 ;  /* 0x0002e80a01007387 */ /* 0x0005e20000100a00 */
[----:B------:R-:W-:-:S03]  /*37b10*/  SHF.R.S32.HI R6, RZ, 0x1f, R4 ;  /* 0x0000001fff067819 */ /* 0x000fc60000011404 */
[----:B------:R3:W-:Y:S01]  /*37b20*/  STL.64 [R1+0x2d8], R8 ;  /* 0x0002d80801007387 */ /* 0x0007e20000100a00 */
[----:B------:R-:W-:Y:S01]  /*37b30*/  IMAD.X R13, R7, 0x1, R71, P6 ;  /* 0x00000001070d7824 */ /* 0x000fe200030e0647 */
[----:B--2---:R-:W-:Y:S02]  /*37b40*/  IADD3 R10, P5, PT, R5, R70, RZ ;  /* 0x00000046050a7210 */ /* 0x004fe40007fbe0ff */
[----:B---3--:R-:W-:-:S03]  /*37b50*/  IADD3 R8, P4, PT, R4, R0, RZ ;  /* 0x0000000004087210 */ /* 0x008fc60007f9e0ff */
[----:B------:R-:W-:Y:S01]  /*37b60*/  IMAD.X R11, R7, 0x1, R69, P5 ;  /* 0x00000001070b7824 */ /* 0x000fe200028e0645 */
[----:B------:R2:W-:Y:S01]  /*37b70*/  STL.64 [R1+0x2e0], R12 ;  /* 0x0002e00c01007387 */ /* 0x0005e20000100a00 */
[----:B------:R-:W-:-:S03]  /*37b80*/  IMAD.X R9, R6, 0x1, R72, P4 ;  /* 0x0000000106097824 */ /* 0x000fc600020e0648 */
[----:B------:R3:W-:Y:S01]  /*37b90*/  STL.64 [R1+0x2d0], R10 ;  /* 0x0002d00a01007387 */ /* 0x0007e20000100a00 */
[----:B------:R-:W-:-:S03]  /*37ba0*/  VIADD R5, R4, UR30 ;  /* 0x0000001e04057c36 */ /* 0x000fc60008000000 */
[----:B------:R5:W-:Y:S01]  /*37bb0*/  STL.64 [R1+0x2c8], R8 ;  /* 0x0002c80801007387 */ /* 0x000be20000100a00 */
[C---:B--2---:R-:W-:Y:S02]  /*37bc0*/  IADD3 R12, P6, PT, R4.reuse, R2, RZ ;  /* 0x00000002040c7210 */ /* 0x044fe40007fde0ff */
[----:B---3--:R-:W-:-:S03]  /*37bd0*/  IADD3 R10, P5, PT, R4, R68, RZ ;  /* 0x00000044040a7210 */ /* 0x008fc60007fbe0ff */
[----:B------:R-:W-:Y:S01]  /*37be0*/  IMAD.X R13, R6, 0x1, R71, P6 ;  /* 0x00000001060d7824 */ /* 0x000fe200030e0647 */
[----:B-----5:R-:W-:Y:S01]  /*37bf0*/  IADD3 R8, P4, PT, R4, R70, RZ ;  /* 0x0000004604087210 */ /* 0x020fe20007f9e0ff */
[----:B------:R-:W-:Y:S01]  /*37c00*/  IMAD.X R11, R6, 0x1, R3, P5 ;  /* 0x00000001060b7824 */ /* 0x000fe200028e0603 */
[----:B------:R-:W-:-:S03]  /*37c10*/  SHF.R.S32.HI R7, RZ, 0x1f, R5 ;  /* 0x0000001fff077819 */ /* 0x000fc60000011405 */
[----:B------:R-:W-:Y:S01]  /*37c20*/  IMAD.X R9, R6, 0x1, R69, P4 ;  /* 0x0000000106097824 */ /* 0x000fe200020e0645 */
[----:B------:R-:W-:Y:S01]  /*37c30*/  IADD3 R46, P5, PT, R5, R0, RZ ;  /* 0x00000000052e7210 */ /* 0x000fe20007fbe0ff */
[----:B------:R2:W-:Y:S04]  /*37c40*/  STL.64 [R1+0x2c0], R12 ;  /* 0x0002c00c01007387 */ /* 0x0005e80000100a00 */
[----:B------:R3:W-:Y:S01]  /*37c50*/  STL.64 [R1+0x2b8], R10 ;  /* 0x0002b80a01007387 */ /* 0x0007e20000100a00 */
[----:B------:R-:W-:-:S03]  /*37c60*/  IMAD.X R47, R7, 0x1, R72, P5 ;  /* 0x00000001072f7824 */ /* 0x000fc600028e0648 */
[----:B------:R5:W-:Y:S01]  /*37c70*/  STL.64 [R1+0x2b0], R8 ;  /* 0x0002b00801007387 */ /* 0x000be20000100a00 */
[C---:B--2---:R-:W-:Y:S02]  /*37c80*/  IADD3 R12, P6, PT, R5.reuse, R2, RZ ;  /* 0x00000002050c7210 */ /* 0x044fe40007fde0ff */
[C---:B---3--:R-:W-:Y:S02]  /*37c90*/  IADD3 R10, P5, PT, R5.reuse, R70, RZ ;  /* 0x00000046050a7210 */ /* 0x048fe40007fbe0ff */
[----:B-----5:R-:W-:Y:S01]  /*37ca0*/  IADD3 R8, P4, PT, R5, R68, RZ ;  /* 0x0000004405087210 */ /* 0x020fe20007f9e0ff */
[----:B------:R-:W-:Y:S02]  /*37cb0*/  IMAD.X R13, R7, 0x1, R71, P6 ;  /* 0x00000001070d7824 */ /* 0x000fe400030e0647 */
[----:B------:R-:W-:Y:S02]  /*37cc0*/  VIADD R4, R5, UR30 ;  /* 0x0000001e05047c36 */ /* 0x000fe40008000000 */
[----:B------:R-:W-:-:S02]  /*37cd0*/  IMAD.X R9, R7, 0x1, R3, P4 ;  /* 0x0000000107097824 */ /* 0x000fc400020e0603 */
[----:B------:R-:W-:Y:S01]  /*37ce0*/  IMAD.X R11, R7, 0x1, R69, P5 ;  /* 0x00000001070b7824 */ /* 0x000fe200028e0645 */
[----:B------:R-:W-:Y:S02]  /*37cf0*/  SHF.R.S32.HI R6, RZ, 0x1f, R4 ;  /* 0x0000001fff067819 */ /* 0x000fe40000011404 */
[----:B------:R2:W-:Y:S04]  /*37d00*/  STL.64 [R1+0x298], R8 ;  /* 0x0002980801007387 */ /* 0x0005e80000100a00 */
[----:B------:R-:W-:Y:S04]  /*37d10*/  STL.64 [R1+0x2a0], R12 ;  /* 0x0002a00c01007387 */ /* 0x000fe80000100a00 */
[----:B------:R3:W-:Y:S01]  /*37d20*/  STL.64 [R1+0x290], R10 ;  /* 0x0002900a01007387 */ /* 0x0007e20000100a00 */
[C---:B--2---:R-:W-:Y:S01]  /*37d30*/  IADD3 R8, P4, PT, R4.reuse, R0, RZ ;  /* 0x0000000004087210 */ /* 0x044fe20007f9e0ff */
[C---:B------:R-:W-:Y:S01]  /*37d40*/  VIADD R5, R4.reuse, UR30 ;  /* 0x0000001e04057c36 */ /* 0x040fe20008000000 */
[----:B---3--:R-:W-:-:S03]  /*37d50*/  IADD3 R10, P5, PT, R4, R68, RZ ;  /* 0x00000044040a7210 */ /* 0x008fc60007fbe0ff */
[----:B------:R-:W-:Y:S01]  /*37d60*/  IMAD.X R9, R6, 0x1, R72, P4 ;  /* 0x0000000106097824 */ /* 0x000fe200020e0648 */
[----:B------:R-:W-:Y:S01]  /*37d70*/  IADD3 R14, P6, PT, R4, R2, RZ ;  /* 0x00000002040e7210 */ /* 0x000fe20007fde0ff */
[----:B------:R-:W-:Y:S01]  /*37d80*/  IMAD.X R11, R6, 0x1, R3, P5 ;  /* 0x00000001060b7824 */ /* 0x000fe200028e0603 */
[----:B------:R-:W-:Y:S02]  /*37d90*/  IADD3 R12, P4, PT, R4, R70, RZ ;  /* 0x00000046040c7210 */ /* 0x000fe40007f9e0ff */
[----:B------:R2:W-:Y:S01]  /*37da0*/  STL.64 [R1+0x288], R8 ;  /* 0x0002880801007387 */ /* 0x0005e20000100a00 */
[----:B------:R-:W-:-:S03]  /*37db0*/  IMAD.X R15, R6, 0x1, R71, P6 ;  /* 0x00000001060f7824 */ /* 0x000fc600030e0647 */
[----:B------:R3:W-:Y:S01]  /*37dc0*/  STL.64 [R1+0x278], R10 ;  /* 0x0002780a01007387 */ /* 0x0007e20000100a00 */
[----:B------:R-:W-:Y:S01]  /*37dd0*/  IMAD.X R13, R6, 0x1, R69, P4 ;  /* 0x00000001060d7824 */ /* 0x000fe200020e0645 */
[----:B--2---:R-:W-:Y:S02]  /*37de0*/  SHF.R.S32.HI R8, RZ, 0x1f, R5 ;  /* 0x0000001fff087819 */ /* 0x004fe40000011405 */
[C---:B---3--:R-:W-:Y:S01]  /*37df0*/  IADD3 R10, P5, PT, R5.reuse, R0, RZ ;  /* 0x00000000050a7210 */ /* 0x048fe20007fbe0ff */
[----:B------:R-:W-:Y:S04]  /*37e00*/  STL.64 [R1+0x280], R14 ;  /* 0x0002800e01007387 */ /* 0x000fe80000100a00 */
[----:B------:R-:W-:Y:S01]  /*37e10*/  IMAD.X R11, R8, 0x1, R72, P5 ;  /* 0x00000001080b7824 */ /* 0x000fe200028e0648 */
[----:B------:R2:W-:Y:S04]  /*37e20*/  STL.64 [R1+0x270], R12 ;  /* 0x0002700c01007387 */ /* 0x0005e80000100a00 */
[----:B------:R3:W-:Y:S01]  /*37e30*/  STL.64 [R1+0x268], R10 ;  /* 0x0002680a01007387 */ /* 0x0007e20000100a00 */
[C---:B------:R-:W-:Y:S01]  /*37e40*/  VIADD R4, R5.reuse, UR30 ;  /* 0x0000001e05047c36 */ /* 0x040fe20008000000 */
[----:B--2---:R-:W-:-:S02]  /*37e50*/  IADD3 R12, P4, PT, R5, R68, RZ ;  /* 0x00000044050c7210 */ /* 0x004fc40007f9e0ff */
[----:B---3--:R-:W-:-:S03]  /*37e60*/  IADD3 R10, P5, PT, R5, R70, RZ ;  /* 0x00000046050a7210 */ /* 0x008fc60007fbe0ff */
[C---:B------:R-:W-:Y:S01]  /*37e70*/  IMAD.X R13, R8.reuse, 0x1, R3, P4 ;  /* 0x00000001080d7824 */ /* 0x040fe200020e0603 */
[----:B------:R-:W-:Y:S01]  /*37e80*/  IADD3 R48, P6, PT, R5, R2, RZ ;  /* 0x0000000205307210 */ /* 0x000fe20007fde0ff */
[----:B------:R-:W-:-:S03]  /*37e90*/  IMAD.X R11, R8, 0x1, R69, P5 ;  /* 0x00000001080b7824 */ /* 0x000fc600028e0645 */
[----:B------:R2:W-:Y:S01]  /*37ea0*/  STL.64 [R1+0x258], R12 ;  /* 0x0002580c01007387 */ /* 0x0005e20000100a00 */
[----:B------:R-:W-:Y:S01]  /*37eb0*/  SHF.R.S32.HI R7, RZ, 0x1f, R4 ;  /* 0x0000001fff077819 */ /* 0x000fe20000011404 */
[----:B------:R-:W-:Y:S02]  /*37ec0*/  IMAD.X R49, R8, 0x1, R71, P6 ;  /* 0x0000000108317824 */ /* 0x000fe400030e0647 */
[----:B------:R3:W-:Y:S01]  /*37ed0*/  STL.64 [R1+0x250], R10 ;  /* 0x0002500a01007387 */ /* 0x0007e20000100a00 */
[C---:B------:R-:W-:Y:S02]  /*37ee0*/  IADD3 R50, P5, PT, R4.reuse, R68, RZ ;  /* 0x0000004404327210 */ /* 0x040fe40007fbe0ff */
[C---:B--2---:R-:W-:Y:S02]  /*37ef0*/  IADD3 R12, P4, PT, R4.reuse, R0, RZ ;  /* 0x00000000040c7210 */ /* 0x044fe40007f9e0ff */
[----:B---3--:R-:W-:-:S03]  /*37f00*/  IADD3 R10, P6, PT, R4, R2, RZ ;  /* 0x00000002040a7210 */ /* 0x008fc60007fde0ff */
[C---:B------:R-:W-:Y:S02]  /*37f10*/  IMAD.X R13, R7.reuse, 0x1, R72, P4 ;  /* 0x00000001070d7824 */ /* 0x040fe400020e0648 */
[C---:B------:R-:W-:Y:S02]  /*37f20*/  VIADD R6, R4.reuse, UR30 ;  /* 0x0000001e04067c36 */ /* 0x040fe40008000000 */
[C---:B------:R-:W-:Y:S01]  /*37f30*/  IMAD.X R11, R7.reuse, 0x1, R71, P6 ;  /* 0x00000001070b7824 */ /* 0x040fe200030e0647 */
[----:B------:R2:W-:Y:S01]  /*37f40*/  STL.64 [R1+0x248], R12 ;  /* 0x0002480c01007387 */ /* 0x0005e20000100a00 */
[----:B------:R-:W-:Y:S01]  /*37f50*/  IMAD.X R51, R7, 0x1, R3, P5 ;  /* 0x0000000107337824 */ /* 0x000fe200028e0603 */
[----:B------:R-:W-:Y:S02]  /*37f60*/  SHF.R.S32.HI R8, RZ, 0x1f, R6 ;  /* 0x0000001fff087819 */ /* 0x000fe40000011406 */
[----:B------:R3:W-:Y:S01]  /*37f70*/  STL.64 [R1+0x240], R10 ;  /* 0x0002400a01007387 */ /* 0x0007e20000100a00 */
[----:B--2---:R-:W-:-:S02]  /*37f80*/  IADD3 R12, P4, PT, R4, R70, RZ ;  /* 0x00000046040c7210 */ /* 0x004fc40007f9e0ff */
[----:B---3--:R-:W-:-:S03]  /*37f90*/  IADD3 R10, P5, PT, R6, R0, RZ ;  /* 0x00000000060a7210 */ /* 0x008fc60007fbe0ff */
[----:B------:R-:W-:Y:S02]  /*37fa0*/  IMAD.X R13, R7, 0x1, R69, P4 ;  /* 0x00000001070d7824 */ /* 0x000fe400020e0645 */
[----:B------:R-:W-:-:S03]  /*37fb0*/  IMAD.X R11, R8, 0x1, R72, P5 ;  /* 0x00000001080b7824 */ /* 0x000fc600028e0648 */
[----:B------:R2:W-:Y:S01]  /*37fc0*/  STL.64 [R1+0x230], R12 ;  /* 0x0002300c01007387 */ /* 0x0005e20000100a00 */
[----:B------:R-:W-:-:S03]  /*37fd0*/  IADD3 R14, P6, PT, R6, R2, RZ ;  /* 0x00000002060e7210 */ /* 0x000fc60007fde0ff */
[----:B------:R3:W-:Y:S01]  /*37fe0*/  STL.64 [R1+0x228], R10 ;  /* 0x0002280a01007387 */ /* 0x0007e20000100a00 */
[C---:B------:R-:W-:Y:S01]  /*37ff0*/  VIADD R5, R6.reuse, UR30 ;  /* 0x0000001e06057c36 */ /* 0x040fe20008000000 */
[C---:B--2---:R-:W-:Y:S02]  /*38000*/  IADD3 R12, P4, PT, R6.reuse, R68, RZ ;  /* 0x00000044060c7210 */ /* 0x044fe40007f9e0ff */
[----:B---3--:R-:W-:-:S03]  /*38010*/  IADD3 R10, P5, PT, R6, R70, RZ ;  /* 0x00000046060a7210 */ /* 0x008fc60007fbe0ff */
[C---:B------:R-:W-:Y:S02]  /*38020*/  IMAD.X R13, R8.reuse, 0x1, R3, P4 ;  /* 0x00000001080d7824 */ /* 0x040fe400020e0603 */
[C---:B------:R-:W-:Y:S02]  /*38030*/  IMAD.X R15, R8.reuse, 0x1, R71, P6 ;  /* 0x00000001080f7824 */ /* 0x040fe400030e0647 */
[----:B------:R-:W-:Y:S01]  /*38040*/  IMAD.X R11, R8, 0x1, R69, P5 ;  /* 0x00000001080b7824 */ /* 0x000fe200028e0645 */
[----:B------:R2:W-:Y:S01]  /*38050*/  STL.64 [R1+0x218], R12 ;  /* 0x0002180c01007387 */ /* 0x0005e20000100a00 */
[----:B------:R-:W-:-:S03]  /*38060*/  SHF.R.S32.HI R7, RZ, 0x1f, R5 ;  /* 0x0000001fff077819 */ /* 0x000fc60000011405 */
[----:B------:R-:W-:Y:S04]  /*38070*/  STL.64 [R1+0x220], R14 ;  /* 0x0002200e01007387 */ /* 0x000fe80000100a00 */
[----:B------:R3:W-:Y:S01]  /*38080*/  STL.64 [R1+0x210], R10 ;  /* 0x0002100a01007387 */ /* 0x0007e20000100a00 */
[C---:B--2---:R-:W-:Y:S01]  /*38090*/  IADD3 R12, P4, PT, R5.reuse, R0, RZ ;  /* 0x00000000050c7210 */ /* 0x044fe20007f9e0ff */
[C---:B------:R-:W-:Y:S01]  /*380a0*/  VIADD R4, R5.reuse, UR30 ;  /* 0x0000001e05047c36 */ /* 0x040fe20008000000 */
[C---:B------:R-:W-:Y:S02]  /*380b0*/  IADD3 R52, P5, PT, R5.reuse, R68, RZ ;  /* 0x0000004405347210 */ /* 0x040fe40007fbe0ff */
        /* <DEDUP_REMOVED lines=9> */
[----:B------:R-:W-:Y:S02]  /*38150*/  IMAD.X R13, R7, 0x1, R69, P4 ;  /* 0x00000001070d7824 */ /* 0x000fe400020e0645 */
[----:B------:R-:W-:-:S03]  /*38160*/  IMAD.X R11, R8, 0x1, R72, P5 ;  /* 0x00000001080b7824 */ /* 0x000fc600028e0648 */
[----:B------:R-:W-:Y:S04]  /*38170*/  STL.64 [R1+0x150], R12 ;  /* 0x0001500c01007387 */ /* 0x000fe80000100a00 */
[----:B------:R2:W-:Y:S01]  /*38180*/  STL.64 [R1+0x148], R10 ;  /* 0x0001480a01007387 */ /* 0x0005e20000100a00 */
[C---:B------:R-:W-:Y:S01]  /*38190*/  IADD3 R14, P6, PT, R4.reuse, R2, RZ ;  /* 0x00000002040e7210 */ /* 0x040fe20007fde0ff */
[C---:B------:R-:W-:Y:S01]  /*381a0*/  VIADD R6, R4.reuse, UR30 ;  /* 0x0000001e04067c36 */ /* 0x040fe20008000000 */
[----:B--2---:R-:W-:-:S05]  /*381b0*/  IADD3 R10, P5, PT, R4, R70, RZ ;  /* 0x00000046040a7210 */ /* 0x004fca0007fbe0ff */
        /* <DEDUP_REMOVED lines=8> */
[----:B------:R-:W-:Y:S02]  /*38240*/  STL.64 [R1+0x138], R12 ;  /* 0x0001380c01007387 */ /* 0x000fe40000100a00 */
[----:B------:R-:W-:Y:S01]  /*38250*/  IMAD.X R11, R7, 0x1, R72, P6 ;  /* 0x00000001070b7824 */ /* 0x000fe200030e0648 */
[----:B---3--:R-:W-:-:S04]  /*38260*/  IADD3 R14, P5, PT, R6, R2, RZ ;  /* 0x00000002060e7210 */ /* 0x008fc80007fbe0ff */
[----:B------:R2:W-:Y:S01]  /*38270*/  STL.64 [R1+0x128], R10 ;  /* 0x0001280a01007387 */ /* 0x0005e20000100a00 */
[C---:B------:R-:W-:Y:S02]  /*38280*/  IMAD.X R15, R7.reuse, 0x1, R71, P5 ;  /* 0x00000001070f7824 */ /* 0x040fe400028e0647 */
[C---:B------:R-:W-:Y:S01]  /*38290*/  VIADD R5, R6.reuse, UR30 ;  /* 0x0000001e06057c36 */ /* 0x040fe20008000000 */
[C---:B--2---:R-:W-:Y:S02]  /*382a0*/  IADD3 R10, P6, PT, R6.reuse, R70, RZ ;  /* 0x00000046060a7210 */ /* 0x044fe40007fde0ff */
[----:B------:R-:W-:Y:S03]  /*382b0*/  STL.64 [R1+0x120], R14 ;  /* 0x0001200e01007387 */ /* 0x000fe60000100a00 */
[----:B------:R-:W-:Y:S01]  /*382c0*/  IMAD.X R11, R7, 0x1, R69, P6 ;  /* 0x00000001070b7824 */ /* 0x000fe200030e0645 */
[----:B------:R-:W-:-:S02]  /*382d0*/  IADD3 R12, P4, PT, R6, R68, RZ ;  /* 0x00000044060c7210 */ /* 0x000fc40007f9e0ff */
[----:B------:R-:W-:Y:S02]  /*382e0*/  SHF.R.S32.HI R6, RZ, 0x1f, R5 ;  /* 0x0000001fff067819 */ /* 0x000fe40000011405 */
[----:B------:R2:W-:Y:S01]  /*382f0*/  STL.64 [R1+0x110], R10 ;  /* 0x0001100a01007387 */ /* 0x0005e20000100a00 */
[----:B------:R-:W-:Y:S02]  /*38300*/  IMAD.X R13, R7, 0x1, R3, P4 ;  /* 0x00000001070d7824 */ /* 0x000fe400020e0603 */
[C---:B------:R-:W-:Y:S01]  /*38310*/  VIADD R4, R5.reuse, UR30 ;  /* 0x0000001e05047c36 */ /* 0x040fe20008000000 */
[C---:B--2---:R-:W-:Y:S02]  /*38320*/  IADD3 R10, P6, PT, R5.reuse, R0, RZ ;  /* 0x00000000050a7210 */ /* 0x044fe40007fde0ff */
[----:B------:R-:W-:Y:S03]  /*38330*/  STL.64 [R1+0x118], R12 ;  /* 0x0001180c01007387 */ /* 0x000fe60000100a00 */
[----:B------:R-:W-:Y:S01]  /*38340*/  IMAD.X R11, R6, 0x1, R72, P6 ;  /* 0x00000001060b7824 */ /* 0x000fe200030e0648 */
[----:B------:R-:W-:Y:S01]  /*38350*/  IADD3 R22, P4, PT, R5, R68, RZ ;  /* 0x0000004405167210 */ /* 0x000fe20007f9e0ff */
[----:B------:R-:W-:-:S03]  /*38360*/  VIADD R9, R4, UR30 ;  /* 0x0000001e04097c36 */ /* 0x000fc60008000000 */
[----:B------:R2:W-:Y:S01]  /*38370*/  STL.64 [R1+0x108], R10 ;  /* 0x0001080a01007387 */ /* 0x0005e20000100a00 */
[----:B------:R-:W-:Y:S01]  /*38380*/  VIADD R14, R9, UR30 ;  /* 0x0000001e090e7c36 */ /* 0x000fe20008000000 */
[C---:B------:R-:W-:Y:S01]  /*38390*/  IADD3 R54, P5, PT, R5.reuse, R2, RZ ;  /* 0x0000000205367210 */ /* 0x040fe20007fbe0ff */
[----:B------:R-:W-:Y:S01]  /*383a0*/  IMAD.X R23, R6, 0x1, R3, P4 ;  /* 0x0000000106177824 */ /* 0x000fe200020e0603 */
[----:B--2---:R-:W-:-:S05]  /*383b0*/  IADD3 R10, P6, PT, R5, R70, RZ ;  /* 0x00000046050a7210 */ /* 0x004fca0007fde0ff */
[----:B------:R-:W-:Y:S01]  /*383c0*/  IMAD.X R11, R6, 0x1, R69, P6 ;  /* 0x00000001060b7824 */ /* 0x000fe200030e0645 */
[----:B------:R-:W-:Y:S01]  /*383d0*/  SHF.R.S32.HI R5, RZ, 0x1f, R4 ;  /* 0x0000001fff057819 */ /* 0x000fe20000011404 */
[----:B------:R-:W-:Y:S01]  /*383e0*/  VIADD R13, R14, UR30 ;  /* 0x0000001e0e0d7c36 */ /* 0x000fe20008000000 */
[----:B------:R-:W-:Y:S01]  /*383f0*/  IADD3 R24, P6, PT, R4, R0, RZ ;  /* 0x0000000004187210 */ /* 0x000fe20007fde0ff */
[----:B------:R-:W-:Y:S01]  /*38400*/  IMAD.X R55, R6, 0x1, R71, P5 ;  /* 0x0000000106377824 */ /* 0x000fe200028e0647 */
[----:B------:R-:W-:Y:S01]  /*38410*/  STL.64 [R1+0xf0], R10 ;  /* 0x0000f00a01007387 */ /* 0x000fe20000100a00 */
[----:B------:R-:W-:-:S03]  /*38420*/  VIADD R12, R13, UR30 ;  /* 0x0000001e0d0c7c36 */ /* 0x000fc60008000000 */
[----:B------:R2:W-:Y:S01]  /*38430*/  STL.64 [R1+0xf8], R22 ;  /* 0x0000f81601007387 */ /* 0x0005e20000100a00 */
[----:B------:R-:W-:Y:S01]  /*38440*/  IMAD.X R25, R5, 0x1, R72, P6 ;  /* 0x0000000105197824 */ /* 0x000fe200030e0648 */
[C---:B------:R-:W-:Y:S02]  /*38450*/  IADD3 R6, P6, PT, R4.reuse, R70, RZ ;  /* 0x0000004604067210 */ /* 0x040fe40007fde0ff */
[----:B--2---:R-:W-:Y:S01]  /*38460*/  IADD3 R22, P5, PT, R4, R2, RZ ;  /* 0x0000000204167210 */ /* 0x004fe20007fbe0ff */
[----:B------:R-:W-:-:S04]  /*38470*/  VIADD R11, R12, UR30 ;  /* 0x0000001e0c0b7c36 */ /* 0x000fc80008000000 */
[----:B------:R-:W-:Y:S01]  /*38480*/  IMAD.X R23, R5, 0x1, R71, P5 ;  /* 0x0000000105177824 */ /* 0x000fe200028e0647 */
[----:B------:R-:W-:Y:S01]  /*38490*/  STL.64 [R1+0xe8], R24 ;  /* 0x0000e81801007387 */ /* 0x000fe20000100a00 */
[----:B------:R-:W-:Y:S01]  /*384a0*/  IADD3 R56, P4, PT, R4, R68, RZ ;  /* 0x0000004404387210 */ /* 0x000fe20007f9e0ff */
[----:B------:R-:W-:Y:S01]  /*384b0*/  VIADD R10, R11, UR30 ;  /* 0x0000001e0b0a7c36 */ /* 0x000fe20008000000 */
[----:B------:R-:W-:Y:S01]  /*384c0*/  SHF.R.S32.HI R4, RZ, 0x1f, R9 ;  /* 0x0000001fff047819 */ /* 0x000fe20000011409 */
[----:B------:R-:W-:Y:S01]  /*384d0*/  IMAD.X R7, R5, 0x1, R69, P6 ;  /* 0x0000000105077824 */ /* 0x000fe200030e0645 */
[----:B------:R2:W-:Y:S01]  /*384e0*/  STL.64 [R1+0xe0], R22 ;  /* 0x0000e01601007387 */ /* 0x0005e20000100a00 */
[----:B------:R-:W-:Y:S01]  /*384f0*/  IADD3 R28, P5, PT, R9, R2, RZ ;  /* 0x00000002091c7210 */ /* 0x000fe20007fbe0ff */
[----:B------:R-:W-:Y:S02]  /*38500*/  VIADD R8, R10, UR30 ;  /* 0x0000001e0a087c36 */ /* 0x000fe40008000000 */
[----:B------:R-:W-:Y:S01]  /*38510*/  IMAD.X R57, R5, 0x1, R3, P4 ;  /* 0x0000000105397824 */ /* 0x000fe200020e0603 */
[----:B------:R3:W-:Y:S01]  /*38520*/  STL.64 [R1+0xd0], R6 ;  /* 0x0000d00601007387 */ /* 0x0007e20000100a00 */
[----:B------:R-:W-:Y:S01]  /*38530*/  IMAD.X R29, R4, 0x1, R71, P5 ;  /* 0x00000001041d7824 */ /* 0x000fe200028e0647 */
[----:B--2---:R-:W-:-:S02]  /*38540*/  IADD3 R22, P6, PT, R9, R0, RZ ;  /* 0x0000000009167210 */ /* 0x004fc40007fde0ff */
[----:B------:R-:W-:-:S03]  /*38550*/  IADD3 R24, P4, PT, R9, R68, RZ ;  /* 0x0000004409187210 */ /* 0x000fc60007f9e0ff */
[----:B------:R-:W-:Y:S02]  /*38560*/  IMAD.X R23, R4, 0x1, R72, P6 ;  /* 0x0000000104177824 */ /* 0x000fe400030e0648 */
[----:B---3--:R-:W-:Y:S01]  /*38570*/  VIADD R7, R8, UR30 ;  /* 0x0000001e08077c36 */ /* 0x008fe20008000000 */
[----:B------:R-:W-:Y:S01]  /*38580*/  SHF.R.S32.HI R16, RZ, 0x1f, R14 ;  /* 0x0000001fff107819 */ /* 0x000fe2000001140e */
[----:B------:R-:W-:Y:S01]  /*38590*/  IMAD.X R25, R4, 0x1, R3, P4 ;  /* 0x0000000104197824 */ /* 0x000fe200020e0603 */
[----:B------:R2:W-:Y:S01]  /*385a0*/  STL.64 [R1+0xc8], R22 ;  /* 0x0000c81601007387 */ /* 0x0005e20000100a00 */
[----:B------:R-:W-:-:S03]  /*385b0*/  VIADD R6, R7, UR30 ;  /* 0x0000001e07067c36 */ /* 0x000fc60008000000 */
[----:B------:R3:W-:Y:S01]  /*385c0*/  STL.64 [R1+0xc0], R28 ;  /* 0x0000c01c01007387 */ /* 0x0007e20000100a00 */
[----:B------:R-:W-:Y:S01]  /*385d0*/  VIADD R5, R6, UR30 ;  /* 0x0000001e06057c36 */ /* 0x000fe20008000000 */
[----:B--2---:R-:W-:Y:S02]  /*385e0*/  IADD3 R22, P6, PT, R9, R70, RZ ;  /* 0x0000004609167210 */ /* 0x004fe40007fde0ff */
[----:B---3--:R-:W-:-:S03]  /*385f0*/  IADD3 R28, P5, PT, R14, R0, RZ ;  /* 0x000000000e1c7210 */ /* 0x008fc60007fbe0ff */
[----:B------:R-:W-:Y:S01]  /*38600*/  IMAD.X R23, R4, 0x1, R69, P6 ;  /* 0x0000000104177824 */ /* 0x000fe200030e0645 */
[----:B------:R2:W-:Y:S01]  /*38610*/  STL.64 [R1+0xb8], R24 ;  /* 0x0000b81801007387 */ /* 0x0005e20000100a00 */
[----:B------:R-:W-:Y:S02]  /*38620*/  VIADD R4, R5, UR30 ;  /* 0x0000001e05047c36 */ /* 0x000fe40008000000 */
[----:B------:R-:W-:Y:S01]  /*38630*/  IMAD.X R29, R16, 0x1, R72, P5 ;  /* 0x00000001101d7824 */ /* 0x000fe200028e0648 */
[----:B------:R3:W-:Y:S01]  /*38640*/  STL.64 [R1+0xb0], R22 ;  /* 0x0000b01601007387 */ /* 0x0007e20000100a00 */
[----:B------:R-:W-:Y:S01]  /*38650*/  VIADD R9, R4, UR30 ;  /* 0x0000001e04097c36 */ /* 0x000fe20008000000 */
[C---:B--2---:R-:W-:Y:S02]  /*38660*/  IADD3 R24, P6, PT, R14.reuse, R2, RZ ;  /* 0x000000020e187210 */ /* 0x044fe40007fde0ff */
[----:B------:R-:W-:Y:S01]  /*38670*/  STL.64 [R1+0x98], R28 ;  /* 0x0000981c01007387 */ /* 0x000fe20000100a00 */
[----:B---3--:R-:W-:-:S02]  /*38680*/  IADD3 R22, P4, PT, R14, R68, RZ ;  /* 0x000000440e167210 */ /* 0x008fc40007f9e0ff */
[----:B------:R-:W-:Y:S01]  /*38690*/  IMAD.X R25, R16, 0x1, R71, P6 ;  /* 0x0000000110197824 */ /* 0x000fe200030e0647 */
[----:B------:R-:W2:Y:S01]  /*386a0*/  LDL.LU R62, [R1+0x560] ;  /* 0x00056000013e7983 */ /* 0x000ea20000300800 */
[----:B------:R-:W-:-:S03]  /*386b0*/  IADD3 R58, P5, PT, R14, R70, RZ ;  /* 0x000000460e3a7210 */ /* 0x000fc60007fbe0ff */
[----:B------:R-:W2:Y:S01]  /*386c0*/  LDL.LU R63, [R1+0x564] ;  /* 0x00056400013f7983 */ /* 0x000ea20000300800 */
[----:B------:R-:W-:Y:S01]  /*386d0*/  IMAD.X R23, R16, 0x1, R3, P4 ;  /* 0x0000000110177824 */ /* 0x000fe200020e0603 */
[----:B------:R-:W-:Y:S02]  /*386e0*/  SHF.R.S32.HI R14, RZ, 0x1f, R9 ;  /* 0x0000001fff0e7819 */ /* 0x000fe40000011409 */
[----:B------:R3:W-:Y:S04]  /*386f0*/  STL.64 [R1+0x90], R24 ;  /* 0x0000901801007387 */ /* 0x0007e80000100a00 */
[----:B------:R5:W-:Y:S01]  /*38700*/  STL.64 [R1+0x88], R22 ;  /* 0x0000881601007387 */ /* 0x000be20000100a00 */
[C---:B---3--:R-:W-:Y:S02]  /*38710*/  IADD3 R24, P6, PT, R9.reuse, R0, RZ ;  /* 0x0000000009187210 */ /* 0x048fe40007fde0ff */
[----:B-----5:R-:W-:-:S03]  /*38720*/  IADD3 R22, P4, PT, R9, R2, RZ ;  /* 0x0000000209167210 */ /* 0x020fc60007f9e0ff */
[--C-:B------:R-:W-:Y:S01]  /*38730*/  IMAD.X R25, R14, 0x1, R72.reuse, P6 ;  /* 0x000000010e197824 */ /* 0x100fe200030e0648 */
[----:B------:R-:W-:Y:S01]  /*38740*/  SHF.R.S32.HI R15, RZ, 0x1f, R13 ;  /* 0x0000001fff0f7819 */ /* 0x000fe2000001140d */
[----:B------:R-:W-:Y:S01]  /*38750*/  IMAD.X R59, R16, 0x1, R69, P5 ;  /* 0x00000001103b7824 */ /* 0x000fe200028e0645 */
[----:B------:R-:W-:Y:S01]  /*38760*/  IADD3 R28, P5, PT, R13, R0, RZ ;  /* 0x000000000d1c7210 */ /* 0x000fe20007fbe0ff */
[----:B------:R-:W-:Y:S01]  /*38770*/  IMAD.X R23, R14, 0x1, R71, P4 ;  /* 0x000000010e177824 */ /* 0x000fe200020e0647 */
[----:B------:R3:W-:Y:S03]  /*38780*/  STL.64 [R1+0xa8], R24 ;  /* 0x0000a81801007387 */ /* 0x0007e60000100a00 */
[----:B------:R-:W-:Y:S01]  /*38790*/  IMAD.X R29, R15, 0x1, R72, P5 ;  /* 0x000000010f1d7824 */ /* 0x000fe200028e0648 */
[----:B------:R5:W-:Y:S01]  /*387a0*/  STL.64 [R1+0xa0], R22 ;  /* 0x0000a01601007387 */ /* 0x000be20000100a00 */
[----:B---3--:R-:W-:-:S02]  /*387b0*/  IADD3 R24, P6, PT, R13, R2, RZ ;  /* 0x000000020d187210 */ /* 0x008fc40007fde0ff */
[----:B-----5:R-:W-:-:S03]  /*387c0*/  IADD3 R22, P4, PT, R13, R68, RZ ;  /* 0x000000440d167210 */ /* 0x020fc60007f9e0ff */
[C---:B------:R-:W-:Y:S01]  /*387d0*/  IMAD.X R25, R15.reuse, 0x1, R71, P6 ;  /* 0x000000010f197824 */ /* 0x040fe200030e0647 */
[----:B------:R3:W-:Y:S01]  /*387e0*/  STL.64 [R1+0x70], R28 ;  /* 0x0000701c01007387 */ /* 0x0007e20000100a00 */
[----:B------:R-:W-:-:S03]  /*387f0*/  IMAD.X R23, R15, 0x1, R3, P4 ;  /* 0x000000010f177824 */ /* 0x000fc600020e0603 */
[----:B------:R5:W-:Y:S04]  /*38800*/  STL.64 [R1+0x68], R24 ;  /* 0x0000681801007387 */ /* 0x000be80000100a00 */
[----:B------:R0:W-:Y:S01]  /*38810*/  STL.64 [R1+0x60], R22 ;  /* 0x0000601601007387 */ /* 0x0001e20000100a00 */
[----:B---3--:R-:W-:Y:S02]  /*38820*/  IADD3 R28, P5, PT, R13, R70, RZ ;  /* 0x000000460d1c7210 */ /* 0x008fe40007fbe0ff */
[C---:B-----5:R-:W-:Y:S02]  /*38830*/  IADD3 R24, P6, PT, R9.reuse, R68, RZ ;  /* 0x0000004409187210 */ /* 0x060fe40007fde0ff */
[----:B0-----:R-:W-:-:S03]  /*38840*/  IADD3 R22, P4, PT, R9, R70, RZ ;  /* 0x0000004609167210 */ /* 0x001fc60007f9e0ff */
[C---:B------:R-:W-:Y:S02]  /*38850*/  IMAD.X R25, R14.reuse, 0x1, R3, P6 ;  /* 0x000000010e197824 */ /* 0x040fe400030e0603 */
[--C-:B------:R-:W-:Y:S01]  /*38860*/  IMAD.X R29, R15, 0x1, R69.reuse, P5 ;  /* 0x000000010f1d7824 */ /* 0x100fe200028e0645 */
[----:B------:R-:W-:Y:S01]  /*38870*/  SHF.R.S32.HI R13, RZ, 0x1f, R12 ;  /* 0x0000001fff0d7819 */ /* 0x000fe2000001140c */
[----:B------:R-:W-:Y:S01]  /*38880*/  IMAD.X R23, R14, 0x1, R69, P4 ;  /* 0x000000010e177824 */ /* 0x000fe200020e0645 */
[----:B------:R0:W-:Y:S04]  /*38890*/  STL.64 [R1+0x78], R24 ;  /* 0x0000781801007387 */ /* 0x0001e80000100a00 */
[----:B------:R-:W-:Y:S04]  /*388a0*/  STL.64 [R1+0x50], R28 ;  /* 0x0000501c01007387 */ /* 0x000fe80000100a00 */
[----:B------:R3:W-:Y:S01]  /*388b0*/  STL.64 [R1+0x58], R22 ;  /* 0x0000581601007387 */ /* 0x0007e20000100a00 */
[----:B0-----:R-:W-:-:S05]  /*388c0*/  IADD3 R24, P6, PT, R12, R0, RZ ;  /* 0x000000000c187210 */ /* 0x001fca0007fde0ff */
[----:B------:R-:W-:Y:S01]  /*388d0*/  IMAD.X R25, R13, 0x1, R72, P6 ;  /* 0x000000010d197824 */ /* 0x000fe200030e0648 */
[C---:B------:R-:W-:Y:S02]  /*388e0*/  IADD3 R14, P6, PT, R12.reuse, R68, RZ ;  /* 0x000000440c0e7210 */ /* 0x040fe40007fde0ff */
[----:B---3--:R-:W-:-:S03]  /*388f0*/  IADD3 R22, P5, PT, R12, R2, RZ ;  /* 0x000000020c167210 */ /* 0x008fc60007fbe0ff */
[C---:B------:R-:W-:Y:S02]  /*38900*/  IMAD.X R15, R13.reuse, 0x1, R3, P6 ;  /* 0x000000010d0f7824 */ /* 0x040fe400030e0603 */
[----:B------:R-:W-:Y:S01]  /*38910*/  IMAD.X R23, R13, 0x1, R71, P5 ;  /* 0x000000010d177824 */ /* 0x000fe200028e0647 */
[----:B------:R-:W-:Y:S01]  /*38920*/  STL.64 [R1+0x48], R24 ;  /* 0x0000481801007387 */ /* 0x000fe20000100a00 */
[----:B------:R-:W-:-:S03]  /*38930*/  IADD3 R16, P5, PT, R12, R70, RZ ;  /* 0x000000460c107210 */ /* 0x000fc60007fbe0ff */
[----:B------:R-:W-:Y:S01]  /*38940*/  STL.64 [R1+0x40], R22 ;  /* 0x0000401601007387 */ /* 0x000fe20000100a00 */
[----:B------:R-:W-:-:S03]  /*38950*/  SHF.R.S32.HI R9, RZ, 0x1f, R11 ;  /* 0x0000001fff097819 */ /* 0x000fc6000001140b */
[----:B------:R0:W-:Y:S01]  /*38960*/  STL.64 [R1+0x38], R14 ;  /* 0x0000380e01007387 */ /* 0x0001e20000100a00 */
[----:B------:R-:W-:Y:S01]  /*38970*/  ISETP.GE.AND P4, PT, R17, UR4, PT ;  /* 0x0000000411007c0c */ /* 0x000fe2000bf86270 */
[----:B------:R-:W-:Y:S01]  /*38980*/  IMAD.X R17, R13, 0x1, R69, P5 ;  /* 0x000000010d117824 */ /* 0x000fe200028e0645 */
[C---:B------:R-:W-:Y:S01]  /*38990*/  IADD3 R60, P5, PT, R11.reuse, R2, RZ ;  /* 0x000000020b3c7210 */ /* 0x040fe20007fbe0ff */
[----:B------:R-:W-:Y:S01]  /*389a0*/  IMAD.MOV.U32 R28, RZ, RZ, R20 ;  /* 0x000000ffff1c7224 */ /* 0x000fe200078e0014 */
[----:B------:R-:W3:Y:S01]  /*389b0*/  LDCU UR4, c[0x0][0x39c] ;  /* 0x00007380ff0477ac */ /* 0x000ee20008000800 */
[----:B0-----:R-:W-:Y:S01]  /*389c0*/  IADD3 R14, P6, PT, R11, R0, RZ ;  /* 0x000000000b0e7210 */ /* 0x001fe20007fde0ff */
[----:B------:R-:W-:Y:S04]  /*389d0*/  STL.64 [R1+0x30], R16 ;  /* 0x0000301001007387 */ /* 0x000fe80000100a00 */
[----:B------:R-:W-:-:S02]  /*389e0*/  IMAD.X R15, R9, 0x1, R72, P6 ;  /* 0x00000001090f7824 */ /* 0x000fc400030e0648 */
[----:B------:R-:W-:-:S03]  /*389f0*/  IMAD.X R61, R9, 0x1, R71, P5 ;  /* 0x00000001093d7824 */ /* 0x000fc600028e0647 */
[----:B------:R0:W-:Y:S01]  /*38a00*/  STL.64 [R1+0x28], R14 ;  /* 0x0000280e01007387 */ /* 0x0001e20000100a00 */
[C---:B------:R-:W-:Y:S02]  /*38a10*/  IADD3 R12, P5, PT, R11.reuse, R70, RZ ;  /* 0x000000460b0c7210 */ /* 0x040fe40007fbe0ff */
[----:B0-----:R-:W-:-:S03]  /*38a20*/  IADD3 R14, P6, PT, R11, R68, RZ ;  /* 0x000000440b0e7210 */ /* 0x001fc60007fde0ff */
[C---:B------:R-:W-:Y:S02]  /*38a30*/  IMAD.X R13, R9.reuse, 0x1, R69, P5 ;  /* 0x00000001090d7824 */ /* 0x040fe400028e0645 */
[----:B------:R-:W-:-:S05]  /*38a40*/  IMAD.X R15, R9, 0x1, R3, P6 ;  /* 0x00000001090f7824 */ /* 0x000fca00030e0603 */
[----:B------:R0:W-:Y:S04]  /*38a50*/  STL.64 [R1+0x18], R14 ;  /* 0x0000180e01007387 */ /* 0x0001e80000100a00 */
[----:B------:R-:W5:Y:S04]  /*38a60*/  LDL.LU R36, [R1+0x660] ;  /* 0x0006600001247983 */ /* 0x000f680000300800 */
[----:B------:R0:W-:Y:S04]  /*38a70*/  STL.64 [R1+0x10], R12 ;  /* 0x0000100c01007387 */ /* 0x0001e80000100a00 */
[----:B------:R-:W3:Y:S04]  /*38a80*/  LDL.LU.64 R30, [R1+0x648] ;  /* 0x00064800011e7983 */ /* 0x000ee80000300a00 */
[----:B------:R-:W3:Y:S04]  /*38a90*/  LDL.LU.64 R38, [R1+0x640] ;  /* 0x0006400001267983 */ /* 0x000ee80000300a00 */
[----:B------:R-:W3:Y:S01]  /*38aa0*/  LDL R37, [R1+0x708] ;  /* 0x0007080001257983 */ /* 0x000ee20000100800 */
[----:B------:R-:W-:-:S02]  /*38ab0*/  SHF.R.S32.HI R11, RZ, 0x1f, R10 ;  /* 0x0000001fff0b7819 */ /* 0x000fc4000001140a */
[C---:B------:R-:W-:Y:S01]  /*38ac0*/  IADD3 R64, P5, PT, R10.reuse, R2, RZ ;  /* 0x000000020a407210 */ /* 0x040fe20007fbe0ff */
[----:B------:R-:W-:Y:S01]  /*38ad0*/  IMAD.MOV.U32 R33, RZ, RZ, R18 ;  /* 0x000000ffff217224 */ /* 0x000fe200078e0012 */
[----:B------:R-:W-:Y:S01]  /*38ae0*/  SHF.R.S32.HI R9, RZ, 0x1f, R8 ;  /* 0x0000001fff097819 */ /* 0x000fe20000011408 */
[----:B------:R-:W-:Y:S01]  /*38af0*/  IMAD.MOV.U32 R29, RZ, RZ, R21 ;  /* 0x000000ffff1d7224 */ /* 0x000fe200078e0015 */
[----:B------:R-:W4:Y:S01]  /*38b00*/  LDL R41, [R1+0x70c] ;  /* 0x00070c0001297983 */ /* 0x000f220000100800 */
[----:B------:R-:W-:Y:S01]  /*38b10*/  IMAD.X R65, R11, 0x1, R71, P5 ;  /* 0x000000010b417824 */ /* 0x000fe200028e0647 */
[----:B------:R-:W-:-:S05]  /*38b20*/  IADD3 R90, P5, PT, R10, R70, RZ ;  /* 0x000000460a5a7210 */ /* 0x000fca0007fbe0ff */
[----:B------:R-:W-:Y:S01]  /*38b30*/  IMAD.X R91, R11, 0x1, R69, P5 ;  /* 0x000000010b5b7824 */ /* 0x000fe200028e0645 */
[----:B------:R-:W-:-:S05]  /*38b40*/  IADD3 R86, P5, PT, R8, R2, RZ ;  /* 0x0000000208567210 */ /* 0x000fca0007fbe0ff */
[----:B------:R-:W-:Y:S01]  /*38b50*/  IMAD.X R87, R9, 0x1, R71, P5 ;  /* 0x0000000109577824 */ /* 0x000fe200028e0647 */
[----:B------:R-:W-:-:S05]  /*38b60*/  IADD3 R82, P5, PT, R8, R70, RZ ;  /* 0x0000004608527210 */ /* 0x000fca0007fbe0ff */
[----:B------:R-:W-:Y:S01]  /*38b70*/  IMAD.X R83, R9, 0x1, R69, P5 ;  /* 0x0000000109537824 */ /* 0x000fe200028e0645 */
[----:B------:R-:W-:Y:S02]  /*38b80*/  IADD3 R78, P5, PT, R7, R2, RZ ;  /* 0x00000002074e7210 */ /* 0x000fe40007fbe0ff */
[----:B--2---:R-:W-:Y:S02]  /*38b90*/  F2FP.SATFINITE.E4M3.F32.PACK_AB_MERGE_C R73, R63, R62, RZ ;  /* 0x0000003e3f49723e */ /* 0x004fe400048070ff */
[----:B------:R-:W-:-:S05]  /*38ba0*/  IADD3 R62, P6, PT, R10, R0, RZ ;  /* 0x000000000a3e7210 */ /* 0x000fca0007fde0ff */
[----:B------:R-:W-:Y:S01]  /*38bb0*/  IMAD.X R63, R11, 0x1, R72, P6 ;  /* 0x000000010b3f7824 */ /* 0x000fe200030e0648 */
[----:B------:R-:W-:-:S05]  /*38bc0*/  IADD3 R92, P6, PT, R10, R68, RZ ;  /* 0x000000440a5c7210 */ /* 0x000fca0007fde0ff */
[----:B------:R-:W-:Y:S01]  /*38bd0*/  IMAD.X R93, R11, 0x1, R3, P6 ;  /* 0x000000010b5d7824 */ /* 0x000fe200030e0603 */
[----:B------:R-:W-:-:S05]  /*38be0*/  IADD3 R88, P6, PT, R8, R0, RZ ;  /* 0x0000000008587210 */ /* 0x000fca0007fde0ff */
[----:B------:R-:W-:Y:S01]  /*38bf0*/  IMAD.X R89, R9, 0x1, R72, P6 ;  /* 0x0000000109597824 */ /* 0x000fe200030e0648 */
[----:B------:R-:W-:Y:S02]  /*38c00*/  IADD3 R84, P6, PT, R8, R68, RZ ;  /* 0x0000004408547210 */ /* 0x000fe40007fde0ff */
[----:B------:R-:W-:-:S03]  /*38c10*/  SHF.R.S32.HI R8, RZ, 0x1f, R7 ;  /* 0x0000001fff087819 */ /* 0x000fc60000011407 */
[----:B------:R-:W-:Y:S01]  /*38c20*/  IMAD.X R85, R9, 0x1, R3, P6 ;  /* 0x0000000109557824 */ /* 0x000fe200030e0603 */
[C---:B------:R-:W-:Y:S01]  /*38c30*/  IADD3 R80, P6, PT, R7.reuse, R0, RZ ;  /* 0x0000000007507210 */ /* 0x040fe20007fde0ff */
[----:B------:R-:W-:Y:S01]  /*38c40*/  IMAD.X R79, R8, 0x1, R71, P5 ;  /* 0x00000001084f7824 */ /* 0x000fe200028e0647 */
[----:B------:R-:W-:-:S03]  /*38c50*/  IADD3 R74, P5, PT, R7, R70, RZ ;  /* 0x00000046074a7210 */ /* 0x000fc60007fbe0ff */
[C---:B------:R-:W-:Y:S01]  /*38c60*/  IMAD.X R81, R8.reuse, 0x1, R72, P6 ;  /* 0x0000000108517824 */ /* 0x040fe200030e0648 */
[----:B------:R-:W-:Y:S01]  /*38c70*/  IADD3 R76, P6, PT, R7, R68, RZ ;  /* 0x00000044074c7210 */ /* 0x000fe20007fde0ff */
[----:B------:R-:W-:Y:S01]  /*38c80*/  IMAD.X R75, R8, 0x1, R69, P5 ;  /* 0x00000001084b7824 */ /* 0x000fe200028e0645 */
[----:B------:R-:W-:-:S03]  /*38c90*/  SHF.R.S32.HI R7, RZ, 0x1f, R6 ;  /* 0x0000001fff077819 */ /* 0x000fc60000011406 */
[----:B------:R-:W-:Y:S01]  /*38ca0*/  IMAD.X R77, R8, 0x1, R3, P6 ;  /* 0x00000001084d7824 */ /* 0x000fe200030e0603 */
[C---:B------:R-:W-:Y:S02]  /*38cb0*/  IADD3 R24, P6, PT, R6.reuse, R0, RZ ;  /* 0x0000000006187210 */ /* 0x040fe40007fde0ff */
[----:B------:R-:W-:-:S03]  /*38cc0*/  IADD3 R22, P5, PT, R6, R2, RZ ;  /* 0x0000000206167210 */ /* 0x000fc60007fbe0ff */
[C---:B------:R-:W-:Y:S01]  /*38cd0*/  IMAD.X R25, R7.reuse, 0x1, R72, P6 ;  /* 0x0000000107197824 */ /* 0x040fe200030e0648 */
[C---:B------:R-:W-:Y:S01]  /*38ce0*/  IADD3 R20, P6, PT, R6.reuse, R68, RZ ;  /* 0x0000004406147210 */ /* 0x040fe20007fde0ff */
[C---:B------:R-:W-:Y:S01]  /*38cf0*/  IMAD.X R23, R7.reuse, 0x1, R71, P5 ;  /* 0x0000000107177824 */ /* 0x040fe200028e0647 */
[----:B------:R-:W-:Y:S02]  /*38d00*/  IADD3 R18, P5, PT, R6, R70, RZ ;  /* 0x0000004606127210 */ /* 0x000fe40007fbe0ff */
[----:B------:R-:W-:Y:S01]  /*38d10*/  SHF.R.S32.HI R6, RZ, 0x1f, R5 ;  /* 0x0000001fff067819 */ /* 0x000fe20000011405 */
[----:B------:R-:W-:Y:S01]  /*38d20*/  IMAD.X R21, R7, 0x1, R3, P6 ;  /* 0x0000000107157824 */ /* 0x000fe200030e0603 */
[----:B------:R-:W-:Y:S01]  /*38d30*/  IADD3 R16, P6, PT, R5, R0, RZ ;  /* 0x0000000005107210 */ /* 0x000fe20007fde0ff */
[----:B------:R-:W-:Y:S01]  /*38d40*/  IMAD.X R19, R7, 0x1, R69, P5 ;  /* 0x0000000107137824 */ /* 0x000fe200028e0645 */
[----:B0-----:R-:W-:-:S03]  /*38d50*/  IADD3 R14, P5, PT, R5, R2, RZ ;  /* 0x00000002050e7210 */ /* 0x001fc60007fbe0ff */
        /* <DEDUP_REMOVED lines=8> */
[----:B------:R-:W-:-:S03]  /*38de0*/  IADD3 R6, P5, PT, R4, R2, RZ ;  /* 0x0000000204067210 */ /* 0x000fc60007fbe0ff */
[C---:B------:R-:W-:Y:S01]  /*38df0*/  IMAD.X R9, R5.reuse, 0x1, R72, P6 ;  /* 0x0000000105097824 */ /* 0x040fe200030e0648 */
[----:B------:R-:W-:Y:S01]  /*38e00*/  IADD3 R2, P6, PT, R4, R68, RZ ;  /* 0x0000004404027210 */ /* 0x000fe20007fde0ff */
[----:B------:R-:W-:Y:S01]  /*38e10*/  IMAD.X R7, R5, 0x1, R71, P5 ;  /* 0x0000000105077824 */ /* 0x000fe200028e0647 */
[----:B------:R-:W2:Y:S04]  /*38e20*/  LDL.LU R68, [R1+0x65c] ;  /* 0x00065c0001447983 */ /* 0x000ea80000300800 */
[----:B------:R-:W2:Y:S01]  /*38e30*/  LDL R71, [R1+0x710] ;  /* 0x0007100001477983 */ /* 0x000ea20000100800 */
[----:B------:R-:W-:-:S03]  /*38e40*/  PRMT R0, R33, 0x9910, RZ ;  /* 0x0000991021007816 */ /* 0x000fc600000000ff */
[----:B------:R-:W2:Y:S04]  /*38e50*/  LDL.LU.64 R34, [R1+0x638] ;  /* 0x0006380001227983 */ /* 0x000ea80000300a00 */
[----:B------:R-:W2:Y:S01]  /*38e60*/  LDL.LU.64 R32, [R1+0x630] ;  /* 0x0006300001207983 */ /* 0x000ea20000300a00 */
[----:B---3--:R-:W-:Y:S01]  /*38e70*/  ISETP.LT.AND P3, PT, R37, UR6, !P3 ;  /* 0x0000000625007c0c */ /* 0x008fe2000df61270 */
[----:B------:R-:W-:Y:S01]  /*38e80*/  IMAD.X R3, R5, 0x1, R3, P6 ;  /* 0x0000000105037824 */ /* 0x000fe200030e0603 */
[----:B------:R-:W-:Y:S01]  /*38e90*/  IADD3 R4, P5, PT, R4, R70, RZ ;  /* 0x0000004604047210 */ /* 0x000fe20007fbe0ff */
[----:B------:R-:W0:Y:S10]  /*38ea0*/  LDCU UR6, c[0x0][0x39c] ;  /* 0x00007380ff0677ac */ /* 0x000e340008000800 */
[----:B------:R3:W-:Y:S04]  /*38eb0*/  @P3 STG.E.U8 desc[UR24][R28.64], R26 ;  /* 0x0000001a1c003986 */ /* 0x0007e8000c101118 */
[----:B---3--:R-:W3:Y:S01]  /*38ec0*/  LDL.LU.64 R28, [R1+0xdb8] ;  /* 0x000db800011c7983 */ /* 0x008ee20000300a00 */
[----:B-1----:R-:W-:Y:S01]  /*38ed0*/  ISETP.LT.AND P6, PT, R67, UR9, !P2 ;  /* 0x0000000943007c0c */ /* 0x002fe2000d7c1270 */
[----:B------:R-:W1:Y:S01]  /*38ee0*/  LDCU UR9, c[0x0][0x398] ;  /* 0x00007300ff0977ac */ /* 0x000e620008000800 */
[----:B------:R-:W-:Y:S01]  /*38ef0*/  SHF.R.S32.HI R0, RZ, 0x8, R0 ;  /* 0x00000008ff007819 */ /* 0x000fe20000011400 */
[----:B------:R-:W-:Y:S01]  /*38f00*/  IMAD.X R5, R5, 0x1, R69, P5 ;  /* 0x0000000105057824 */ /* 0x000fe200028e0645 */
[----:B-----5:R-:W-:Y:S01]  /*38f10*/  PRMT R27, R36, 0x9910, RZ ;  /* 0x00009910241b7816 */ /* 0x020fe200000000ff */
[----:B------:R-:W5:Y:S01]  /*38f20*/  LDL.LU R70, [R1+0x360] ;  /* 0x0003600001467983 */ /* 0x000f620000300800 */
[----:B----4-:R-:W-:Y:S01]  /*38f30*/  ISETP.LT.AND P3, PT, R41, UR12, !P2 ;  /* 0x0000000c29007c0c */ /* 0x010fe2000d761270 */
[----:B------:R-:W4:Y:S02]  /*38f40*/  LDCU UR12, c[0x0][0x398] ;  /* 0x00007300ff0c77ac */ /* 0x000f240008000800 */
[----:B------:R-:W5:Y:S04]  /*38f50*/  LDL.LU R72, [R1+0x364] ;  /* 0x0003640001487983 */ /* 0x000f680000300800 */
[----:B------:R0:W-:Y:S01]  /*38f60*/  @P6 STG.E.U8 desc[UR24][R30.64], R0 ;  /* 0x000000001e006986 */ /* 0x0001e2000c101118 */
[----:B------:R-:W-:Y:S01]  /*38f70*/  ISETP.LT.AND P6, PT, R37, UR14, !P2 ;  /* 0x0000000e25007c0c */ /* 0x000fe2000d7c1270 */
[----:B------:R-:W1:Y:S02]  /*38f80*/  LDCU UR14, c[0x0][0x398] ;  /* 0x00007300ff0e77ac */ /* 0x000e640008000800 */
[----:B------:R-:W4:Y:S04]  /*38f90*/  LDL.LU R40, [R1+0x160] ;  /* 0x0001600001287983 */ /* 0x000f280000300800 */
[----:B------:R-:W5:Y:S01]  /*38fa0*/  LDL.LU R36, [R1+0x164] ;  /* 0x0001640001247983 */ /* 0x000f620000300800 */
[----:B0-----:R-:W-:Y:S01]  /*38fb0*/  IMAD.MOV.U32 R0, RZ, RZ, R27 ;  /* 0x000000ffff007224 */ /* 0x001fe200078e001b */
[----:B------:R-:W-:-:S02]  /*38fc0*/  PRMT R27, R26, 0x9910, RZ ;  /* 0x000099101a1b7816 */ /* 0x000fc400000000ff */
[----:B------:R-:W5:Y:S02]  /*38fd0*/  LDL.LU.64 R30, [R1+0x620] ;  /* 0x00062000011e7983 */ /* 0x000f640000300a00 */
[----:B------:R-:W-:Y:S02]  /*38fe0*/  SHF.R.S32.HI R0, RZ, 0x8, R0 ;  /* 0x00000008ff007819 */ /* 0x000fe40000011400 */
[----:B--2---:R-:W-:Y:S01]  /*38ff0*/  ISETP.LT.AND P5, PT, R71, UR10, !P2 ;  /* 0x0000000a47007c0c */ /* 0x004fe2000d7a1270 */
[----:B------:R-:W0:Y:S01]  /*39000*/  LDCU UR10, c[0x0][0x398] ;  /* 0x00007300ff0a77ac */ /* 0x000e220008000800 */
[----:B------:R-:W-:Y:S02]  /*39010*/  PRMT R68, R68, 0x9910, RZ ;  /* 0x0000991044447816 */ /* 0x000fe400000000ff */
[----:B-1----:R-:W-:Y:S01]  /*39020*/  ISETP.LT.AND P2, PT, R67, UR9, !P4 ;  /* 0x0000000943007c0c */ /* 0x002fe2000e741270 */
[----:B------:R-:W1:Y:S02]  /*39030*/  LDCU UR9, c[0x0][0x398] ;  /* 0x00007300ff0977ac */ /* 0x000e640008000800 */
[----:B------:R-:W-:-:S02]  /*39040*/  IMAD.MOV.U32 R26, RZ, RZ, R68 ;  /* 0x000000ffff1a7224 */ /* 0x000fc400078e0044 */
[----:B------:R-:W2:Y:S04]  /*39050*/  LDL.LU.64 R68, [R1+0x618] ;  /* 0x0006180001447983 */ /* 0x000ea80000300a00 */
[----:B------:R0:W-:Y:S01]  /*39060*/  @P5 STG.E.U8 desc[UR24][R38.64], R0 ;  /* 0x0000000026005986 */ /* 0x0001e2000c101118 */
[----:B------:R-:W-:Y:S01]  /*39070*/  SHF.R.S32.HI R26, RZ, 0x8, R26 ;  /* 0x00000008ff1a7819 */ /* 0x000fe2000001141a */
[----:B0-----:R-:W-:-:S04]  /*39080*/  IMAD.MOV.U32 R0, RZ, RZ, R27 ;  /* 0x000000ffff007224 */ /* 0x001fc800078e001b */
[----:B------:R0:W-:Y:S01]  /*39090*/  @P3 STG.E.U8 desc[UR24][R34.64], R26 ;  /* 0x0000001a22003986 */ /* 0x0001e2000c101118 */
[----:B------:R-:W-:-:S03]  /*390a0*/  SHF.R.S32.HI R0, RZ, 0x8, R0 ;  /* 0x00000008ff007819 */ /* 0x000fc60000011400 */
[----:B------:R-:W2:Y:S04]  /*390b0*/  LDL.LU.64 R38, [R1+0x610] ;  /* 0x0006100001267983 */ /* 0x000ea80000300a00 */
[----:B------:R1:W-:Y:S04]  /*390c0*/  @P6 STG.E.U8 desc[UR24][R32.64], R0 ;  /* 0x0000000020006986 */ /* 0x0003e8000c101118 */
[----:B0-----:R-:W2:Y:S04]  /*390d0*/  LDL.LU.64 R34, [R1+0x608] ;  /* 0x0006080001227983 */ /* 0x001ea80000300a00 */
[----:B-1----:R-:W2:Y:S04]  /*390e0*/  LDL.LU.64 R32, [R1+0x600] ;  /* 0x0006000001207983 */ /* 0x002ea80000300a00 */
[----:B---3--:R0:W-:Y:S04]  /*390f0*/  @P2 STG.E.U8 desc[UR24][R28.64], R73 ;  /* 0x000000491c002986 */ /* 0x0081e8000c101118 */
[----:B0-----:R-:W3:Y:S01]  /*39100*/  LDL.LU.64 R28, [R1+0xdb0] ;  /* 0x000db000011c7983 */ /* 0x001ee20000300a00 */
[----:B------:R-:W-:Y:S01]  /*39110*/  VIADD R0, R66, 0x59 ;  /* 0x0000005942007836 */ /* 0x000fe20000000000 */
[----:B------:R-:W-:Y:S01]  /*39120*/  ISETP.LT.AND P6, PT, R71, UR10, !P4 ;  /* 0x0000000a47007c0c */ /* 0x000fe2000e7c1270 */
[----:B------:R-:W0:Y:S01]  /*39130*/  LDCU UR10, c[0x0][0x398] ;  /* 0x00007300ff0a77ac */ /* 0x000e220008000800 */
[----:B------:R-:W-:-:S02]  /*39140*/  ISETP.LT.AND P5, PT, R41, UR16, !P4 ;  /* 0x0000001029007c0c */ /* 0x000fc4000e7a1270 */
[----:B------:R-:W-:Y:S01]  /*39150*/  ISETP.GE.AND P3, PT, R0, UR4, PT ;  /* 0x0000000400007c0c */ /* 0x000fe2000bf66270 */
[----:B------:R-:W1:Y:S01]  /*39160*/  LDCU UR4, c[0x0][0x39c] ;  /* 0x00007380ff0477ac */ /* 0x000e620008000800 */
[----:B----4-:R-:W-:Y:S02]  /*39170*/  ISETP.LT.AND P4, PT, R37, UR12, !P4 ;  /* 0x0000000c25007c0c */ /* 0x010fe4000e781270 */
[----:B-----5:R-:W-:Y:S02]  /*39180*/  F2FP.SATFINITE.E4M3.F32.PACK_AB_MERGE_C R0, R72, R70, RZ ;  /* 0x000000464800723e */ /* 0x020fe400048070ff */
[----:B------:R-:W-:Y:S01]  /*39190*/  F2FP.SATFINITE.E4M3.F32.PACK_AB_MERGE_C R27, R36, R40, RZ ;  /* 0x00000028241b723e */ /* 0x000fe200048070ff */
[----:B------:R-:W-:Y:S01]  /*391a0*/  VIADD R26, R66, 0x5a ;  /* 0x0000005a421a7836 */ /* 0x000fe20000000000 */
[----:B------:R-:W4:Y:S01]  /*391b0*/  LDCU UR12, c[0x0][0x398] ;  /* 0x00007300ff0c77ac */ /* 0x000f220008000800 */
[----:B------:R5:W-:Y:S03]  /*391c0*/  @P6 STG.E.U8 desc[UR24][R30.64], R0 ;  /* 0x000000001e006986 */ /* 0x000be6000c101118 */
[----:B------:R-:W-:Y:S01]  /*391d0*/  ISETP.GE.AND P2, PT, R26, UR6, PT ;  /* 0x000000061a007c0c */ /* 0x000fe2000bf46270 */
[----:B------:R-:W1:Y:S01]  /*391e0*/  LDCU UR6, c[0x0][0x398] ;  /* 0x00007300ff0677ac */ /* 0x000e620008000800 */
[----:B0-----:R-:W-:-:S02]  /*391f0*/  ISETP.LT.AND P6, PT, R71, UR10, !P3 ;  /* 0x0000000a47007c0c */ /* 0x001fc4000dfc1270 */
[----:B------:R-:W-:Y:S01]  /*39200*/  PRMT R26, R73, 0x9910, RZ ;  /* 0x00009910491a7816 */ /* 0x000fe200000000ff */
[----:B------:R-:W0:Y:S01]  /*39210*/  LDCU UR10, c[0x0][0x398] ;  /* 0x00007300ff0a77ac */ /* 0x000e220008000800 */
[----:B-----5:R-:W5:Y:S02]  /*39220*/  LDL.LU.64 R30, [R1+0xda8] ;  /* 0x000da800011e7983 */ /* 0x020f640000300a00 */
[----:B------:R-:W-:Y:S01]  /*39230*/  SHF.R.S32.HI R26, RZ, 0x8, R26 ;  /* 0x00000008ff1a7819 */ /* 0x000fe2000001141a */
[----:B------:R-:W0:Y:S01]  /*39240*/  LDCU UR16, c[0x0][0x398] ;  /* 0x00007300ff1077ac */ /* 0x000e220008000800 */
[----:B------:R-:W4:Y:S04]  /*39250*/  LDL.LU.64 R72, [R1+0x558] ;  /* 0x0005580001487983 */ /* 0x000f280000300a00 */
[----:B--2---:R2:W-:Y:S01]  /*39260*/  @P5 STG.E.U8 desc[UR24][R68.64], R27 ;  /* 0x0000001b44005986 */ /* 0x0045e2000c101118 */
[----:B------:R-:W-:Y:S01]  /*39270*/  ISETP.LT.AND P5, PT, R67, UR9, !P3 ;  /* 0x0000000943007c0c */ /* 0x000fe2000dfa1270 */
[----:B------:R-:W0:Y:S01]  /*39280*/  LDCU UR9, c[0x0][0x398] ;  /* 0x00007300ff0977ac */ /* 0x000e220008000800 */
[----:B---3--:R-:W-:-:S02]  /*39290*/  F2FP.SATFINITE.E4M3.F32.PACK_AB_MERGE_C R28, R29, R28, RZ ;  /* 0x0000001c1d1c723e */ /* 0x008fc400048070ff */
[----:B------:R-:W-:Y:S01]  /*392a0*/  PRMT R29, R0, 0x9910, RZ ;  /* 0x00009910001d7816 */ /* 0x000fe200000000ff */
[----:B------:R-:W-:Y:S02]  /*392b0*/  VIADD R0, R66, 0x5b ;  /* 0x0000005b42007836 */ /* 0x000fe40000000000 */
[----:B------:R-:W-:Y:S03]  /*392c0*/  @P4 STG.E.U8 desc[UR24][R38.64], R28 ;  /* 0x0000001c26004986 */ /* 0x000fe6000c101118 */
[----:B-1----:R-:W-:-:S03]  /*392d0*/  ISETP.GE.AND P4, PT, R0, UR4, PT ;  /* 0x0000000400007c0c */ /* 0x002fc6000bf86270 */
[----:B------:R1:W-:Y:S01]  /*392e0*/  @P5 STG.E.U8 desc[UR24][R34.64], R26 ;  /* 0x0000001a22005986 */ /* 0x0003e2000c101118 */
[----:B------:R-:W-:Y:S01]  /*392f0*/  SHF.R.S32.HI R0, RZ, 0x8, R29 ;  /* 0x00000008ff007819 */ /* 0x000fe2000001141d */
[----:B------:R-:W3:Y:S02]  /*39300*/  LDCU UR4, c[0x0][0x39c] ;  /* 0x00007380ff0477ac */ /* 0x000ee40008000800 */
[----:B------:R-:W3:Y:S04]  /*39310*/  LDL.LU R29, [R1+0x570] ;  /* 0x00057000011d7983 */ /* 0x000ee80000300800 */
[----:B--2---:R-:W3:Y:S04]  /*39320*/  LDL.LU R68, [R1+0x574] ;  /* 0x0005740001447983 */ /* 0x004ee80000300800 */
[----:B------:R-:W2:Y:S04]  /*39330*/  LDL.LU R69, [R1+0x368] ;  /* 0x0003680001457983 */ /* 0x000ea80000300800 */
[----:B------:R-:W2:Y:S04]  /*39340*/  LDL.LU R70, [R1+0x36c] ;  /* 0x00036c0001467983 */ /* 0x000ea80000300800 */
[----:B------:R-:W2:Y:S04]  /*39350*/  LDL.LU R40, [R1+0x168] ;  /* 0x0001680001287983 */ /* 0x000ea80000300800 */
[----:B------:R-:W2:Y:S01]  /*39360*/  LDL.LU R36, [R1+0x16c] ;  /* 0x00016c0001247983 */ /* 0x000ea20000300800 */
[----:B-1----:R-:W-:-:S03]  /*39370*/  PRMT R26, R28, 0x9910, RZ ;  /* 0x000099101c1a7816 */ /* 0x002fc600000000ff */
[----:B------:R-:W2:Y:S04]  /*39380*/  LDL.LU.64 R38, [R1+0x540] ;  /* 0x0005400001267983 */ /* 0x000ea80000300a00 */
[----:B------:R1:W-:Y:S04]  /*39390*/  @P6 STG.E.U8 desc[UR24][R32.64], R0 ;  /* 0x0000000020006986 */ /* 0x0003e8000c101118 */
[----:B------:R-:W2:Y:S04]  /*393a0*/  LDL.LU.64 R34, [R1+0x538] ;  /* 0x0005380001227983 */ /* 0x000ea80000300a00 */
[----:B-1----:R-:W2:Y:S01]  /*393b0*/  LDL.LU.64 R32, [R1+0x530] ;  /* 0x0005300001207983 */ /* 0x002ea20000300a00 */
[----:B------:R-:W-:-:S03]  /*393c0*/  PRMT R0, R27, 0x9910, RZ ;  /* 0x000099101b007816 */ /* 0x000fc600000000ff */
[----:B------:R-:W2:Y:S04]  /*393d0*/  LDL.LU R27, [R1+0x56c] ;  /* 0x00056c00011b7983 */ /* 0x000ea80000300800 */
[----:B------:R-:W2:Y:S01]  /*393e0*/  LDL.LU R28, [R1+0x568] ;  /* 0x00056800011c7983 */ /* 0x000ea20000300800 */
[----:B------:R-:W-:Y:S01]  /*393f0*/  ISETP.LT.AND P5, PT, R41, UR6, !P3 ;  /* 0x0000000629007c0c */ /* 0x000fe2000dfa1270 */
[----:B------:R-:W1:Y:S01]  /*39400*/  LDCU UR6, c[0x0][0x398] ;  /* 0x00007300ff0677ac */ /* 0x000e620008000800 */
[----:B0-----:R-:W-:Y:S02]  /*39410*/  ISETP.LT.AND P6, PT, R37, UR9, !P3 ;  /* 0x0000000925007c0c */ /* 0x001fe4000dfc1270 */
[----:B------:R-:W-:Y:S01]  /*39420*/  SHF.R.S32.HI R0, RZ, 0x8, R0 ;  /* 0x00000008ff007819 */ /* 0x000fe20000011400 */
[----:B------:R-:W0:Y:S01]  /*39430*/  LDCU UR9, c[0x0][0x398] ;  /* 0x00007300ff0977ac */ /* 0x000e220008000800 */
[----:B------:R-:W-:-:S07]  /*39440*/  SHF.R.S32.HI R26, RZ, 0x8, R26 ;  /* 0x00000008ff1a7819 */ /* 0x000fce000001141a */
[----:B----4-:R4:W-:Y:S04]  /*39450*/  @P5 STG.E.U8 desc[UR24][R72.64], R0 ;  /* 0x0000000048005986 */ /* 0x0109e8000c101118 */
[----:B-----5:R5:W-:Y:S04]  /*39460*/  @P6 STG.E.U8 desc[UR24][R30.64], R26 ;  /* 0x0000001a1e006986 */ /* 0x020be8000c101118 */
[----:B----4-:R-:W4:Y:S04]  /*39470*/  LDL.LU.64 R72, [R1+0x528] ;  /* 0x0005280001487983 */ /* 0x010f280000300a00 */
[----:B-----5:R-:W5:Y:S01]  /*39480*/  LDL.LU.64 R30, [R1+0xda0] ;  /* 0x000da000011e7983 */ /* 0x020f620000300a00 */
[----:B--2---:R-:W-:-:S03]  /*39490*/  F2FP.SATFINITE.E4M3.F32.PACK_AB_MERGE_C R28, R27, R28, RZ ;  /* 0x0000001c1b1c723e */ /* 0x004fc600048070ff */
[----:B------:R-:W2:Y:S01]  /*394a0*/  LDL.LU.64 R26, [R1+0x548] ;  /* 0x00054800011a7983 */ /* 0x000ea20000300a00 */
[----:B------:R-:W-:Y:S01]  /*394b0*/  ISETP.LT.AND P3, PT, R67, UR10, !P2 ;  /* 0x0000000a43007c0c */ /* 0x000fe2000d761270 */
[----:B------:R-:W0:Y:S01]  /*394c0*/  LDCU UR10, c[0x0][0x398] ;  /* 0x00007300ff0a77ac */ /* 0x000e220008000800 */
[----:B------:R-:W-:Y:S02]  /*394d0*/  ISETP.LT.AND P6, PT, R71, UR12, !P2 ;  /* 0x0000000c47007c0c */ /* 0x000fe4000d7c1270 */
[----:B---3--:R-:W-:Y:S01]  /*394e0*/  F2FP.SATFINITE.E4M3.F32.PACK_AB_MERGE_C R29, R68, R29, RZ ;  /* 0x0000001d441d723e */ /* 0x008fe200048070ff */
[----:B------:R-:W3:Y:S01]  /*394f0*/  LDCU UR12, c[0x0][0x398] ;  /* 0x00007300ff0c77ac */ /* 0x000ee20008000800 */
[----:B-----5:R-:W-:-:S07]  /*39500*/  F2FP.SATFINITE.E4M3.F32.PACK_AB_MERGE_C R30, R31, R30, RZ ;  /* 0x0000001e1f1e723e */ /* 0x020fce00048070ff */
[----:B--2---:R2:W-:Y:S01]  /*39510*/  @P3 STG.E.U8 desc[UR24][R26.64], R28 ;  /* 0x0000001c1a003986 */ /* 0x0045e2000c101118 */
[----:B-1----:R-:W-:Y:S01]  /*39520*/  ISETP.LT.AND P3, PT, R41, UR6, !P2 ;  /* 0x0000000629007c0c */ /* 0x002fe2000d761270 */
[----:B------:R-:W-:Y:S01]  /*39530*/  VIADD R0, R66, 0x5c ;  /* 0x0000005c42007836 */ /* 0x000fe20000000000 */
[----:B0-----:R-:W-:Y:S01]  /*39540*/  ISETP.LT.AND P2, PT, R37, UR9, !P2 ;  /* 0x0000000925007c0c */ /* 0x001fe2000d741270 */
[----:B------:R-:W0:Y:S01]  /*39550*/  LDCU UR9, c[0x0][0x398] ;  /* 0x00007300ff0977ac */ /* 0x000e220008000800 */
[----:B--2---:R-:W-:Y:S01]  /*39560*/  F2FP.SATFINITE.E4M3.F32.PACK_AB_MERGE_C R27, R70, R69, RZ ;  /* 0x00000045461b723e */ /* 0x004fe200048070ff */
[----:B------:R-:W1:Y:S01]  /*39570*/  LDCU UR6, c[0x0][0x39c] ;  /* 0x00007380ff0677ac */ /* 0x000e620008000800 */
[----:B------:R-:W2:Y:S01]  /*39580*/  LDL.LU.64 R68, [R1+0x520] ;  /* 0x0005200001447983 */ /* 0x000ea20000300a00 */
[----:B------:R-:W-:-:S03]  /*39590*/  F2FP.SATFINITE.E4M3.F32.PACK_AB_MERGE_C R26, R36, R40, RZ ;  /* 0x00000028241a723e */ /* 0x000fc600048070ff */
[----:B------:R5:W-:Y:S04]  /*395a0*/  @P6 STG.E.U8 desc[UR24][R38.64], R27 ;  /* 0x0000001b26006986 */ /* 0x000be8000c101118 */
[----:B------:R0:W-:Y:S04]  /*395b0*/  @P3 STG.E.U8 desc[UR24][R34.64], R26 ;  /* 0x0000001a22003986 */ /* 0x0001e8000c101118 */
[----:B------:R1:W-:Y:S04]  /*395c0*/  @P2 STG.E.U8 desc[UR24][R32.64], R30 ;  /* 0x0000001e20002986 */ /* 0x0003e8000c101118 */
[----:B-----5:R-:W5:Y:S04]  /*395d0*/  LDL.LU.64 R38, [R1+0x518] ;  /* 0x0005180001267983 */ /* 0x020f680000300a00 */
[----:B0-----:R-:W5:Y:S04]  /*395e0*/  LDL.LU.64 R34, [R1+0x510] ;  /* 0x0005100001227983 */ /* 0x001f680000300a00 */
[----:B-1----:R-:W5:Y:S01]  /*395f0*/  LDL.LU.64 R32, [R1+0xd98] ;  /* 0x000d980001207983 */ /* 0x002f620000300a00 */
[----:B------:R-:W-:Y:S01]  /*39600*/  ISETP.LT.AND P6, PT, R67, UR10, !P4 ;  /* 0x0000000a43007c0c */ /* 0x000fe2000e7c1270 */
[----:B------:R-:W0:Y:S01]  /*39610*/  LDCU UR10, c[0x0][0x398] ;  /* 0x00007300ff0a77ac */ /* 0x000e220008000800 */
[----:B------:R-:W-:-:S02]  /*39620*/  ISETP.GE.AND P5, PT, R0, UR4, PT ;  /* 0x0000000400007c0c */ /* 0x000fc4000bfa6270 */
[----:B------:R-:W-:Y:S01]  /*39630*/  PRMT R0, R28, 0x9910, RZ ;  /* 0x000099101c007816 */ /* 0x000fe200000000ff */
[----:B------:R-:W1:Y:S01]  /*39640*/  LDCU UR4, c[0x0][0x39c] ;  /* 0x00007380ff0477ac */ /* 0x000e620008000800 */
[----:B------:R-:W-:Y:S01]  /*39650*/  PRMT R27, R27, 0x9910, RZ ;  /* 0x000099101b1b7816 */ /* 0x000fe200000000ff */
[----:B------:R-:W5:Y:S01]  /*39660*/  LDL.LU R28, [R1+0x370] ;  /* 0x00037000011c7983 */ /* 0x000f620000300800 */
[----:B------:R-:W-:Y:S02]  /*39670*/  SHF.R.S32.HI R0, RZ, 0x8, R0 ;  /* 0x00000008ff007819 */ /* 0x000fe40000011400 */
[----:B---3--:R-:W-:Y:S01]  /*39680*/  ISETP.LT.AND P2, PT, R71, UR12, !P4 ;  /* 0x0000000c47007c0c */ /* 0x008fe2000e741270 */
[----:B------:R-:W3:Y:S01]  /*39690*/  LDL.LU R70, [R1+0x374] ;  /* 0x0003740001467983 */ /* 0x000ee20000300800 */
[----:B------:R-:W-:Y:S01]  /*396a0*/  PRMT R30, R30, 0x9910, RZ ;  /* 0x000099101e1e7816 */ /* 0x000fe200000000ff */
[----:B------:R-:W0:Y:S02]  /*396b0*/  LDCU UR12, c[0x0][0x398] ;  /* 0x00007300ff0c77ac */ /* 0x000e240008000800 */
[----:B----4-:R4:W-:Y:S01]  /*396c0*/  @P6 STG.E.U8 desc[UR24][R72.64], R0 ;  /* 0x0000000048006986 */ /* 0x0109e2000c101118 */
[----:B------:R-:W-:Y:S01]  /*396d0*/  ISETP.LT.AND P3, PT, R41, UR9, !P4 ;  /* 0x0000000929007c0c */ /* 0x000fe2000e761270 */
[----:B------:R-:W0:Y:S01]  /*396e0*/  LDCU UR9, c[0x0][0x398] ;  /* 0x00007300ff0977ac */ /* 0x000e220008000800 */
[----:B------:R-:W-:Y:S01]  /*396f0*/  ISETP.LT.AND P4, PT, R37, UR14, !P4 ;  /* 0x0000000e25007c0c */ /* 0x000fe2000e781270 */
[----:B------:R-:W3:Y:S01]  /*39700*/  LDL.LU R40, [R1+0x170] ;  /* 0x0001700001287983 */ /* 0x000ee20000300800 */
[----:B----4-:R-:W-:Y:S01]  /*39710*/  IMAD.MOV.U32 R0, RZ, RZ, R27 ;  /* 0x000000ffff007224 */ /* 0x010fe200078e001b */
[----:B------:R-:W-:-:S02]  /*39720*/  PRMT R26, R26, 0x9910, RZ ;  /* 0x000099101a1a7816 */ /* 0x000fc400000000ff */
[----:B------:R-:W4:Y:S01]  /*39730*/  LDL.LU R36, [R1+0x174] ;  /* 0x0001740001247983 */ /* 0x000f220000300800 */
[----:B------:R-:W-:Y:S01]  /*39740*/  ISETP.LT.AND P6, PT, R41, UR16, !P5 ;  /* 0x0000001029007c0c */ /* 0x000fe2000efc1270 */
[----:B------:R-:W0:Y:S01]  /*39750*/  LDCU UR14, c[0x0][0x398] ;  /* 0x00007300ff0e77ac */ /* 0x000e220008000800 */
[----:B------:R-:W-:Y:S01]  /*39760*/  SHF.R.S32.HI R0, RZ, 0x8, R0 ;  /* 0x00000008ff007819 */ /* 0x000fe20000011400 */
[----:B------:R-:W4:Y:S01]  /*39770*/  LDL.LU.64 R72, [R1+0x4f8] ;  /* 0x0004f80001487983 */ /* 0x000f220000300a00 */
[----:B------:R-:W-:Y:S01]  /*39780*/  SHF.R.S32.HI R26, RZ, 0x8, R26 ;  /* 0x00000008ff1a7819 */ /* 0x000fe2000001141a */
[----:B------:R-:W0:Y:S02]  /*39790*/  LDCU UR16, c[0x0][0x398] ;  /* 0x00007300ff1077ac */ /* 0x000e240008000800 */
[----:B--2---:R2:W-:Y:S01]  /*397a0*/  @P2 STG.E.U8 desc[UR24][R68.64], R0 ;  /* 0x0000000044002986 */ /* 0x0045e2000c101118 */
[----:B0-----:R-:W-:Y:S01]  /*397b0*/  ISETP.LT.AND P2, PT, R67, UR10, !P5 ;  /* 0x0000000a43007c0c */ /* 0x001fe2000ef41270 */
[----:B------:R-:W0:Y:S01]  /*397c0*/  LDCU UR10, c[0x0][0x398] ;  /* 0x00007300ff0a77ac */ /* 0x000e220008000800 */
[----:B--2---:R-:W-:-:S02]  /*397d0*/  IMAD.MOV.U32 R0, RZ, RZ, R30 ;  /* 0x000000ffff007224 */ /* 0x004fc400078e001e */
[----:B------:R-:W2:Y:S03]  /*397e0*/  LDL.LU.64 R30, [R1+0x500] ;  /* 0x00050000011e7983 */ /* 0x000ea60000300a00 */
[----:B------:R-:W-:Y:S01]  /*397f0*/  SHF.R.S32.HI R0, RZ, 0x8, R0 ;  /* 0x00000008ff007819 */ /* 0x000fe20000011400 */
[----:B-----5:R-:W-:Y:S04]  /*39800*/  @P3 STG.E.U8 desc[UR24][R38.64], R26 ;  /* 0x0000001a26003986 */ /* 0x020fe8000c101118 */
[----:B------:R5:W-:Y:S04]  /*39810*/  @P4 STG.E.U8 desc[UR24][R34.64], R0 ;  /* 0x0000000022004986 */ /* 0x000be8000c101118 */
[----:B------:R0:W-:Y:S04]  /*39820*/  @P2 STG.E.U8 desc[UR24][R32.64], R29 ;  /* 0x0000001d20002986 */ /* 0x0001e8000c101118 */
[----:B-----5:R-:W5:Y:S04]  /*39830*/  LDL.LU.64 R34, [R1+0x4f0] ;  /* 0x0004f00001227983 */ /* 0x020f680000300a00 */
[----:B------:R-:W5:Y:S04]  /*39840*/  LDL.LU.64 R68, [R1+0x4e8] ;  /* 0x0004e80001447983 */ /* 0x000f680000300a00 */
[----:B------:R-:W5:Y:S04]  /*39850*/  LDL.LU.64 R38, [R1+0x4e0] ;  /* 0x0004e00001267983 */ /* 0x000f680000300a00 */
[----:B0-----:R-:W5:Y:S01]  /*39860*/  LDL.LU.64 R32, [R1+0xd90] ;  /* 0x000d900001207983 */ /* 0x001f620000300a00 */
[----:B------:R-:W-:Y:S01]  /*39870*/  ISETP.LT.AND P4, PT, R71, UR12, !P5 ;  /* 0x0000000c47007c0c */ /* 0x000fe2000ef81270 */
[----:B------:R-:W-:Y:S01]  /*39880*/  VIADD R0, R66, 0x5d ;  /* 0x0000005d42007836 */ /* 0x000fe20000000000 */
[----:B------:R-:W0:Y:S04]  /*39890*/  LDCU UR12, c[0x0][0x398] ;  /* 0x00007300ff0c77ac */ /* 0x000e280008000800 */
[----:B-1----:R-:W-:Y:S01]  /*398a0*/  ISETP.GE.AND P3, PT, R0, UR4, PT ;  /* 0x0000000400007c0c */ /* 0x002fe2000bf66270 */
[----:B------:R-:W1:Y:S01]  /*398b0*/  LDCU UR4, c[0x0][0x39c] ;  /* 0x00007380ff0477ac */ /* 0x000e620008000800 */
[----:B---3--:R-:W-:-:S02]  /*398c0*/  F2FP.SATFINITE.E4M3.F32.PACK_AB_MERGE_C R0, R70, R28, RZ ;  /* 0x0000001c4600723e */ /* 0x008fc400048070ff */
[----:B----4-:R-:W-:Y:S02]  /*398d0*/  F2FP.SATFINITE.E4M3.F32.PACK_AB_MERGE_C R27, R36, R40, RZ ;  /* 0x00000028241b723e */ /* 0x010fe400048070ff */
[----:B------:R-:W-:Y:S01]  /*398e0*/  PRMT R28, R0, 0x9910, RZ ;  /* 0x00009910001c7816 */ /* 0x000fe200000000ff */
[----:B------:R-:W3:Y:S04]  /*398f0*/  LDL.LU R36, [R1+0x578] ;  /* 0x0005780001247983 */ /* 0x000ee80000300800 */
[----:B--2---:R2:W-:Y:S01]  /*39900*/  @P4 STG.E.U8 desc[UR24][R30.64], R0 ;  /* 0x000000001e004986 */ /* 0x0045e2000c101118 */
[----:B------:R-:W-:Y:S01]  /*39910*/  ISETP.LT.AND P4, PT, R37, UR9, !P5 ;  /* 0x0000000925007c0c */ /* 0x000fe2000ef81270 */
[C---:B------:R-:W-:Y:S01]  /*39920*/  VIADD R26, R66.reuse, 0x5e ;  /* 0x0000005e421a7836 */ /* 0x040fe20000000000 */
[----:B------:R-:W4:Y:S01]  /*39930*/  LDCU UR9, c[0x0][0x398] ;  /* 0x00007300ff0977ac */ /* 0x000f220008000800 */
[----:B------:R-:W-:Y:S01]  /*39940*/  @P6 STG.E.U8 desc[UR24][R72.64], R27 ;  /* 0x0000001b48006986 */ /* 0x000fe2000c101118 */
[----:B--2---:R-:W-:-:S03]  /*39950*/  VIADD R0, R66, 0x5f ;  /* 0x0000005f42007836 */ /* 0x004fc60000000000 */
[----:B------:R-:W2:Y:S01]  /*39960*/  LDL.LU.64 R30, [R1+0x4d8] ;  /* 0x0004d800011e7983 */ /* 0x000ea20000300a00 */
[----:B-----5:R-:W-:-:S05]  /*39970*/  F2FP.SATFINITE.E4M3.F32.PACK_AB_MERGE_C R32, R33, R32, RZ ;  /* 0x000000202120723e */ /* 0x020fca00048070ff */
[----:B------:R5:W-:Y:S01]  /*39980*/  @P4 STG.E.U8 desc[UR24][R34.64], R32 ;  /* 0x0000002022004986 */ /* 0x000be2000c101118 */
[----:B-1----:R-:W-:Y:S01]  /*39990*/  ISETP.GE.AND P4, PT, R0, UR4, PT ;  /* 0x0000000400007c0c */ /* 0x002fe2000bf86270 */
[----:B------:R-:W1:Y:S01]  /*399a0*/  LDCU UR4, c[0x0][0x39c] ;  /* 0x00007380ff0477ac */ /* 0x000e620008000800 */
[----:B------:R-:W-:Y:S01]  /*399b0*/  SHF.R.S32.HI R0, RZ, 0x8, R28 ;  /* 0x00000008ff007819 */ /* 0x000fe2000001141c */
[----:B-----5:R-:W5:Y:S04]  /*399c0*/  LDL.LU.64 R34, [R1+0x4d0] ;  /* 0x0004d00001227983 */ /* 0x020f680000300a00 */
[----:B------:R-:W3:Y:S01]  /*399d0*/  LDL.LU R28, [R1+0x57c] ;  /* 0x00057c00011c7983 */ /* 0x000ee20000300800 */
[----:B------:R-:W-:Y:S01]  /*399e0*/  ISETP.GE.AND P2, PT, R26, UR6, PT ;  /* 0x000000061a007c0c */ /* 0x000fe2000bf46270 */
[----:B------:R-:W1:Y:S01]  /*399f0*/  LDCU UR6, c[0x0][0x398] ;  /* 0x00007300ff0677ac */ /* 0x000e620008000800 */
[----:B------:R-:W-:-:S02]  /*39a00*/  ISETP.LT.AND P5, PT, R67, UR10, !P3 ;  /* 0x0000000a43007c0c */ /* 0x000fc4000dfa1270 */
[----:B0-----:R-:W-:Y:S01]  /*39a10*/  ISETP.LT.AND P6, PT, R71, UR12, !P3 ;  /* 0x0000000c47007c0c */ /* 0x001fe2000dfc1270 */
[----:B------:R-:W0:Y:S01]  /*39a20*/  LDCU UR10, c[0x0][0x398] ;  /* 0x00007300ff0a77ac */ /* 0x000e220008000800 */
[----:B------:R-:W-:Y:S02]  /*39a30*/  PRMT R26, R29, 0x9910, RZ ;  /* 0x000099101d1a7816 */ /* 0x000fe400000000ff */
[----:B------:R-:W3:Y:S01]  /*39a40*/  LDL.LU R29, [R1+0x584] ;  /* 0x00058400011d7983 */ /* 0x000ee20000300800 */
[----:B------:R-:W0:Y:S01]  /*39a50*/  LDCU UR12, c[0x0][0x398] ;  /* 0x00007300ff0c77ac */ /* 0x000e220008000800 */
[----:B------:R-:W-:Y:S02]  /*39a60*/  SHF.R.S32.HI R26, RZ, 0x8, R26 ;  /* 0x00000008ff1a7819 */ /* 0x000fe4000001141a */
[----:B------:R-:W3:Y:S04]  /*39a70*/  LDL.LU R73, [R1+0x378] ;  /* 0x0003780001497983 */ /* 0x000ee80000300800 */
[----:B------:R0:W-:Y:S01]  /*39a80*/  @P5 STG.E.U8 desc[UR24][R68.64], R26 ;  /* 0x0000001a44005986 */ /* 0x0001e2000c101118 */
[----:B-1----:R-:W-:-:S03]  /*39a90*/  ISETP.LT.AND P5, PT, R41, UR6, !P3 ;  /* 0x0000000629007c0c */ /* 0x002fc6000dfa1270 */
[----:B------:R1:W-:Y:S01]  /*39aa0*/  @P6 STG.E.U8 desc[UR24][R38.64], R0 ;  /* 0x0000000026006986 */ /* 0x0003e2000c101118 */
[----:B----4-:R-:W-:Y:S01]  /*39ab0*/  ISETP.LT.AND P6, PT, R37, UR9, !P3 ;  /* 0x0000000925007c0c */ /* 0x010fe2000dfc1270 */
[----:B------:R-:W4:Y:S02]  /*39ac0*/  LDCU UR6, c[0x0][0x398] ;  /* 0x00007300ff0677ac */ /* 0x000f240008000800 */
[----:B------:R-:W4:Y:S01]  /*39ad0*/  LDL.LU R70, [R1+0x37c] ;  /* 0x00037c0001467983 */ /* 0x000f220000300800 */
[----:B------:R-:W2:Y:S01]  /*39ae0*/  LDCU UR9, c[0x0][0x398] ;  /* 0x00007300ff0977ac */ /* 0x000ea20008000800 */
[----:B0-----:R-:W-:Y:S02]  /*39af0*/  PRMT R26, R32, 0x9910, RZ ;  /* 0x00009910201a7816 */ /* 0x001fe400000000ff */
[----:B------:R-:W4:Y:S01]  /*39b00*/  LDL.LU R72, [R1+0x178] ;  /* 0x0001780001487983 */ /* 0x000f220000300800 */
[----:B-1----:R-:W-:-:S03]  /*39b10*/  PRMT R0, R27, 0x9910, RZ ;  /* 0x000099101b007816 */ /* 0x002fc600000000ff */
[----:B------:R-:W4:Y:S01]  /*39b20*/  LDL.LU R40, [R1+0x17c] ;  /* 0x00017c0001287983 */ /* 0x000f220000300800 */
[----:B------:R-:W-:Y:S02]  /*39b30*/  SHF.R.S32.HI R26, RZ, 0x8, R26 ;  /* 0x00000008ff1a7819 */ /* 0x000fe4000001141a */
[----:B------:R-:W-:Y:S01]  /*39b40*/  SHF.R.S32.HI R0, RZ, 0x8, R0 ;  /* 0x00000008ff007819 */ /* 0x000fe20000011400 */
[----:B------:R-:W4:Y:S04]  /*39b50*/  LDL.LU.64 R68, [R1+0x4c0] ;  /* 0x0004c00001447983 */ /* 0x000f280000300a00 */
[----:B------:R-:W4:Y:S04]  /*39b60*/  LDL.LU.64 R38, [R1+0x4b8] ;  /* 0x0004b80001267983 */ /* 0x000f280000300a00 */
[----:B------:R-:W4:Y:S04]  /*39b70*/  LDL.LU R27, [R1+0x580] ;  /* 0x00058000011b7983 */ /* 0x000f280000300800 */
[----:B------:R-:W4:Y:S04]  /*39b80*/  LDL.LU.64 R32, [R1+0x4b0] ;  /* 0x0004b00001207983 */ /* 0x000f280000300a00 */
[----:B--2---:R0:W-:Y:S04]  /*39b90*/  @P5 STG.E.U8 desc[UR24][R30.64], R0 ;  /* 0x000000001e005986 */ /* 0x0041e8000c101118 */
[----:B-----5:R1:W-:Y:S01]  /*39ba0*/  @P6 STG.E.U8 desc[UR24][R34.64], R26 ;  /* 0x0000001a22006986 */ /* 0x0203e2000c101118 */
[----:B---3--:R-:W-:-:S03]  /*39bb0*/  F2FP.SATFINITE.E4M3.F32.PACK_AB_MERGE_C R28, R28, R36, RZ ;  /* 0x000000241c1c723e */ /* 0x008fc600048070ff */
[----:B------:R-:W2:Y:S04]  /*39bc0*/  LDL.LU R36, [R1+0xd88] ;  /* 0x000d880001247983 */ /* 0x000ea80000300800 */
[----:B0-----:R-:W3:Y:S04]  /*39bd0*/  LDL.LU.64 R30, [R1+0x4a8] ;  /* 0x0004a800011e7983 */ /* 0x001ee80000300a00 */
[----:B-1----:R-:W5:Y:S01]  /*39be0*/  LDL.LU.64 R34, [R1+0xd80] ;  /* 0x000d800001227983 */ /* 0x002f620000300a00 */
[----:B------:R-:W-:Y:S01]  /*39bf0*/  ISETP.LT.AND P3, PT, R67, UR10, !P2 ;  /* 0x0000000a43007c0c */ /* 0x000fe2000d761270 */
[----:B------:R-:W0:Y:S01]  /*39c00*/  LDCU UR10, c[0x0][0x398] ;  /* 0x00007300ff0a77ac */ /* 0x000e220008000800 */
[----:B------:R-:W-:Y:S01]  /*39c10*/  ISETP.LT.AND P6, PT, R71, UR12, !P2 ;  /* 0x0000000c47007c0c */ /* 0x000fe2000d7c1270 */
[----:B------:R-:W1:Y:S10]  /*39c20*/  LDCU UR12, c[0x0][0x398] ;  /* 0x00007300ff0c77ac */ /* 0x000e740008000800 */
[----:B-----5:R5:W-:Y:S04]  /*39c30*/  @P3 STG.E.U8 desc[UR24][R34.64], R28 ;  /* 0x0000001c22003986 */ /* 0x020be8000c101118 */
[----:B-----5:R-:W5:Y:S01]  /*39c40*/  LDL.LU.64 R34, [R1+0xd78] ;  /* 0x000d780001227983 */ /* 0x020f620000300a00 */
[----:B----4-:R-:W-:-:S02]  /*39c50*/  ISETP.LT.AND P3, PT, R41, UR6, !P2 ;  /* 0x0000000629007c0c */ /* 0x010fc4000d761270 */
[----:B------:R-:W-:Y:S01]  /*39c60*/  F2FP.SATFINITE.E4M3.F32.PACK_AB_MERGE_C R29, R29, R27, RZ ;  /* 0x0000001b1d1d723e */ /* 0x000fe200048070ff */
[----:B------:R-:W-:Y:S01]  /*39c70*/  VIADD R0, R66, 0x60 ;  /* 0x0000006042007836 */ /* 0x000fe20000000000 */
[----:B------:R-:W-:Y:S01]  /*39c80*/  ISETP.LT.AND P2, PT, R37, UR9, !P2 ;  /* 0x0000000925007c0c */ /* 0x000fe2000d741270 */
[----:B------:R-:W4:Y:S01]  /*39c90*/  LDCU UR9, c[0x0][0x398] ;  /* 0x00007300ff0977ac */ /* 0x000f220008000800 */
[----:B------:R-:W-:Y:S02]  /*39ca0*/  F2FP.SATFINITE.E4M3.F32.PACK_AB_MERGE_C R27, R70, R73, RZ ;  /* 0x00000049461b723e */ /* 0x000fe400048070ff */
[----:B------:R-:W-:Y:S01]  /*39cb0*/  F2FP.SATFINITE.E4M3.F32.PACK_AB_MERGE_C R26, R40, R72, RZ ;  /* 0x00000048281a723e */ /* 0x000fe200048070ff */
[----:B------:R-:W1:Y:S01]  /*39cc0*/  LDCU UR6, c[0x0][0x39c] ;  /* 0x00007380ff0677ac */ /* 0x000e620008000800 */
[----:B------:R-:W2:Y:S01]  /*39cd0*/  LDL.LU.64 R72, [R1+0x4a0] ;  /* 0x0004a00001487983 */ /* 0x000ea20000300a00 */
[----:B------:R-:W-:-:S03]  /*39ce0*/  ISETP.GE.AND P5, PT, R0, UR4, PT ;  /* 0x0000000400007c0c */ /* 0x000fc6000bfa6270 */
[----:B------:R3:W-:Y:S01]  /*39cf0*/  @P6 STG.E.U8 desc[UR24][R68.64], R27 ;  /* 0x0000001b44006986 */ /* 0x0007e2000c101118 */
[----:B------:R-:W-:Y:S01]  /*39d00*/  PRMT R0, R28, 0x9910, RZ ;  /* 0x000099101c007816 */ /* 0x000fe200000000ff */
[----:B------:R-:W1:Y:S02]  /*39d10*/  LDCU UR4, c[0x0][0x39c] ;  /* 0x00007380ff0477ac */ /* 0x000e640008000800 */
[----:B------:R4:W-:Y:S01]  /*39d20*/  @P3 STG.E.U8 desc[UR24][R38.64], R26 ;  /* 0x0000001a26003986 */ /* 0x0009e2000c101118 */
[----:B0-----:R-:W-:Y:S01]  /*39d30*/  ISETP.LT.AND P6, PT, R67, UR10, !P4 ;  /* 0x0000000a43007c0c */ /* 0x001fe2000e7c1270 */
[----:B------:R-:W0:Y:S02]  /*39d40*/  LDCU UR10, c[0x0][0x398] ;  /* 0x00007300ff0a77ac */ /* 0x000e240008000800 */
[----:B---3--:R-:W3:Y:S04]  /*39d50*/  LDL.LU.64 R68, [R1+0x498] ;  /* 0x0004980001447983 */ /* 0x008ee80000300a00 */
[----:B----4-:R-:W4:Y:S01]  /*39d60*/  LDL.LU.64 R38, [R1+0x490] ;  /* 0x0004900001267983 */ /* 0x010f220000300a00 */
[----:B------:R-:W-:Y:S01]  /*39d70*/  ISETP.LT.AND P3, PT, R41, UR9, !P4 ;  /* 0x0000000929007c0c */ /* 0x000fe2000e761270 */
[----:B------:R-:W0:Y:S02]  /*39d80*/  LDCU UR9, c[0x0][0x398] ;  /* 0x00007300ff0977ac */ /* 0x000e240008000800 */
[----:B------:R-:W2:Y:S01]  /*39d90*/  LDL.LU R28, [R1+0x380] ;  /* 0x00038000011c7983 */ /* 0x000ea20000300800 */
[----:B-----5:R-:W-:-:S03]  /*39da0*/  F2FP.SATFINITE.E4M3.F32.PACK_AB_MERGE_C R34, R35, R34, RZ ;  /* 0x000000222322723e */ /* 0x020fc600048070ff */
[----:B------:R-:W5:Y:S04]  /*39db0*/  LDL.LU R35, [R1+0x384] ;  /* 0x0003840001237983 */ /* 0x000f680000300800 */
[----:B------:R0:W-:Y:S01]  /*39dc0*/  @P2 STG.E.U8 desc[UR24][R32.64], R34 ;  /* 0x0000002220002986 */ /* 0x0001e2000c101118 */
[----:B-1----:R-:W-:Y:S01]  /*39dd0*/  ISETP.LT.AND P2, PT, R71, UR12, !P4 ;  /* 0x0000000c47007c0c */ /* 0x002fe2000e741270 */
[----:B------:R-:W1:Y:S02]  /*39de0*/  LDCU UR12, c[0x0][0x398] ;  /* 0x00007300ff0c77ac */ /* 0x000e640008000800 */
[----:B------:R-:W5:Y:S01]  /*39df0*/  LDL.LU R70, [R1+0x180] ;  /* 0x0001800001467983 */ /* 0x000f620000300800 */
[----:B------:R-:W-:Y:S01]  /*39e00*/  ISETP.LT.AND P4, PT, R37, UR14, !P4 ;  /* 0x0000000e25007c0c */ /* 0x000fe2000e781270 */
[----:B------:R-:W1:Y:S02]  /*39e10*/  LDCU UR14, c[0x0][0x398] ;  /* 0x00007300ff0e77ac */ /* 0x000e640008000800 */
[----:B------:R-:W5:Y:S04]  /*39e20*/  LDL.LU R40, [R1+0x184] ;  /* 0x0001840001287983 */ /* 0x000f680000300800 */
[----:B0-----:R-:W5:Y:S04]  /*39e30*/  LDL.LU.64 R32, [R1+0x480] ;  /* 0x0004800001207983 */ /* 0x001f680000300a00 */
[----:B------:R-:W5:Y:S01]  /*39e40*/  LDL.LU R37, [R1+0xd70] ;  /* 0x000d700001257983 */ /* 0x000f620000300800 */
[----:B------:R-:W-:-:S02]  /*39e50*/  SHF.R.S32.HI R0, RZ, 0x8, R0 ;  /* 0x00000008ff007819 */ /* 0x000fc40000011400 */
[----:B------:R-:W-:-:S03]  /*39e60*/  PRMT R27, R27, 0x9910, RZ ;  /* 0x000099101b1b7816 */ /* 0x000fc600000000ff */
[----:B------:R0:W-:Y:S01]  /*39e70*/  @P6 STG.E.U8 desc[UR24][R30.64], R0 ;  /* 0x000000001e006986 */ /* 0x0001e2000c101118 */
[----:B------:R-:W-:Y:S01]  /*39e80*/  PRMT R34, R34, 0x9910, RZ ;  /* 0x0000991022227816 */ /* 0x000fe200000000ff */
[----:B0-----:R-:W-:Y:S01]  /*39e90*/  IMAD.MOV.U32 R0, RZ, RZ, R27 ;  /* 0x000000ffff007224 */ /* 0x001fe200078e001b */
[----:B------:R-:W-:Y:S01]  /*39ea0*/  PRMT R26, R26, 0x9910, RZ ;  /* 0x000099101a1a7816 */ /* 0x000fe200000000ff */
[----:B------:R-:W5:Y:S03]  /*39eb0*/  LDL.LU.64 R30, [R1+0x478] ;  /* 0x00047800011e7983 */ /* 0x000f660000300a00 */
[----:B------:R-:W-:-:S05]  /*39ec0*/  SHF.R.S32.HI R0, RZ, 0x8, R0 ;  /* 0x00000008ff007819 */ /* 0x000fca0000011400 */
[----:B--2---:R0:W-:Y:S01]  /*39ed0*/  @P2 STG.E.U8 desc[UR24][R72.64], R0 ;  /* 0x0000000048002986 */ /* 0x0041e2000c101118 */
[----:B------:R-:W-:Y:S01]  /*39ee0*/  ISETP.LT.AND P2, PT, R67, UR10, !P5 ;  /* 0x0000000a43007c0c */ /* 0x000fe2000ef41270 */
[----:B------:R-:W2:Y:S01]  /*39ef0*/  LDCU UR10, c[0x0][0x398] ;  /* 0x00007300ff0a77ac */ /* 0x000ea20008000800 */
[----:B------:R-:W-:Y:S01]  /*39f00*/  SHF.R.S32.HI R26, RZ, 0x8, R26 ;  /* 0x00000008ff1a7819 */ /* 0x000fe2000001141a */
[----:B0-----:R-:W-:Y:S02]  /*39f10*/  IMAD.MOV.U32 R0, RZ, RZ, R34 ;  /* 0x000000ffff007224 */ /* 0x001fe400078e0022 */
[----:B------:R-:W2:Y:S03]  /*39f20*/  LDL.LU R34, [R1+0x708] ;  /* 0x0007080001227983 */ /* 0x000ea60000300800 */
[----:B------:R-:W-:Y:S01]  /*39f30*/  SHF.R.S32.HI R0, RZ, 0x8, R0 ;  /* 0x00000008ff007819 */ /* 0x000fe20000011400 */
[----:B---3--:R-:W-:Y:S04]  /*39f40*/  @P3 STG.E.U8 desc[UR24][R68.64], R26 ;  /* 0x0000001a44003986 */ /* 0x008fe8000c101118 */
[----:B----4-:R0:W-:Y:S04]  /*39f50*/  @P4 STG.E.U8 desc[UR24][R38.64], R0 ;  /* 0x0000000026004986 */ /* 0x0101e8000c101118 */
[----:B0-----:R-:W3:Y:S04]  /*39f60*/  LDL.LU.64 R38, [R1+0x470] ;  /* 0x0004700001267983 */ /* 0x001ee80000300a00 */
[----:B------:R-:W4:Y:S04]  /*39f70*/  LDL.LU.64 R72, [R1+0x468] ;  /* 0x0004680001487983 */ /* 0x000f280000300a00 */
[----:B------:R-:W3:Y:S04]  /*39f80*/  LDL.LU.64 R68, [R1+0x460] ;  /* 0x0004600001447983 */ /* 0x000ee80000300a00 */
[----:B-----5:R0:W-:Y:S04]  /*39f90*/  @P2 STG.E.U8 desc[UR24][R36.64], R29 ;  /* 0x0000001d24002986 */ /* 0x0201e8000c101118 */
[----:B0-----:R-:W5:Y:S01]  /*39fa0*/  LDL.LU.64 R36, [R1+0xd68] ;  /* 0x000d680001247983 */ /* 0x001f620000300a00 */
[----:B-1----:R-:W-:Y:S01]  /*39fb0*/  ISETP.LT.AND P4, PT, R71, UR12, !P5 ;  /* 0x0000000c47007c0c */ /* 0x002fe2000ef81270 */
[----:B------:R-:W-:Y:S01]  /*39fc0*/  VIADD R0, R66, 0x61 ;  /* 0x0000006142007836 */ /* 0x000fe20000000000 */
[----:B------:R-:W-:Y:S01]  /*39fd0*/  ISETP.LT.AND P6, PT, R41, UR16, !P5 ;  /* 0x0000001029007c0c */ /* 0x000fe2000efc1270 */
[----:B------:R-:W0:Y:S03]  /*39fe0*/  LDCU UR12, c[0x0][0x398] ;  /* 0x00007300ff0c77ac */ /* 0x000e260008000800 */
[----:B------:R-:W-:Y:S01]  /*39ff0*/  ISETP.GE.AND P3, PT, R0, UR4, PT ;  /* 0x0000000400007c0c */ /* 0x000fe2000bf66270 */
[----:B------:R-:W1:Y:S01]  /*3a000*/  LDCU UR4, c[0x0][0x39c] ;  /* 0x00007380ff0477ac */ /* 0x000e620008000800 */
[----:B------:R-:W-:-:S02]  /*3a010*/  F2FP.SATFINITE.E4M3.F32.PACK_AB_MERGE_C R0, R35, R28, RZ ;  /* 0x0000001c2300723e */ /* 0x000fc400048070ff */
[----:B------:R-:W-:Y:S01]  /*3a020*/  F2FP.SATFINITE.E4M3.F32.PACK_AB_MERGE_C R27, R40, R70, RZ ;  /* 0x00000046281b723e */ /* 0x000fe200048070ff */
[----:B------:R-:W-:Y:S01]  /*3a030*/  VIADD R26, R66, 0x62 ;  /* 0x00000062421a7836 */ /* 0x000fe20000000000 */
[----:B------:R-:W-:Y:S01]  /*3a040*/  PRMT R28, R0, 0x9910, RZ ;  /* 0x00009910001c7816 */ /* 0x000fe200000000ff */
[----:B------:R0:W-:Y:S01]  /*3a050*/  @P4 STG.E.U8 desc[UR24][R32.64], R0 ;  /* 0x0000000020004986 */ /* 0x0001e2000c101118 */
[----:B------:R-:W1:Y:S03]  /*3a060*/  LDCU UR16, c[0x0][0x398] ;  /* 0x00007300ff1077ac */ /* 0x000e660008000800 */
[----:B------:R-:W-:Y:S04]  /*3a070*/  @P6 STG.E.U8 desc[UR24][R30.64], R27 ;  /* 0x0000001b1e006986 */ /* 0x000fe8000c101118 */
[----:B------:R-:W4:Y:S01]  /*3a080*/  LDL.LU R40, [R1+0x588] ;  /* 0x0005880001287983 */ /* 0x000f220000300800 */
[----:B0-----:R-:W-:-:S03]  /*3a090*/  VIADD R0, R66, 0x63 ;  /* 0x0000006342007836 */ /* 0x001fc60000000000 */
[----:B------:R-:W4:Y:S01]  /*3a0a0*/  LDL.LU.64 R32, [R1+0x458] ;  /* 0x0004580001207983 */ /* 0x000f220000300a00 */
[----:B--2---:R-:W-:Y:S01]  /*3a0b0*/  ISETP.LT.AND P4, PT, R34, UR9, !P5 ;  /* 0x0000000922007c0c */ /* 0x004fe2000ef81270 */
[----:B------:R-:W0:Y:S01]  /*3a0c0*/  LDCU UR9, c[0x0][0x398] ;  /* 0x00007300ff0977ac */ /* 0x000e220008000800 */
[----:B-----5:R-:W-:-:S11]  /*3a0d0*/  F2FP.SATFINITE.E4M3.F32.PACK_AB_MERGE_C R36, R37, R36, RZ ;  /* 0x000000242524723e */ /* 0x020fd600048070ff */
[----:B---3--:R2:W-:Y:S01]  /*3a0e0*/  @P4 STG.E.U8 desc[UR24][R38.64], R36 ;  /* 0x0000002426004986 */ /* 0x0085e2000c101118 */
[----:B-1----:R-:W-:Y:S01]  /*3a0f0*/  ISETP.GE.AND P4, PT, R0, UR4, PT ;  /* 0x0000000400007c0c */ /* 0x002fe2000bf86270 */
[----:B------:R-:W1:Y:S01]  /*3a100*/  LDCU UR4, c[0x0][0x39c] ;  /* 0x00007380ff0477ac */ /* 0x000e620008000800 */
[----:B------:R-:W-:Y:S01]  /*3a110*/  SHF.R.S32.HI R0, RZ, 0x8, R28 ;  /* 0x00000008ff007819 */ /* 0x000fe2000001141c */
[----:B--2---:R-:W2:Y:S04]  /*3a120*/  LDL.LU.64 R38, [R1+0x450] ;  /* 0x0004500001267983 */ /* 0x004ea80000300a00 */
[----:B------:R-:W3:Y:S01]  /*3a130*/  LDL.LU R28, [R1+0x58c] ;  /* 0x00058c00011c7983 */ /* 0x000ee20000300800 */
[----:B------:R-:W-:Y:S01]  /*3a140*/  ISETP.GE.AND P2, PT, R26, UR6, PT ;  /* 0x000000061a007c0c */ /* 0x000fe2000bf46270 */
[----:B------:R-:W5:Y:S01]  /*3a150*/  LDCU UR6, c[0x0][0x398] ;  /* 0x00007300ff0677ac */ /* 0x000f620008000800 */
[----:B------:R-:W-:-:S02]  /*3a160*/  ISETP.LT.AND P5, PT, R67, UR10, !P3 ;  /* 0x0000000a43007c0c */ /* 0x000fc4000dfa1270 */
[----:B------:R-:W-:Y:S01]  /*3a170*/  ISETP.LT.AND P6, PT, R71, UR12, !P3 ;  /* 0x0000000c47007c0c */ /* 0x000fe2000dfc1270 */
[----:B------:R-:W0:Y:S01]  /*3a180*/  LDCU UR10, c[0x0][0x398] ;  /* 0x00007300ff0a77ac */ /* 0x000e220008000800 */
[----:B------:R-:W-:Y:S02]  /*3a190*/  PRMT R26, R29, 0x9910, RZ ;  /* 0x000099101d1a7816 */ /* 0x000fe400000000ff */
[----:B------:R-:W3:Y:S01]  /*3a1a0*/  LDL.LU R29, [R1+0x594] ;  /* 0x00059400011d7983 */ /* 0x000ee20000300800 */
[----:B------:R-:W1:Y:S01]  /*3a1b0*/  LDCU UR12, c[0x0][0x398] ;  /* 0x00007300ff0c77ac */ /* 0x000e620008000800 */
[----:B------:R-:W-:Y:S02]  /*3a1c0*/  SHF.R.S32.HI R26, RZ, 0x8, R26 ;  /* 0x00000008ff1a7819 */ /* 0x000fe4000001141a */
[----:B------:R-:W3:Y:S04]  /*3a1d0*/  LDL.LU R35, [R1+0x388] ;  /* 0x0003880001237983 */ /* 0x000ee80000300800 */
[----:B----4-:R4:W-:Y:S01]  /*3a1e0*/  @P5 STG.E.U8 desc[UR24][R72.64], R26 ;  /* 0x0000001a48005986 */ /* 0x0109e2000c101118 */
[----:B-----5:R-:W-:-:S03]  /*3a1f0*/  ISETP.LT.AND P5, PT, R41, UR6, !P3 ;  /* 0x0000000629007c0c */ /* 0x020fc6000dfa1270 */
[----:B------:R5:W-:Y:S01]  /*3a200*/  @P6 STG.E.U8 desc[UR24][R68.64], R0 ;  /* 0x0000000044006986 */ /* 0x000be2000c101118 */
[----:B0-----:R-:W-:Y:S01]  /*3a210*/  ISETP.LT.AND P6, PT, R34, UR9, !P3 ;  /* 0x0000000922007c0c */ /* 0x001fe2000dfc1270 */
[----:B------:R-:W0:Y:S02]  /*3a220*/  LDCU UR6, c[0x0][0x398] ;  /* 0x00007300ff0677ac */ /* 0x000e240008000800 */
[----:B------:R-:W3:Y:S01]  /*3a230*/  LDL.LU R30, [R1+0x38c] ;  /* 0x00038c00011e7983 */ /* 0x000ee20000300800 */
[----:B------:R-:W0:Y:S01]  /*3a240*/  LDCU UR9, c[0x0][0x398] ;  /* 0x00007300ff0977ac */ /* 0x000e220008000800 */
[----:B----4-:R-:W-:Y:S02]  /*3a250*/  PRMT R26, R36, 0x9910, RZ ;  /* 0x00009910241a7816 */ /* 0x010fe400000000ff */
[----:B------:R-:W4:Y:S01]  /*3a260*/  LDL.LU R31, [R1+0x188] ;  /* 0x00018800011f7983 */ /* 0x000f220000300800 */
[----:B-----5:R-:W-:-:S03]  /*3a270*/  PRMT R0, R27, 0x9910, RZ ;  /* 0x000099101b007816 */ /* 0x020fc600000000ff */
[----:B------:R-:W4:Y:S01]  /*3a280*/  LDL.LU R70, [R1+0x18c] ;  /* 0x00018c0001467983 */ /* 0x000f220000300800 */
[----:B------:R-:W-:Y:S02]  /*3a290*/  SHF.R.S32.HI R26, RZ, 0x8, R26 ;  /* 0x00000008ff1a7819 */ /* 0x000fe4000001141a */
[----:B------:R-:W-:Y:S01]  /*3a2a0*/  SHF.R.S32.HI R0, RZ, 0x8, R0 ;  /* 0x00000008ff007819 */ /* 0x000fe20000011400 */
[----:B------:R-:W5:Y:S04]  /*3a2b0*/  LDL.LU.64 R72, [R1+0x440] ;  /* 0x0004400001487983 */ /* 0x000f680000300a00 */
[----:B------:R-:W4:Y:S04]  /*3a2c0*/  LDL.LU.64 R68, [R1+0x438] ;  /* 0x0004380001447983 */ /* 0x000f280000300a00 */
[----:B------:R-:W4:Y:S04]  /*3a2d0*/  LDL.LU R27, [R1+0x590] ;  /* 0x00059000011b7983 */ /* 0x000f280000300800 */
[----:B------:R-:W4:Y:S04]  /*3a2e0*/  LDL.LU.64 R36, [R1+0x430] ;  /* 0x0004300001247983 */ /* 0x000f280000300a00 */
[----:B------:R0:W-:Y:S04]  /*3a2f0*/  @P5 STG.E.U8 desc[UR24][R32.64], R0 ;  /* 0x0000000020005986 */ /* 0x0001e8000c101118 */
[----:B--2---:R2:W-:Y:S01]  /*3a300*/  @P6 STG.E.U8 desc[UR24][R38.64], R26 ;  /* 0x0000001a26006986 */ /* 0x0045e2000c101118 */
[----:B---3--:R-:W-:-:S03]  /*3a310*/  F2FP.SATFINITE.E4M3.F32.PACK_AB_MERGE_C R28, R28, R40, RZ ;  /* 0x000000281c1c723e */ /* 0x008fc600048070ff */
[----:B------:R-:W3:Y:S04]  /*3a320*/  LDL.LU R40, [R1+0xd60] ;  /* 0x000d600001287983 */ /* 0x000ee80000300800 */
[----:B0-----:R-:W3:Y:S04]  /*3a330*/  LDL.LU.64 R32, [R1+0x428] ;  /* 0x0004280001207983 */ /* 0x001ee80000300a00 */
[----:B--2---:R-:W2:Y:S01]  /*3a340*/  LDL.LU.64 R38, [R1+0xd58] ;  /* 0x000d580001267983 */ /* 0x004ea20000300a00 */
[----:B------:R-:W-:Y:S01]  /*3a350*/  ISETP.LT.AND P3, PT, R67, UR10, !P2 ;  /* 0x0000000a43007c0c */ /* 0x000fe2000d761270 */
[----:B------:R-:W0:-:S12]  /*3a360*/  LDCU UR10, c[0x0][0x398] ;  /* 0x00007300ff0a77ac */ /* 0x000e180008000800 */
[----:B--2---:R2:W-:Y:S04]  /*3a370*/  @P3 STG.E.U8 desc[UR24][R38.64], R28 ;  /* 0x0000001c26003986 */ /* 0x0045e8000c101118 */
[----:B--2---:R-:W2:Y:S01]  /*3a380*/  LDL.LU.64 R38, [R1+0xd50] ;  /* 0x000d500001267983 */ /* 0x004ea20000300a00 */
[----:B------:R-:W-:Y:S02]  /*3a390*/  ISETP.LT.AND P3, PT, R41, UR6, !P2 ;  /* 0x0000000629007c0c */ /* 0x000fe4000d761270 */
[----:B----4-:R-:W-:Y:S01]  /*3a3a0*/  F2FP.SATFINITE.E4M3.F32.PACK_AB_MERGE_C R29, R29, R27, RZ ;  /* 0x0000001b1d1d723e */ /* 0x010fe200048070ff */
[----:B------:R-:W4:Y:S01]  /*3a3b0*/  LDL.LU R41, [R1+0xd48] ;  /* 0x000d480001297983 */ /* 0x000f220000300800 */
[----:B------:R-:W-:Y:S01]  /*3a3c0*/  F2FP.SATFINITE.E4M3.F32.PACK_AB_MERGE_C R27, R30, R35, RZ ;  /* 0x000000231e1b723e */ /* 0x000fe200048070ff */
[----:B------:R-:W-:Y:S01]  /*3a3d0*/  VIADD R0, R66, 0x64 ;  /* 0x0000006442007836 */ /* 0x000fe20000000000 */
[----:B------:R-:W-:Y:S01]  /*3a3e0*/  F2FP.SATFINITE.E4M3.F32.PACK_AB_MERGE_C R26, R70, R31, RZ ;  /* 0x0000001f461a723e */ /* 0x000fe200048070ff */
[----:B------:R-:W0:Y:S01]  /*3a3f0*/  LDCU UR6, c[0x0][0x39c] ;  /* 0x00007380ff0677ac */ /* 0x000e220008000800 */
[----:B-1----:R-:W-:Y:S01]  /*3a400*/  ISETP.LT.AND P6, PT, R71, UR12, !P2 ;  /* 0x0000000c47007c0c */ /* 0x002fe2000d7c1270 */
[----:B------:R-:W3:Y:S01]  /*3a410*/  LDL.LU.64 R30, [R1+0x420] ;  /* 0x00042000011e7983 */ /* 0x000ee20000300a00 */
[----:B------:R-:W1:Y:S11]  /*3a420*/  LDCU UR12, c[0x0][0x398] ;  /* 0x00007300ff0c77ac */ /* 0x000e760008000800 */
[----:B-----5:R5:W-:Y:S04]  /*3a430*/  @P6 STG.E.U8 desc[UR24][R72.64], R27 ;  /* 0x0000001b48006986 */ /* 0x020be8000c101118 */
[----:B------:R0:W-:Y:S01]  /*3a440*/  @P3 STG.E.U8 desc[UR24][R68.64], R26 ;  /* 0x0000001a44003986 */ /* 0x0001e2000c101118 */
[----:B--2---:R-:W-:-:S03]  /*3a450*/  F2FP.SATFINITE.E4M3.F32.PACK_AB_MERGE_C R38, R39, R38, RZ ;  /* 0x000000262726723e */ /* 0x004fc600048070ff */
[----:B------:R-:W2:Y:S04]  /*3a460*/  LDL.LU R39, [R1+0x70c] ;  /* 0x00070c0001277983 */ /* 0x000ea80000300800 */
[----:B-----5:R-:W5:Y:S04]  /*3a470*/  LDL.LU.64 R72, [R1+0x418] ;  /* 0x0004180001487983 */ /* 0x020f680000300a00 */
[----:B0-----:R-:W4:Y:S01]  /*3a480*/  LDL.LU.64 R68, [R1+0x410] ;  /* 0x0004100001447983 */ /* 0x001f220000300a00 */
[----:B------:R-:W-:Y:S01]  /*3a490*/  ISETP.LT.AND P2, PT, R34, UR9, !P2 ;  /* 0x0000000922007c0c */ /* 0x000fe2000d741270 */
[----:B------:R-:W2:Y:S01]  /*3a4a0*/  LDCU UR9, c[0x0][0x398] ;  /* 0x00007300ff0977ac */ /* 0x000ea20008000800 */
[----:B------:R-:W-:-:S02]  /*3a4b0*/  ISETP.LT.AND P6, PT, R67, UR10, !P4 ;  /* 0x0000000a43007c0c */ /* 0x000fc4000e7c1270 */
[----:B------:R-:W-:Y:S01]  /*3a4c0*/  ISETP.GE.AND P5, PT, R0, UR4, PT ;  /* 0x0000000400007c0c */ /* 0x000fe2000bfa6270 */
[----:B------:R-:W0:Y:S01]  /*3a4d0*/  LDCU UR10, c[0x0][0x398] ;  /* 0x00007300ff0a77ac */ /* 0x000e220008000800 */
[----:B------:R-:W-:Y:S02]  /*3a4e0*/  PRMT R0, R28, 0x9910, RZ ;  /* 0x000099101c007816 */ /* 0x000fe400000000ff */
[----:B------:R-:W-:Y:S01]  /*3a4f0*/  PRMT R27, R27, 0x9910, RZ ;  /* 0x000099101b1b7816 */ /* 0x000fe200000000ff */
[----:B------:R-:W4:Y:S01]  /*3a500*/  LDL.LU R28, [R1+0x394] ;  /* 0x00039400011c7983 */ /* 0x000f220000300800 */
[----:B------:R-:W-:Y:S01]  /*3a510*/  SHF.R.S32.HI R0, RZ, 0x8, R0 ;  /* 0x00000008ff007819 */ /* 0x000fe20000011400 */
[----:B------:R-:W0:Y:S02]  /*3a520*/  LDCU UR4, c[0x0][0x39c] ;  /* 0x00007380ff0477ac */ /* 0x000e240008000800 */
[----:B------:R-:W-:Y:S01]  /*3a530*/  @P2 STG.E.U8 desc[UR24][R36.64], R38 ;  /* 0x0000002624002986 */ /* 0x000fe2000c101118 */
[----:B-1----:R-:W-:Y:S01]  /*3a540*/  ISETP.LT.AND P2, PT, R71, UR12, !P4 ;  /* 0x0000000c47007c0c */ /* 0x002fe2000e741270 */
[----:B------:R-:W1:Y:S02]  /*3a550*/  LDCU UR12, c[0x0][0x398] ;  /* 0x00007300ff0c77ac */ /* 0x000e640008000800 */
[----:B---3--:R3:W-:Y:S01]  /*3a560*/  @P6 STG.E.U8 desc[UR24][R32.64], R0 ;  /* 0x0000000020006986 */ /* 0x0087e2000c101118 */
[----:B------:R-:W-:-:S03]  /*3a570*/  PRMT R26, R26, 0x9910, RZ ;  /* 0x000099101a1a7816 */ /* 0x000fc600000000ff */
[----:B------:R-:W4:Y:S01]  /*3a580*/  LDL.LU R35, [R1+0x190] ;  /* 0x0001900001237983 */ /* 0x000f220000300800 */
[----:B---3--:R-:W-:Y:S01]  /*3a590*/  IMAD.MOV.U32 R0, RZ, RZ, R27 ;  /* 0x000000ffff007224 */ /* 0x008fe200078e001b */
[----:B------:R-:W-:Y:S02]  /*3a5a0*/  PRMT R38, R38, 0x9910, RZ ;  /* 0x0000991026267816 */ /* 0x000fe400000000ff */
[----:B------:R-:W3:Y:S02]  /*3a5b0*/  LDL.LU R70, [R1+0x194] ;  /* 0x0001940001467983 */ /* 0x000ee40000300800 */
[----:B------:R-:W-:Y:S02]  /*3a5c0*/  SHF.R.S32.HI R0, RZ, 0x8, R0 ;  /* 0x00000008ff007819 */ /* 0x000fe40000011400 */
[----:B------:R-:W3:Y:S04]  /*3a5d0*/  LDL.LU.64 R36, [R1+0x400] ;  /* 0x0004000001247983 */ /* 0x000ee80000300a00 */
[----:B------:R1:W-:Y:S01]  /*3a5e0*/  @P2 STG.E.U8 desc[UR24][R30.64], R0 ;  /* 0x000000001e002986 */ /* 0x0003e2000c101118 */
[----:B0-----:R-:W-:Y:S01]  /*3a5f0*/  ISETP.LT.AND P2, PT, R67, UR10, !P5 ;  /* 0x0000000a43007c0c */ /* 0x001fe2000ef41270 */
[----:B------:R-:W0:Y:S01]  /*3a600*/  LDCU UR10, c[0x0][0x398] ;  /* 0x00007300ff0a77ac */ /* 0x000e220008000800 */
[----:B------:R-:W-:Y:S01]  /*3a610*/  SHF.R.S32.HI R26, RZ, 0x8, R26 ;  /* 0x00000008ff1a7819 */ /* 0x000fe2000001141a */
[----:B------:R-:W3:Y:S04]  /*3a620*/  LDL.LU.64 R32, [R1+0x358] ;  /* 0x0003580001207983 */ /* 0x000ee80000300a00 */
[----:B------:R-:W3:Y:S01]  /*3a630*/  LDL.LU R27, [R1+0x390] ;  /* 0x00039000011b7983 */ /* 0x000ee20000300800 */
[----:B-1----:R-:W-:-:S03]  /*3a640*/  IMAD.MOV.U32 R0, RZ, RZ, R38 ;  /* 0x000000ffff007224 */ /* 0x002fc600078e0026 */
[----:B------:R-:W3:Y:S02]  /*3a650*/  LDL.LU.64 R30, [R1+0x350] ;  /* 0x00035000011e7983 */ /* 0x000ee40000300a00 */
[----:B------:R-:W-:Y:S02]  /*3a660*/  SHF.R.S32.HI R0, RZ, 0x8, R0 ;  /* 0x00000008ff007819 */ /* 0x000fe40000011400 */
[C---:B--2---:R-:W-:Y:S01]  /*3a670*/  ISETP.LT.AND P3, PT, R39.reuse, UR9, !P4 ;  /* 0x0000000927007c0c */ /* 0x044fe2000e761270 */
[----:B------:R-:W1:Y:S01]  /*3a680*/  LDCU UR9, c[0x0][0x398] ;  /* 0x00007300ff0977ac */ /* 0x000e620008000800 */
[----:B------:R-:W-:Y:S02]  /*3a690*/  ISETP.LT.AND P4, PT, R34, UR14, !P4 ;  /* 0x0000000e22007c0c */ /* 0x000fe4000e781270 */
[----:B------:R-:W-:Y:S01]  /*3a6a0*/  ISETP.LT.AND P6, PT, R39, UR16, !P5 ;  /* 0x0000001027007c0c */ /* 0x000fe2000efc1270 */
[----:B------:R-:W2:Y:S01]  /*3a6b0*/  LDCU UR14, c[0x0][0x398] ;  /* 0x00007300ff0e77ac */ /* 0x000ea20008000800 */
[----:B------:R-:W0:Y:S07]  /*3a6c0*/  LDCU UR16, c[0x0][0x398] ;  /* 0x00007300ff1077ac */ /* 0x000e2e0008000800 */
[----:B-----5:R5:W-:Y:S04]  /*3a6d0*/  @P3 STG.E.U8 desc[UR24][R72.64], R26 ;  /* 0x0000001a48003986 */ /* 0x020be8000c101118 */
[----:B----4-:R4:W-:Y:S04]  /*3a6e0*/  @P4 STG.E.U8 desc[UR24][R68.64], R0 ;  /* 0x0000000044004986 */ /* 0x0109e8000c101118 */
[----:B------:R0:W-:Y:S04]  /*3a6f0*/  @P2 STG.E.U8 desc[UR24][R40.64], R29 ;  /* 0x0000001d28002986 */ /* 0x0001e8000c101118 */
[----:B-----5:R-:W5:Y:S04]  /*3a700*/  LDL.LU.64 R72, [R1+0x348] ;  /* 0x0003480001487983 */ /* 0x020f680000300a00 */
[----:B----4-:R-:W4:Y:S04]  /*3a710*/  LDL.LU.64 R68, [R1+0x340] ;  /* 0x0003400001447983 */ /* 0x010f280000300a00 */
[----:B0-----:R-:W2:Y:S01]  /*3a720*/  LDL.LU.64 R40, [R1+0xd40] ;  /* 0x000d400001287983 */ /* 0x001ea20000300a00 */
[----:B------:R-:W-:Y:S01]  /*3a730*/  ISETP.LT.AND P4, PT, R71, UR12, !P5 ;  /* 0x0000000c47007c0c */ /* 0x000fe2000ef81270 */
[----:B------:R-:W0:Y:S01]  /*3a740*/  LDCU UR12, c[0x0][0x398] ;  /* 0x00007300ff0c77ac */ /* 0x000e220008000800 */
[----:B------:R-:W-:-:S02]  /*3a750*/  VIADD R0, R66, 0x65 ;  /* 0x0000006542007836 */ /* 0x000fc40000000000 */
[----:B------:R-:W-:-:S03]  /*3a760*/  VIADD R26, R66, 0x66 ;  /* 0x00000066421a7836 */ /* 0x000fc60000000000 */
[----:B------:R-:W-:Y:S01]  /*3a770*/  ISETP.GE.AND P3, PT, R0, UR4, PT ;  /* 0x0000000400007c0c */ /* 0x000fe2000bf66270 */
[----:B------:R-:W0:Y:S01]  /*3a780*/  LDCU UR4, c[0x0][0x39c] ;  /* 0x00007380ff0477ac */ /* 0x000e220008000800 */
[----:B------:R-:W-:Y:S02]  /*3a790*/  ISETP.GE.AND P2, PT, R26, UR6, PT ;  /* 0x000000061a007c0c */ /* 0x000fe4000bf46270 */
[----:B------:R-:W-:Y:S01]  /*3a7a0*/  PRMT R26, R29, 0x9910, RZ ;  /* 0x000099101d1a7816 */ /* 0x000fe200000000ff */
[----:B------:R-:W0:Y:S01]  /*3a7b0*/  LDCU UR6, c[0x0][0x398] ;  /* 0x00007300ff0677ac */ /* 0x000e220008000800 */
[----:B------:R-:W4:Y:S01]  /*3a7c0*/  LDL.LU R29, [R1+0x598] ;  /* 0x00059800011d7983 */ /* 0x000f220000300800 */
[----:B---3--:R-:W-:Y:S02]  /*3a7d0*/  F2FP.SATFINITE.E4M3.F32.PACK_AB_MERGE_C R0, R28, R27, RZ ;  /* 0x0000001b1c00723e */ /* 0x008fe400048070ff */
[----:B------:R-:W-:-:S03]  /*3a7e0*/  F2FP.SATFINITE.E4M3.F32.PACK_AB_MERGE_C R27, R70, R35, RZ ;  /* 0x00000023461b723e */ /* 0x000fc600048070ff */
[----:B------:R3:W-:Y:S04]  /*3a7f0*/  @P4 STG.E.U8 desc[UR24][R36.64], R0 ;  /* 0x0000000024004986 */ /* 0x0007e8000c101118 */
[----:B------:R-:W-:Y:S01]  /*3a800*/  @P6 STG.E.U8 desc[UR24][R32.64], R27 ;  /* 0x0000001b20006986 */ /* 0x000fe2000c101118 */
[----:B0-----:R-:W-:Y:S01]  /*3a810*/  ISETP.LT.AND P6, PT, R71, UR12, !P3 ;  /* 0x0000000c47007c0c */ /* 0x001fe2000dfc1270 */
[----:B------:R-:W0:Y:S01]  /*3a820*/  LDCU UR12, c[0x0][0x398] ;  /* 0x00007300ff0c77ac */ /* 0x000e220008000800 */
[----:B--2---:R-:W-:Y:S02]  /*3a830*/  F2FP.SATFINITE.E4M3.F32.PACK_AB_MERGE_C R40, R41, R40, RZ ;  /* 0x000000282928723e */ /* 0x004fe400048070ff */
[----:B------:R-:W2:Y:S04]  /*3a840*/  LDL.LU R41, [R1+0x59c] ;  /* 0x00059c0001297983 */ /* 0x000ea80000300800 */
[----:B------:R-:W2:Y:S01]  /*3a850*/  LDL.LU.64 R70, [R1+0x338] ;  /* 0x0003380001467983 */ /* 0x000ea20000300a00 */
[----:B-1----:R-:W-:Y:S01]  /*3a860*/  ISETP.LT.AND P4, PT, R34, UR9, !P5 ;  /* 0x0000000922007c0c */ /* 0x002fe2000ef81270 */
[----:B------:R-:W1:Y:S01]  /*3a870*/  LDCU UR9, c[0x0][0x398] ;  /* 0x00007300ff0977ac */ /* 0x000e620008000800 */
[----:B------:R-:W-:Y:S01]  /*3a880*/  ISETP.LT.AND P5, PT, R67, UR10, !P3 ;  /* 0x0000000a43007c0c */ /* 0x000fe2000dfa1270 */
[----:B------:R-:W2:Y:S01]  /*3a890*/  LDL.LU R38, [R1+0x5a0] ;  /* 0x0005a00001267983 */ /* 0x000ea20000300800 */
[----:B------:R-:W-:Y:S01]  /*3a8a0*/  PRMT R28, R0, 0x9910, RZ ;  /* 0x00009910001c7816 */ /* 0x000fe200000000ff */
[----:B---3--:R-:W-:Y:S01]  /*3a8b0*/  VIADD R0, R66, 0x67 ;  /* 0x0000006742007836 */ /* 0x008fe20000000000 */
[----:B------:R-:W-:Y:S01]  /*3a8c0*/  SHF.R.S32.HI R26, RZ, 0x8, R26 ;  /* 0x00000008ff1a7819 */ /* 0x000fe2000001141a */
[----:B------:R-:W3:Y:S01]  /*3a8d0*/  LDL.LU R36, [R1+0x5a4] ;  /* 0x0005a40001247983 */ /* 0x000ee20000300800 */
[----:B------:R-:W0:Y:S03]  /*3a8e0*/  LDCU UR10, c[0x0][0x398] ;  /* 0x00007300ff0a77ac */ /* 0x000e260008000800 */
[----:B------:R-:W3:Y:S04]  /*3a8f0*/  LDL.LU R37, [R1+0x398] ;  /* 0x0003980001257983 */ /* 0x000ee80000300800 */
[----:B------:R-:W-:Y:S01]  /*3a900*/  @P4 STG.E.U8 desc[UR24][R30.64], R40 ;  /* 0x000000281e004986 */ /* 0x000fe2000c101118 */
[----:B------:R-:W-:Y:S01]  /*3a910*/  ISETP.GE.AND P4, PT, R0, UR4, PT ;  /* 0x0000000400007c0c */ /* 0x000fe2000bf86270 */
[----:B------:R-:W0:Y:S01]  /*3a920*/  LDCU UR4, c[0x0][0x39c] ;  /* 0x00007380ff0477ac */ /* 0x000e220008000800 */
[----:B------:R-:W-:Y:S01]  /*3a930*/  SHF.R.S32.HI R0, RZ, 0x8, R28 ;  /* 0x00000008ff007819 */ /* 0x000fe2000001141c */
[----:B-----5:R5:W-:Y:S01]  /*3a940*/  @P5 STG.E.U8 desc[UR24][R72.64], R26 ;  /* 0x0000001a48005986 */ /* 0x020be2000c101118 */
[----:B------:R-:W-:Y:S01]  /*3a950*/  ISETP.LT.AND P5, PT, R39, UR6, !P3 ;  /* 0x0000000627007c0c */ /* 0x000fe2000dfa1270 */
[----:B------:R-:W0:Y:S02]  /*3a960*/  LDCU UR6, c[0x0][0x398] ;  /* 0x00007300ff0677ac */ /* 0x000e240008000800 */
[----:B----4-:R4:W-:Y:S01]  /*3a970*/  @P6 STG.E.U8 desc[UR24][R68.64], R0 ;  /* 0x0000000044006986 */ /* 0x0109e2000c101118 */
[----:B-1----:R-:W-:Y:S01]  /*3a980*/  ISETP.LT.AND P6, PT, R34, UR9, !P3 ;  /* 0x0000000922007c0c */ /* 0x002fe2000dfc1270 */
[----:B------:R-:W1:Y:S02]  /*3a990*/  LDCU UR9, c[0x0][0x398] ;  /* 0x00007300ff0977ac */ /* 0x000e640008000800 */
[----:B------:R-:W3:Y:S01]  /*3a9a0*/  LDL.LU R35, [R1+0x39c] ;  /* 0x00039c0001237983 */ /* 0x000ee20000300800 */
[----:B-----5:R-:W-:-:S03]  /*3a9b0*/  PRMT R26, R40, 0x9910, RZ ;  /* 0x00009910281a7816 */ /* 0x020fc600000000ff */
[----:B------:R-:W5:Y:S01]  /*3a9c0*/  LDL.LU R73, [R1+0x198] ;  /* 0x0001980001497983 */ /* 0x000f620000300800 */
[----:B----4-:R-:W-:-:S03]  /*3a9d0*/  PRMT R0, R27, 0x9910, RZ ;  /* 0x000099101b007816 */ /* 0x010fc600000000ff */
[----:B------:R-:W5:Y:S01]  /*3a9e0*/  LDL.LU R72, [R1+0x19c] ;  /* 0x00019c0001487983 */ /* 0x000f620000300800 */
[----:B------:R-:W-:Y:S02]  /*3a9f0*/  SHF.R.S32.HI R26, RZ, 0x8, R26 ;  /* 0x00000008ff1a7819 */ /* 0x000fe4000001141a */
[----:B------:R-:W-:Y:S01]  /*3aa00*/  SHF.R.S32.HI R0, RZ, 0x8, R0 ;  /* 0x00000008ff007819 */ /* 0x000fe20000011400 */
[----:B------:R-:W4:Y:S04]  /*3aa10*/  LDL.LU.64 R32, [R1+0x320] ;  /* 0x0003200001207983 */ /* 0x000f280000300a00 */
[----:B------:R-:W3:Y:S04]  /*3aa20*/  LDL.LU.64 R68, [R1+0x318] ;  /* 0x0003180001447983 */ /* 0x000ee80000300a00 */
[----:B------:R-:W3:Y:S04]  /*3aa30*/  LDL.LU.64 R30, [R1+0x310] ;  /* 0x00031000011e7983 */ /* 0x000ee80000300a00 */
[----:B------:R-:W3:Y:S04]  /*3aa40*/  LDL.LU R40, [R1+0x710] ;  /* 0x0007100001287983 */ /* 0x000ee80000300800 */
[----:B--2---:R2:W-:Y:S04]  /*3aa50*/  @P5 STG.E.U8 desc[UR24][R70.64], R0 ;  /* 0x0000000046005986 */ /* 0x0045e8000c101118 */
[----:B------:R0:W-:Y:S04]  /*3aa60*/  @P6 STG.E.U8 desc[UR24][R42.64], R26 ;  /* 0x0000001a2a006986 */ /* 0x0001e8000c101118 */
[----:B--2---:R-:W2:Y:S04]  /*3aa70*/  LDL.LU.64 R70, [R1+0x308] ;  /* 0x0003080001467983 */ /* 0x004ea80000300a00 */
[----:B0-----:R-:W2:Y:S04]  /*3aa80*/  LDL.LU.64 R42, [R1+0xd38] ;  /* 0x000d3800012a7983 */ /* 0x001ea80000300a00 */
[----:B------:R-:W2:Y:S01]  /*3aa90*/  LDL.LU.64 R26, [R1+0x328] ;  /* 0x00032800011a7983 */ /* 0x000ea20000300a00 */
[----:B------:R-:W-:Y:S01]  /*3aaa0*/  ISETP.LT.AND P3, PT, R67, UR10, !P2 ;  /* 0x0000000a43007c0c */ /* 0x000fe2000d761270 */
[----:B------:R-:W0:Y:S01]  /*3aab0*/  LDCU UR10, c[0x0][0x398] ;  /* 0x00007300ff0a77ac */ /* 0x000e220008000800 */
[----:B------:R-:W-:-:S02]  /*3aac0*/  F2FP.SATFINITE.E4M3.F32.PACK_AB_MERGE_C R28, R41, R29, RZ ;  /* 0x0000001d291c723e */ /* 0x000fc400048070ff */
[----:B---3--:R-:W-:Y:S01]  /*3aad0*/  ISETP.LT.AND P6, PT, R40, UR12, !P2 ;  /* 0x0000000c28007c0c */ /* 0x008fe2000d7c1270 */
[----:B------:R-:W3:Y:S08]  /*3aae0*/  LDCU UR12, c[0x0][0x398] ;  /* 0x00007300ff0c77ac */ /* 0x000ef00008000800 */
[----:B--2---:R5:W-:Y:S01]  /*3aaf0*/  @P3 STG.E.U8 desc[UR24][R26.64], R28 ;  /* 0x0000001c1a003986 */ /* 0x004be2000c101118 */
[----:B------:R-:W-:Y:S01]  /*3ab00*/  ISETP.LT.AND P3, PT, R39, UR6, !P2 ;  /* 0x0000000627007c0c */ /* 0x000fe2000d761270 */
[----:B------:R-:W-:Y:S01]  /*3ab10*/  VIADD R0, R66, 0x68 ;  /* 0x0000006842007836 */ /* 0x000fe20000000000 */
[----:B-----5:R-:W-:Y:S01]  /*3ab20*/  F2FP.SATFINITE.E4M3.F32.PACK_AB_MERGE_C R26, R72, R73, RZ ;  /* 0x00000049481a723e */ /* 0x020fe200048070ff */
[----:B------:R-:W2:Y:S01]  /*3ab30*/  LDCU UR6, c[0x0][0x39c] ;  /* 0x00007380ff0677ac */ /* 0x000ea20008000800 */
[----:B------:R-:W5:Y:S01]  /*3ab40*/  LDL.LU.64 R72, [R1+0x300] ;  /* 0x0003000001487983 */ /* 0x000f620000300a00 */
[----:B------:R-:W-:-:S05]  /*3ab50*/  F2FP.SATFINITE.E4M3.F32.PACK_AB_MERGE_C R27, R35, R37, RZ ;  /* 0x00000025231b723e */ /* 0x000fca00048070ff */
[----:B----4-:R-:W-:Y:S04]  /*3ab60*/  @P6 STG.E.U8 desc[UR24][R32.64], R27 ;  /* 0x0000001b20006986 */ /* 0x010fe8000c101118 */
[----:B------:R4:W-:Y:S04]  /*3ab70*/  @P3 STG.E.U8 desc[UR24][R68.64], R26 ;  /* 0x0000001a44003986 */ /* 0x0009e8000c101118 */
[----:B----4-:R-:W4:Y:S01]  /*3ab80*/  LDL.LU.64 R68, [R1+0x2f8] ;  /* 0x0002f80001447983 */ /* 0x010f220000300a00 */
[----:B-1----:R-:W-:Y:S01]  /*3ab90*/  ISETP.LT.AND P2, PT, R34, UR9, !P2 ;  /* 0x0000000922007c0c */ /* 0x002fe2000d741270 */
[----:B------:R-:W1:Y:S01]  /*3aba0*/  LDCU UR9, c[0x0][0x398] ;  /* 0x00007300ff0977ac */ /* 0x000e620008000800 */
[----:B0-----:R-:W-:-:S02]  /*3abb0*/  ISETP.LT.AND P6, PT, R67, UR10, !P4 ;  /* 0x0000000a43007c0c */ /* 0x001fc4000e7c1270 */
[----:B------:R-:W-:Y:S01]  /*3abc0*/  ISETP.GE.AND P5, PT, R0, UR4, PT ;  /* 0x0000000400007c0c */ /* 0x000fe2000bfa6270 */
[----:B------:R-:W0:Y:S01]  /*3abd0*/  LDCU UR4, c[0x0][0x39c] ;  /* 0x00007380ff0477ac */ /* 0x000e220008000800 */
[----:B------:R-:W-:Y:S02]  /*3abe0*/  PRMT R0, R28, 0x9910, RZ ;  /* 0x000099101c007816 */ /* 0x000fe400000000ff */
[----:B------:R-:W-:Y:S01]  /*3abf0*/  F2FP.SATFINITE.E4M3.F32.PACK_AB_MERGE_C R42, R43, R42, RZ ;  /* 0x0000002a2b2a723e */ /* 0x000fe200048070ff */
[----:B------:R-:W0:Y:S01]  /*3ac00*/  LDCU UR10, c[0x0][0x398] ;  /* 0x00007300ff0a77ac */ /* 0x000e220008000800 */
[----:B------:R-:W-:Y:S02]  /*3ac10*/  SHF.R.S32.HI R0, RZ, 0x8, R0 ;  /* 0x00000008ff007819 */ /* 0x000fe40000011400 */
[----:B------:R-:W-:Y:S01]  /*3ac20*/  PRMT R27, R27, 0x9910, RZ ;  /* 0x000099101b1b7816 */ /* 0x000fe200000000ff */
[----:B------:R-:W-:Y:S01]  /*3ac30*/  @P2 STG.E.U8 desc[UR24][R30.64], R42 ;  /* 0x0000002a1e002986 */ /* 0x000fe2000c101118 */
[----:B---3--:R-:W-:Y:S01]  /*3ac40*/  ISETP.LT.AND P3, PT, R40, UR12, !P4 ;  /* 0x0000000c28007c0c */ /* 0x008fe2000e761270 */
[----:B------:R-:W3:Y:S02]  /*3ac50*/  LDCU UR12, c[0x0][0x398] ;  /* 0x00007300ff0c77ac */ /* 0x000ee40008000800 */
[----:B------:R0:W-:Y:S01]  /*3ac60*/  @P6 STG.E.U8 desc[UR24][R70.64], R0 ;  /* 0x0000000046006986 */ /* 0x0001e2000c101118 */
[----:B------:R-:W-:Y:S01]  /*3ac70*/  ISETP.LT.AND P6, PT, R34, UR14, !P4 ;  /* 0x0000000e22007c0c */ /* 0x000fe2000e7c1270 */
[----:B------:R-:W2:Y:S01]  /*3ac80*/  LDCU UR14, c[0x0][0x398] ;  /* 0x00007300ff0e77ac */ /* 0x000ea20008000800 */
[----:B-1----:R-:W-:-:S02]  /*3ac90*/  ISETP.LT.AND P2, PT, R39, UR9, !P4 ;  /* 0x0000000927007c0c */ /* 0x002fc4000e741270 */
[----:B------:R-:W-:Y:S01]  /*3aca0*/  PRMT R26, R26, 0x9910, RZ ;  /* 0x000099101a1a7816 */ /* 0x000fe200000000ff */
[----:B------:R-:W1:Y:S01]  /*3acb0*/  LDCU UR9, c[0x0][0x398] ;  /* 0x00007300ff0977ac */ /* 0x000e620008000800 */
[----:B0-----:R-:W-:Y:S01]  /*3acc0*/  IMAD.MOV.U32 R0, RZ, RZ, R27 ;  /* 0x000000ffff007224 */ /* 0x001fe200078e001b */
[----:B------:R-:W-:Y:S01]  /*3acd0*/  PRMT R42, R42, 0x9910, RZ ;  /* 0x000099102a2a7816 */ /* 0x000fe200000000ff */
[----:B------:R-:W2:Y:S03]  /*3ace0*/  LDL.LU R70, [R1+0x3a0] ;  /* 0x0003a00001467983 */ /* 0x000ea60000300800 */
[----:B------:R-:W-:Y:S01]  /*3acf0*/  SHF.R.S32.HI R0, RZ, 0x8, R0 ;  /* 0x00000008ff007819 */ /* 0x000fe20000011400 */
[----:B------:R-:W2:Y:S01]  /*3ad00*/  LDL.LU R71, [R1+0x3a4] ;  /* 0x0003a40001477983 */ /* 0x000ea20000300800 */
[----:B------:R-:W-:-:S03]  /*3ad10*/  SHF.R.S32.HI R26, RZ, 0x8, R26 ;  /* 0x00000008ff1a7819 */ /* 0x000fc6000001141a */
[----:B------:R-:W2:Y:S04]  /*3ad20*/  LDL.LU R37, [R1+0x1a0] ;  /* 0x0001a00001257983 */ /* 0x000ea80000300800 */
[----:B------:R-:W2:Y:S04]  /*3ad30*/  LDL.LU R35, [R1+0x1a4] ;  /* 0x0001a40001237983 */ /* 0x000ea80000300800 */
[----:B------:R-:W2:Y:S04]  /*3ad40*/  LDL.LU.64 R32, [R1+0x2e0] ;  /* 0x0002e00001207983 */ /* 0x000ea80000300a00 */
[----:B------:R-:W2:Y:S04]  /*3ad50*/  LDL.LU.64 R30, [R1+0x2d8] ;  /* 0x0002d800011e7983 */ /* 0x000ea80000300a00 */
[----:B-----5:R0:W-:Y:S02]  /*3ad60*/  @P3 STG.E.U8 desc[UR24][R72.64], R0 ;  /* 0x0000000048003986 */ /* 0x0201e4000c101118 */
[----:B0-----:R-:W-:-:S02]  /*3ad70*/  IMAD.MOV.U32 R0, RZ, RZ, R42 ;  /* 0x000000ffff007224 */ /* 0x001fc400078e002a */
[----:B------:R-:W5:Y:S03]  /*3ad80*/  LDL.LU.64 R42, [R1+0x2e8] ;  /* 0x0002e800012a7983 */ /* 0x000f660000300a00 */
[----:B------:R-:W-:Y:S01]  /*3ad90*/  SHF.R.S32.HI R0, RZ, 0x8, R0 ;  /* 0x00000008ff007819 */ /* 0x000fe20000011400 */
[----:B----4-:R-:W-:Y:S04]  /*3ada0*/  @P2 STG.E.U8 desc[UR24][R68.64], R26 ;  /* 0x0000001a44002986 */ /* 0x010fe8000c101118 */
[----:B------:R0:W-:Y:S04]  /*3adb0*/  @P6 STG.E.U8 desc[UR24][R44.64], R0 ;  /* 0x000000002c006986 */ /* 0x0001e8000c101118 */
[----:B0-----:R-:W4:Y:S04]  /*3adc0*/  LDL.LU.64 R44, [R1+0xd30] ;  /* 0x000d3000012c7983 */ /* 0x001f280000300a00 */
[----:B------:R-:W4:Y:S01]  /*3add0*/  LDL.LU.64 R68, [R1+0x2d0] ;  /* 0x0002d00001447983 */ /* 0x000f220000300a00 */
[----:B------:R-:W-:Y:S01]  /*3ade0*/  VIADD R0, R66, 0x69 ;  /* 0x0000006942007836 */ /* 0x000fe20000000000 */
[----:B------:R-:W-:Y:S01]  /*3adf0*/  ISETP.LT.AND P4, PT, R67, UR10, !P5 ;  /* 0x0000000a43007c0c */ /* 0x000fe2000ef81270 */
[----:B------:R-:W0:Y:S01]  /*3ae00*/  LDCU UR10, c[0x0][0x398] ;  /* 0x00007300ff0a77ac */ /* 0x000e220008000800 */
[----:B------:R-:W4:Y:S01]  /*3ae10*/  LDL.LU.64 R72, [R1+0x2c8] ;  /* 0x0002c80001487983 */ /* 0x000f220000300a00 */
[----:B---3--:R-:W-:-:S02]  /*3ae20*/  ISETP.LT.AND P6, PT, R40, UR12, !P5 ;  /* 0x0000000c28007c0c */ /* 0x008fc4000efc1270 */
[----:B------:R-:W-:Y:S01]  /*3ae30*/  ISETP.GE.AND P3, PT, R0, UR4, PT ;  /* 0x0000000400007c0c */ /* 0x000fe2000bf66270 */
[----:B------:R-:W3:Y:S01]  /*3ae40*/  LDCU UR12, c[0x0][0x398] ;  /* 0x00007300ff0c77ac */ /* 0x000ee20008000800 */
[----:B------:R-:W-:Y:S02]  /*3ae50*/  ISETP.LT.AND P2, PT, R39, UR16, !P5 ;  /* 0x0000001027007c0c */ /* 0x000fe4000ef41270 */
[----:B-1----:R-:W-:Y:S01]  /*3ae60*/  ISETP.LT.AND P5, PT, R34, UR9, !P5 ;  /* 0x0000000922007c0c */ /* 0x002fe2000efa1270 */
[----:B------:R-:W1:Y:S01]  /*3ae70*/  LDCU UR4, c[0x0][0x39c] ;  /* 0x00007380ff0477ac */ /* 0x000e620008000800 */
[----:B--2---:R-:W-:Y:S02]  /*3ae80*/  F2FP.SATFINITE.E4M3.F32.PACK_AB_MERGE_C R0, R71, R70, RZ ;  /* 0x000000464700723e */ /* 0x004fe400048070ff */
[----:B------:R-:W-:Y:S01]  /*3ae90*/  F2FP.SATFINITE.E4M3.F32.PACK_AB_MERGE_C R29, R36, R38, RZ ;  /* 0x00000026241d723e */ /* 0x000fe200048070ff */
[----:B------:R-:W2:Y:S01]  /*3aea0*/  LDL.LU.64 R70, [R1+0x2c0] ;  /* 0x0002c00001467983 */ /* 0x000ea20000300a00 */
[----:B------:R-:W-:Y:S01]  /*3aeb0*/  F2FP.SATFINITE.E4M3.F32.PACK_AB_MERGE_C R27, R35, R37, RZ ;  /* 0x00000025231b723e */ /* 0x000fe200048070ff */
[----:B------:R-:W-:Y:S01]  /*3aec0*/  VIADD R26, R66, 0x6a ;  /* 0x0000006a421a7836 */ /* 0x000fe20000000000 */
[----:B------:R-:W0:Y:S01]  /*3aed0*/  LDCU UR9, c[0x0][0x398] ;  /* 0x00007300ff0977ac */ /* 0x000e220008000800 */
[----:B------:R-:W0:Y:S01]  /*3aee0*/  LDCU UR16, c[0x0][0x398] ;  /* 0x00007300ff1077ac */ /* 0x000e220008000800 */
[----:B-----5:R5:W-:Y:S04]  /*3aef0*/  @P4 STG.E.U8 desc[UR24][R42.64], R29 ;  /* 0x0000001d2a004986 */ /* 0x020be8000c101118 */
[----:B------:R-:W-:Y:S04]  /*3af00*/  @P6 STG.E.U8 desc[UR24][R32.64], R0 ;  /* 0x0000000020006986 */ /* 0x000fe8000c101118 */
[----:B------:R-:W-:Y:S01]  /*3af10*/  @P2 STG.E.U8 desc[UR24][R30.64], R27 ;  /* 0x0000001b1e002986 */ /* 0x000fe2000c101118 */
[----:B----4-:R-:W-:-:S03]  /*3af20*/  F2FP.SATFINITE.E4M3.F32.PACK_AB_MERGE_C R44, R45, R44, RZ ;  /* 0x0000002c2d2c723e */ /* 0x010fc600048070ff */
[----:B------:R-:W4:Y:S04]  /*3af30*/  LDL.LU R45, [R1+0x5a8] ;  /* 0x0005a800012d7983 */ /* 0x000f280000300800 */
[----:B------:R-:W4:Y:S04]  /*3af40*/  LDL.LU R41, [R1+0x5ac] ;  /* 0x0005ac0001297983 */ /* 0x000f280000300800 */
[----:B-----5:R-:W5:Y:S04]  /*3af50*/  LDL.LU.64 R42, [R1+0x2b8] ;  /* 0x0002b800012a7983 */ /* 0x020f680000300a00 */
[----:B------:R0:W-:Y:S04]  /*3af60*/  @P5 STG.E.U8 desc[UR24][R68.64], R44 ;  /* 0x0000002c44005986 */ /* 0x0001e8000c101118 */
[----:B0-----:R-:W5:Y:S01]  /*3af70*/  LDL.LU.64 R68, [R1+0x2b0] ;  /* 0x0002b00001447983 */ /* 0x001f620000300a00 */
[----:B------:R-:W-:Y:S01]  /*3af80*/  ISETP.GE.AND P4, PT, R26, UR6, PT ;  /* 0x000000061a007c0c */ /* 0x000fe2000bf86270 */
[----:B------:R-:W0:Y:S01]  /*3af90*/  LDCU UR6, c[0x0][0x398] ;  /* 0x00007300ff0677ac */ /* 0x000e220008000800 */
[----:B------:R-:W-:Y:S01]  /*3afa0*/  ISETP.LT.AND P2, PT, R67, UR10, !P3 ;  /* 0x0000000a43007c0c */ /* 0x000fe2000df41270 */
[----:B------:R-:W5:Y:S01]  /*3afb0*/  LDL.LU R38, [R1+0x3a8] ;  /* 0x0003a80001267983 */ /* 0x000f620000300800 */
[----:B------:R-:W0:Y:S01]  /*3afc0*/  LDCU UR10, c[0x0][0x398] ;  /* 0x00007300ff0a77ac */ /* 0x000e220008000800 */
[----:B---3--:R-:W-:-:S02]  /*3afd0*/  ISETP.LT.AND P6, PT, R40, UR12, !P3 ;  /* 0x0000000c28007c0c */ /* 0x008fc4000dfc1270 */
[----:B------:R-:W3:Y:S01]  /*3afe0*/  LDL.LU R36, [R1+0x3ac] ;  /* 0x0003ac0001247983 */ /* 0x000ee20000300800 */
[----:B------:R-:W-:Y:S01]  /*3aff0*/  PRMT R28, R0, 0x9910, RZ ;  /* 0x00009910001c7816 */ /* 0x000fe200000000ff */
[----:B------:R-:W-:Y:S01]  /*3b000*/  VIADD R0, R66, 0x6b ;  /* 0x0000006b42007836 */ /* 0x000fe20000000000 */
[----:B------:R-:W-:Y:S01]  /*3b010*/  PRMT R26, R29, 0x9910, RZ ;  /* 0x000099101d1a7816 */ /* 0x000fe200000000ff */
[----:B------:R-:W3:Y:S01]  /*3b020*/  LDL.LU R37, [R1+0x1a8] ;  /* 0x0001a80001257983 */ /* 0x000ee20000300800 */
[----:B------:R-:W3:Y:S02]  /*3b030*/  LDCU UR12, c[0x0][0x398] ;  /* 0x00007300ff0c77ac */ /* 0x000ee40008000800 */
[----:B------:R-:W-:Y:S01]  /*3b040*/  SHF.R.S32.HI R26, RZ, 0x8, R26 ;  /* 0x00000008ff1a7819 */ /* 0x000fe2000001141a */
[----:B------:R-:W3:Y:S01]  /*3b050*/  LDL.LU R35, [R1+0x1ac] ;  /* 0x0001ac0001237983 */ /* 0x000ee20000300800 */
[----:B-1----:R-:W-:Y:S01]  /*3b060*/  ISETP.GE.AND P5, PT, R0, UR4, PT ;  /* 0x0000000400007c0c */ /* 0x002fe2000bfa6270 */
[----:B------:R-:W1:Y:S01]  /*3b070*/  LDCU UR4, c[0x0][0x39c] ;  /* 0x00007380ff0477ac */ /* 0x000e620008000800 */
[----:B------:R-:W-:Y:S01]  /*3b080*/  SHF.R.S32.HI R0, RZ, 0x8, R28 ;  /* 0x00000008ff007819 */ /* 0x000fe2000001141c */
[----:B------:R1:W-:Y:S04]  /*3b090*/  @P2 STG.E.U8 desc[UR24][R72.64], R26 ;  /* 0x0000001a48002986 */ /* 0x0003e8000c101118 */
[----:B--2---:R2:W-:Y:S01]  /*3b0a0*/  @P6 STG.E.U8 desc[UR24][R70.64], R0 ;  /* 0x0000000046006986 */ /* 0x0045e2000c101118 */
[----:B0-----:R-:W-:Y:S01]  /*3b0b0*/  ISETP.LT.AND P6, PT, R39, UR6, !P3 ;  /* 0x0000000627007c0c */ /* 0x001fe2000dfc1270 */
[----:B------:R-:W0:Y:S01]  /*3b0c0*/  LDCU UR6, c[0x0][0x39c] ;  /* 0x00007380ff0677ac */ /* 0x000e220008000800 */
[----:B------:R-:W-:Y:S01]  /*3b0d0*/  ISETP.LT.AND P3, PT, R34, UR9, !P3 ;  /* 0x0000000922007c0c */ /* 0x000fe2000df61270 */
[----:B------:R-:W3:Y:S01]  /*3b0e0*/  LDL.LU.64 R32, [R1+0x2a0] ;  /* 0x0002a00001207983 */ /* 0x000ee20000300a00 */
[----:B------:R-:W-:Y:S01]  /*3b0f0*/  ISETP.LT.AND P2, PT, R67, UR10, !P4 ;  /* 0x0000000a43007c0c */ /* 0x000fe2000e741270 */
[----:B------:R-:W0:Y:S01]  /*3b100*/  LDCU UR9, c[0x0][0x398] ;  /* 0x00007300ff0977ac */ /* 0x000e220008000800 */
[----:B-1----:R-:W-:Y:S01]  /*3b110*/  PRMT R26, R27, 0x9910, RZ ;  /* 0x000099101b1a7816 */ /* 0x002fe200000000ff */
[----:B------:R-:W3:Y:S01]  /*3b120*/  LDL.LU.64 R30, [R1+0x298] ;  /* 0x00029800011e7983 */ /* 0x000ee20000300a00 */
[----:B------:R-:W1:Y:S01]  /*3b130*/  LDCU UR10, c[0x0][0x398] ;  /* 0x00007300ff0a77ac */ /* 0x000e620008000800 */
[----:B--2---:R-:W-:-:S02]  /*3b140*/  PRMT R0, R44, 0x9910, RZ ;  /* 0x000099102c007816 */ /* 0x004fc400000000ff */
[----:B------:R-:W2:Y:S01]  /*3b150*/  LDL.LU R73, [R1+0x5b0] ;  /* 0x0005b00001497983 */ /* 0x000ea20000300800 */
[----:B------:R-:W-:Y:S02]  /*3b160*/  SHF.R.S32.HI R26, RZ, 0x8, R26 ;  /* 0x00000008ff1a7819 */ /* 0x000fe4000001141a */
[----:B------:R-:W-:Y:S01]  /*3b170*/  SHF.R.S32.HI R0, RZ, 0x8, R0 ;  /* 0x00000008ff007819 */ /* 0x000fe20000011400 */
[----:B------:R-:W2:Y:S04]  /*3b180*/  LDL.LU R72, [R1+0x5b4] ;  /* 0x0005b40001487983 */ /* 0x000ea80000300800 */
[----:B------:R-:W2:Y:S01]  /*3b190*/  LDL.LU.64 R70, [R1+0x290] ;  /* 0x0002900001467983 */ /* 0x000ea20000300a00 */
[----:B----4-:R-:W-:-:S03]  /*3b1a0*/  F2FP.SATFINITE.E4M3.F32.PACK_AB_MERGE_C R28, R41, R45, RZ ;  /* 0x0000002d291c723e */ /* 0x010fc600048070ff */
[----:B-----5:R-:W-:Y:S04]  /*3b1b0*/  @P6 STG.E.U8 desc[UR24][R42.64], R26 ;  /* 0x0000001a2a006986 */ /* 0x020fe8000c101118 */
[----:B------:R4:W-:Y:S04]  /*3b1c0*/  @P3 STG.E.U8 desc[UR24][R68.64], R0 ;  /* 0x0000000044003986 */ /* 0x0009e8000c101118 */
[----:B------:R5:W-:Y:S04]  /*3b1d0*/  @P2 STG.E.U8 desc[UR24][R46.64], R28 ;  /* 0x0000001c2e002986 */ /* 0x000be8000c101118 */
[----:B----4-:R-:W4:Y:S04]  /*3b1e0*/  LDL.LU.64 R68, [R1+0x288] ;  /* 0x0002880001447983 */ /* 0x010f280000300a00 */
[----:B-----5:R-:W5:Y:S01]  /*3b1f0*/  LDL.LU.64 R46, [R1+0xd28] ;  /* 0x000d2800012e7983 */ /* 0x020f620000300a00 */
[----:B---3--:R-:W-:Y:S01]  /*3b200*/  ISETP.LT.AND P6, PT, R40, UR12, !P4 ;  /* 0x0000000c28007c0c */ /* 0x008fe2000e7c1270 */
[----:B------:R-:W-:Y:S01]  /*3b210*/  VIADD R0, R66, 0x6c ;  /* 0x0000006c42007836 */ /* 0x000fe20000000000 */
[----:B------:R-:W-:Y:S01]  /*3b220*/  ISETP.LT.AND P3, PT, R39, UR14, !P4 ;  /* 0x0000000e27007c0c */ /* 0x000fe2000e761270 */
[----:B------:R-:W3:Y:S01]  /*3b230*/  LDL.LU.64 R42, [R1+0x280] ;  /* 0x00028000012a7983 */ /* 0x000ee20000300a00 */
[----:B------:R-:W-:Y:S01]  /*3b240*/  F2FP.SATFINITE.E4M3.F32.PACK_AB_MERGE_C R27, R36, R38, RZ ;  /* 0x00000026241b723e */ /* 0x000fe200048070ff */
[----:B------:R-:W1:Y:S01]  /*3b250*/  LDCU UR12, c[0x0][0x398] ;  /* 0x00007300ff0c77ac */ /* 0x000e620008000800 */
[----:B------:R-:W-:-:S02]  /*3b260*/  F2FP.SATFINITE.E4M3.F32.PACK_AB_MERGE_C R26, R35, R37, RZ ;  /* 0x00000025231a723e */ /* 0x000fc400048070ff */
[----:B------:R-:W-:Y:S01]  /*3b270*/  ISETP.GE.AND P2, PT, R0, UR4, PT ;  /* 0x0000000400007c0c */ /* 0x000fe2000bf46270 */
[----:B------:R-:W-:Y:S01]  /*3b280*/  VIADD R0, R66, 0x6d ;  /* 0x0000006d42007836 */ /* 0x000fe20000000000 */
[----:B0-----:R-:W-:Y:S01]  /*3b290*/  ISETP.LT.AND P4, PT, R34, UR9, !P4 ;  /* 0x0000000922007c0c */ /* 0x001fe2000e781270 */
[----:B------:R-:W0:Y:S02]  /*3b2a0*/  LDCU UR9, c[0x0][0x398] ;  /* 0x00007300ff0977ac */ /* 0x000e240008000800 */
[----:B------:R-:W-:Y:S01]  /*3b2b0*/  @P6 STG.E.U8 desc[UR24][R32.64], R27 ;  /* 0x0000001b20006986 */ /* 0x000fe2000c101118 */
[----:B------:R-:W0:Y:S03]  /*3b2c0*/  LDCU UR14, c[0x0][0x398] ;  /* 0x00007300ff0e77ac */ /* 0x000e260008000800 */
[----:B------:R1:W-:Y:S01]  /*3b2d0*/  @P3 STG.E.U8 desc[UR24][R30.64], R26 ;  /* 0x0000001a1e003986 */ /* 0x0003e2000c101118 */
[----:B------:R-:W-:Y:S01]  /*3b2e0*/  ISETP.GE.AND P6, PT, R0, UR6, PT ;  /* 0x0000000600007c0c */ /* 0x000fe2000bfc6270 */
[----:B------:R-:W0:Y:S01]  /*3b2f0*/  LDCU UR6, c[0x0][0x398] ;  /* 0x00007300ff0677ac */ /* 0x000e220008000800 */
[----:B------:R-:W-:Y:S01]  /*3b300*/  PRMT R0, R28, 0x9910, RZ ;  /* 0x000099101c007816 */ /* 0x000fe200000000ff */
[----:B------:R-:W0:Y:S01]  /*3b310*/  LDCU UR4, c[0x0][0x39c] ;  /* 0x00007380ff0477ac */ /* 0x000e220008000800 */
[----:B-1----:R-:W3:Y:S01]  /*3b320*/  LDL.LU.64 R30, [R1+0x278] ;  /* 0x00027800011e7983 */ /* 0x002ee20000300a00 */
[----:B--2---:R-:W-:-:S03]  /*3b330*/  F2FP.SATFINITE.E4M3.F32.PACK_AB_MERGE_C R28, R72, R73, RZ ;  /* 0x00000049481c723e */ /* 0x004fc600048070ff */
[----:B------:R-:W2:Y:S04]  /*3b340*/  LDL.LU.64 R72, [R1+0x270] ;  /* 0x0002700001487983 */ /* 0x000ea80000300a00 */
[----:B------:R-:W2:Y:S04]  /*3b350*/  LDL.LU R37, [R1+0x3b0] ;  /* 0x0003b00001257983 */ /* 0x000ea80000300800 */
[----:B------:R-:W2:Y:S01]  /*3b360*/  LDL.LU R35, [R1+0x3b4] ;  /* 0x0003b40001237983 */ /* 0x000ea20000300800 */
[----:B-----5:R-:W-:-:S05]  /*3b370*/  F2FP.SATFINITE.E4M3.F32.PACK_AB_MERGE_C R46, R47, R46, RZ ;  /* 0x0000002e2f2e723e */ /* 0x020fca00048070ff */
[----:B------:R1:W-:Y:S04]  /*3b380*/  @P4 STG.E.U8 desc[UR24][R70.64], R46 ;  /* 0x0000002e46004986 */ /* 0x0003e8000c101118 */
[----:B-1----:R-:W5:Y:S01]  /*3b390*/  LDL.LU.64 R70, [R1+0x268] ;  /* 0x0002680001467983 */ /* 0x002f620000300a00 */
[----:B------:R-:W-:Y:S01]  /*3b3a0*/  ISETP.LT.AND P3, PT, R67, UR10, !P5 ;  /* 0x0000000a43007c0c */ /* 0x000fe2000ef61270 */
[----:B------:R-:W1:Y:S01]  /*3b3b0*/  LDCU UR10, c[0x0][0x398] ;  /* 0x00007300ff0a77ac */ /* 0x000e620008000800 */
[----:B------:R-:W-:Y:S01]  /*3b3c0*/  SHF.R.S32.HI R0, RZ, 0x8, R0 ;  /* 0x00000008ff007819 */ /* 0x000fe20000011400 */
[----:B------:R-:W5:Y:S01]  /*3b3d0*/  LDL.LU R32, [R1+0x1b0] ;  /* 0x0001b00001207983 */ /* 0x000f620000300800 */
[----:B------:R-:W-:Y:S01]  /*3b3e0*/  ISETP.LT.AND P4, PT, R40, UR12, !P5 ;  /* 0x0000000c28007c0c */ /* 0x000fe2000ef81270 */
[----:B------:R-:W1:Y:S01]  /*3b3f0*/  LDCU UR12, c[0x0][0x398] ;  /* 0x00007300ff0c77ac */ /* 0x000e620008000800 */
[----:B------:R-:W-:Y:S01]  /*3b400*/  PRMT R27, R27, 0x9910, RZ ;  /* 0x000099101b1b7816 */ /* 0x000fe200000000ff */
[----:B------:R-:W5:Y:S01]  /*3b410*/  LDL.LU R33, [R1+0x1b4] ;  /* 0x0001b40001217983 */ /* 0x000f620000300800 */
[----:B------:R-:W-:-:S05]  /*3b420*/  PRMT R26, R26, 0x9910, RZ ;  /* 0x000099101a1a7816 */ /* 0x000fca00000000ff */
[----:B----4-:R4:W-:Y:S01]  /*3b430*/  @P3 STG.E.U8 desc[UR24][R68.64], R0 ;  /* 0x0000000044003986 */ /* 0x0109e2000c101118 */
[----:B0-----:R-:W-:Y:S01]  /*3b440*/  ISETP.LT.AND P3, PT, R39, UR9, !P5 ;  /* 0x0000000927007c0c */ /* 0x001fe2000ef61270 */
[----:B------:R-:W0:Y:S01]  /*3b450*/  LDCU UR9, c[0x0][0x398] ;  /* 0x00007300ff0977ac */ /* 0x000e220008000800 */
[----:B------:R-:W-:Y:S01]  /*3b460*/  SHF.R.S32.HI R26, RZ, 0x8, R26 ;  /* 0x00000008ff1a7819 */ /* 0x000fe2000001141a */
[----:B----4-:R-:W-:Y:S01]  /*3b470*/  IMAD.MOV.U32 R0, RZ, RZ, R27 ;  /* 0x000000ffff007224 */ /* 0x010fe200078e001b */
[----:B------:R-:W-:Y:S01]  /*3b480*/  PRMT R46, R46, 0x9910, RZ ;  /* 0x000099102e2e7816 */ /* 0x000fe200000000ff */
[----:B------:R-:W4:Y:S03]  /*3b490*/  LDL.LU.64 R68, [R1+0x258] ;  /* 0x0002580001447983 */ /* 0x000f260000300a00 */
[----:B------:R-:W-:Y:S02]  /*3b4a0*/  SHF.R.S32.HI R0, RZ, 0x8, R0 ;  /* 0x00000008ff007819 */ /* 0x000fe40000011400 */
[----:B------:R-:W-:Y:S01]  /*3b4b0*/  ISETP.LT.AND P5, PT, R34, UR6, !P5 ;  /* 0x0000000622007c0c */ /* 0x000fe2000efa1270 */
[----:B------:R-:W0:Y:S02]  /*3b4c0*/  LDCU UR6, c[0x0][0x39c] ;  /* 0x00007380ff0677ac */ /* 0x000e240008000800 */
[----:B---3--:R3:W-:Y:S01]  /*3b4d0*/  @P4 STG.E.U8 desc[UR24][R42.64], R0 ;  /* 0x000000002a004986 */ /* 0x0087e2000c101118 */
[----:B-1----:R-:W-:Y:S01]  /*3b4e0*/  ISETP.LT.AND P4, PT, R67, UR10, !P2 ;  /* 0x0000000a43007c0c */ /* 0x002fe2000d781270 */
[----:B------:R-:W1:Y:S02]  /*3b4f0*/  LDCU UR10, c[0x0][0x398] ;  /* 0x00007300ff0a77ac */ /* 0x000e640008000800 */
[----:B------:R2:W-:Y:S01]  /*3b500*/  @P3 STG.E.U8 desc[UR24][R30.64], R26 ;  /* 0x0000001a1e003986 */ /* 0x0005e2000c101118 */
[----:B------:R-:W-:Y:S01]  /*3b510*/  ISETP.LT.AND P3, PT, R40, UR12, !P2 ;  /* 0x0000000c28007c0c */ /* 0x000fe2000d761270 */
[----:B------:R-:W0:Y:S01]  /*3b520*/  LDCU UR12, c[0x0][0x398] ;  /* 0x00007300ff0c77ac */ /* 0x000e220008000800 */
[----:B---3--:R-:W-:Y:S01]  /*3b530*/  IMAD.MOV.U32 R0, RZ, RZ, R46 ;  /* 0x000000ffff007224 */ /* 0x008fe200078e002e */
[----:B--2---:R-:W-:Y:S01]  /*3b540*/  F2FP.SATFINITE.E4M3.F32.PACK_AB_MERGE_C R26, R35, R37, RZ ;  /* 0x00000025231a723e */ /* 0x004fe200048070ff */
[----:B------:R-:W2:Y:S03]  /*3b550*/  LDL.LU.64 R30, [R1+0x250] ;  /* 0x00025000011e7983 */ /* 0x000ea60000300a00 */
[----:B------:R-:W-:-:S05]  /*3b560*/  SHF.R.S32.HI R0, RZ, 0x8, R0 ;  /* 0x00000008ff007819 */ /* 0x000fca0000011400 */
[----:B------:R3:W-:Y:S04]  /*3b570*/  @P5 STG.E.U8 desc[UR24][R72.64], R0 ;  /* 0x0000000048005986 */ /* 0x0007e8000c101118 */
[----:B---3--:R-:W3:Y:S04]  /*3b580*/  LDL.LU.64 R72, [R1+0x248] ;  /* 0x0002480001487983 */ /* 0x008ee80000300a00 */
[----:B-----5:R5:W-:Y:S04]  /*3b590*/  @P4 STG.E.U8 desc[UR24][R70.64], R28 ;  /* 0x0000001c46004986 */ /* 0x020be8000c101118 */
[----:B------:R0:W-:Y:S04]  /*3b5a0*/  @P3 STG.E.U8 desc[UR24][R48.64], R26 ;  /* 0x0000001a30003986 */ /* 0x0001e8000c101118 */
[----:B-----5:R-:W5:Y:S04]  /*3b5b0*/  LDL.LU.64 R70, [R1+0x240] ;  /* 0x0002400001467983 */ /* 0x020f680000300a00 */
[----:B0-----:R-:W2:Y:S01]  /*3b5c0*/  LDL.LU.64 R48, [R1+0xd20] ;  /* 0x000d200001307983 */ /* 0x001ea20000300a00 */
[----:B------:R-:W-:-:S02]  /*3b5d0*/  ISETP.LT.AND P5, PT, R39, UR14, !P2 ;  /* 0x0000000e27007c0c */ /* 0x000fc4000d7a1270 */
[----:B------:R-:W-:Y:S01]  /*3b5e0*/  F2FP.SATFINITE.E4M3.F32.PACK_AB_MERGE_C R27, R33, R32, RZ ;  /* 0x00000020211b723e */ /* 0x000fe200048070ff */
[----:B------:R-:W-:Y:S01]  /*3b5f0*/  VIADD R0, R66, 0x6e ;  /* 0x0000006e42007836 */ /* 0x000fe20000000000 */
[----:B------:R-:W-:Y:S01]  /*3b600*/  ISETP.LT.AND P2, PT, R34, UR9, !P2 ;  /* 0x0000000922007c0c */ /* 0x000fe2000d741270 */
[----:B------:R-:W0:Y:S03]  /*3b610*/  LDCU UR14, c[0x0][0x398] ;  /* 0x00007300ff0e77ac */ /* 0x000e260008000800 */
[----:B------:R-:W-:Y:S01]  /*3b620*/  ISETP.GE.AND P4, PT, R0, UR4, PT ;  /* 0x0000000400007c0c */ /* 0x000fe2000bf86270 */
[----:B------:R-:W0:Y:S04]  /*3b630*/  LDCU UR9, c[0x0][0x398] ;  /* 0x00007300ff0977ac */ /* 0x000e280008000800 */
[----:B----4-:R4:W-:Y:S01]  /*3b640*/  @P5 STG.E.U8 desc[UR24][R68.64], R27 ;  /* 0x0000001b44005986 */ /* 0x0109e2000c101118 */
[----:B------:R-:W-:Y:S01]  /*3b650*/  PRMT R0, R28, 0x9910, RZ ;  /* 0x000099101c007816 */ /* 0x000fe200000000ff */
[----:B------:R-:W0:Y:S01]  /*3b660*/  LDCU UR4, c[0x0][0x39c] ;  /* 0x00007380ff0477ac */ /* 0x000e220008000800 */
[----:B------:R-:W-:-:S02]  /*3b670*/  PRMT R28, R26, 0x9910, RZ ;  /* 0x000099101a1c7816 */ /* 0x000fc400000000ff */
[----:B-1----:R-:W-:Y:S01]  /*3b680*/  ISETP.LT.AND P3, PT, R67, UR10, !P6 ;  /* 0x0000000a43007c0c */ /* 0x002fe2000f761270 */
[----:B------:R-:W1:Y:S01]  /*3b690*/  LDCU UR10, c[0x0][0x398] ;  /* 0x00007300ff0a77ac */ /* 0x000e620008000800 */
[----:B----4-:R-:W4:Y:S04]  /*3b6a0*/  LDL.LU R68, [R1+0x5b8] ;  /* 0x0005b80001447983 */ /* 0x010f280000300800 */
[----:B------:R-:W4:Y:S01]  /*3b6b0*/  LDL.LU R69, [R1+0x5bc] ;  /* 0x0005bc0001457983 */ /* 0x000f220000300800 */
[----:B------:R-:W-:Y:S01]  /*3b6c0*/  ISETP.LT.AND P5, PT, R40, UR12, !P6 ;  /* 0x0000000c28007c0c */ /* 0x000fe2000f7a1270 */
[----:B------:R-:W0:Y:S01]  /*3b6d0*/  LDCU UR12, c[0x0][0x398] ;  /* 0x00007300ff0c77ac */ /* 0x000e220008000800 */
[----:B------:R-:W-:Y:S01]  /*3b6e0*/  SHF.R.S32.HI R26, RZ, 0x8, R0 ;  /* 0x00000008ff1a7819 */ /* 0x000fe20000011400 */
[----:B------:R-:W-:Y:S01]  /*3b6f0*/  IMAD.MOV.U32 R0, RZ, RZ, R28 ;  /* 0x000000ffff007224 */ /* 0x000fe200078e001c */
[----:B------:R-:W4:Y:S04]  /*3b700*/  LDL.LU.64 R44, [R1+0x230] ;  /* 0x00023000012c7983 */ /* 0x000f280000300a00 */
[----:B------:R-:W4:Y:S01]  /*3b710*/  LDL.LU.64 R42, [R1+0x228] ;  /* 0x00022800012a7983 */ /* 0x000f220000300a00 */
[----:B------:R-:W-:-:S03]  /*3b720*/  SHF.R.S32.HI R0, RZ, 0x8, R0 ;  /* 0x00000008ff007819 */ /* 0x000fc60000011400 */
[----:B------:R-:W4:Y:S04]  /*3b730*/  LDL.LU R37, [R1+0x3b8] ;  /* 0x0003b80001257983 */ /* 0x000f280000300800 */
[----:B------:R-:W4:Y:S04]  /*3b740*/  LDL.LU R35, [R1+0x3bc] ;  /* 0x0003bc0001237983 */ /* 0x000f280000300800 */
[----:B------:R-:W4:Y:S04]  /*3b750*/  LDL.LU R32, [R1+0x1b8] ;  /* 0x0001b80001207983 */ /* 0x000f280000300800 */
[----:B------:R-:W4:Y:S01]  /*3b760*/  LDL.LU R33, [R1+0x1bc] ;  /* 0x0001bc0001217983 */ /* 0x000f220000300800 */
[----:B--2---:R-:W-:-:S05]  /*3b770*/  F2FP.SATFINITE.E4M3.F32.PACK_AB_MERGE_C R48, R49, R48, RZ ;  /* 0x000000303130723e */ /* 0x004fca00048070ff */
[----:B------:R-:W-:Y:S04]  /*3b780*/  @P2 STG.E.U8 desc[UR24][R30.64], R48 ;  /* 0x000000301e002986 */ /* 0x000fe8000c101118 */
[----:B---3--:R-:W-:Y:S04]  /*3b790*/  @P3 STG.E.U8 desc[UR24][R72.64], R26 ;  /* 0x0000001a48003986 */ /* 0x008fe8000c101118 */
[----:B-----5:R2:W-:Y:S04]  /*3b7a0*/  @P5 STG.E.U8 desc[UR24][R70.64], R0 ;  /* 0x0000000046005986 */ /* 0x0205e8000c101118 */
[----:B--2---:R-:W2:Y:S01]  /*3b7b0*/  LDL.LU.64 R70, [R1+0x220] ;  /* 0x0002200001467983 */ /* 0x004ea20000300a00 */
[----:B0-----:R-:W-:-:S02]  /*3b7c0*/  ISETP.LT.AND P3, PT, R39, UR14, !P6 ;  /* 0x0000000e27007c0c */ /* 0x001fc4000f761270 */
[----:B------:R-:W-:Y:S01]  /*3b7d0*/  PRMT R26, R27, 0x9910, RZ ;  /* 0x000099101b1a7816 */ /* 0x000fe200000000ff */
[----:B------:R-:W3:Y:S01]  /*3b7e0*/  LDL.LU.64 R30, [R1+0x218] ;  /* 0x00021800011e7983 */ /* 0x000ee20000300a00 */
[----:B-1----:R-:W-:Y:S01]  /*3b7f0*/  ISETP.LT.AND P2, PT, R67, UR10, !P4 ;  /* 0x0000000a43007c0c */ /* 0x002fe2000e741270 */
[----:B------:R-:W-:Y:S01]  /*3b800*/  VIADD R0, R66, 0x6f ;  /* 0x0000006f42007836 */ /* 0x000fe20000000000 */
[----:B------:R-:W-:Y:S01]  /*3b810*/  SHF.R.S32.HI R26, RZ, 0x8, R26 ;  /* 0x00000008ff1a7819 */ /* 0x000fe2000001141a */
[----:B------:R-:W5:Y:S01]  /*3b820*/  LDL.LU.64 R72, [R1+0x210] ;  /* 0x0002100001487983 */ /* 0x000f620000300a00 */
[----:B----4-:R-:W-:Y:S01]  /*3b830*/  F2FP.SATFINITE.E4M3.F32.PACK_AB_MERGE_C R27, R69, R68, RZ ;  /* 0x00000044451b723e */ /* 0x010fe200048070ff */
[----:B------:R-:W0:Y:S02]  /*3b840*/  LDCU UR14, c[0x0][0x398] ;  /* 0x00007300ff0e77ac */ /* 0x000e240008000800 */
[----:B------:R-:W4:Y:S01]  /*3b850*/  LDL.LU.64 R68, [R1+0x208] ;  /* 0x0002080001447983 */ /* 0x000f220000300a00 */
[----:B------:R-:W-:Y:S01]  /*3b860*/  ISETP.LT.AND P6, PT, R34, UR9, !P6 ;  /* 0x0000000922007c0c */ /* 0x000fe2000f7c1270 */
[----:B------:R-:W1:Y:S02]  /*3b870*/  LDCU UR9, c[0x0][0x398] ;  /* 0x00007300ff0977ac */ /* 0x000e640008000800 */
[----:B------:R0:W-:Y:S01]  /*3b880*/  @P3 STG.E.U8 desc[UR24][R50.64], R26 ;  /* 0x0000001a32003986 */ /* 0x0001e2000c101118 */
[----:B------:R-:W-:Y:S01]  /*3b890*/  ISETP.LT.AND P3, PT, R40, UR12, !P4 ;  /* 0x0000000c28007c0c */ /* 0x000fe2000e761270 */
[----:B------:R-:W1:Y:S01]  /*3b8a0*/  LDCU UR10, c[0x0][0x398] ;  /* 0x00007300ff0a77ac */ /* 0x000e620008000800 */
[----:B------:R-:W-:-:S02]  /*3b8b0*/  PRMT R28, R48, 0x9910, RZ ;  /* 0x00009910301c7816 */ /* 0x000fc400000000ff */
[----:B------:R-:W-:Y:S01]  /*3b8c0*/  ISETP.GE.AND P5, PT, R0, UR6, PT ;  /* 0x0000000600007c0c */ /* 0x000fe2000bfa6270 */
[----:B------:R-:W1:Y:S01]  /*3b8d0*/  LDCU UR6, c[0x0][0x398] ;  /* 0x00007300ff0677ac */ /* 0x000e620008000800 */
[----:B0-----:R-:W3:Y:S01]  /*3b8e0*/  LDL.LU.64 R50, [R1+0xd18] ;  /* 0x000d180001327983 */ /* 0x001ee20000300a00 */
[----:B------:R-:W-:Y:S01]  /*3b8f0*/  SHF.R.S32.HI R0, RZ, 0x8, R28 ;  /* 0x00000008ff007819 */ /* 0x000fe2000001141c */
[----:B------:R-:W0:Y:S01]  /*3b900*/  LDCU UR12, c[0x0][0x398] ;  /* 0x00007300ff0c77ac */ /* 0x000e220008000800 */
[----:B------:R-:W-:-:S03]  /*3b910*/  F2FP.SATFINITE.E4M3.F32.PACK_AB_MERGE_C R26, R35, R37, RZ ;  /* 0x00000025231a723e */ /* 0x000fc600048070ff */
[----:B------:R-:W-:Y:S04]  /*3b920*/  @P6 STG.E.U8 desc[UR24][R44.64], R0 ;  /* 0x000000002c006986 */ /* 0x000fe8000c101118 */
[----:B------:R-:W-:Y:S04]  /*3b930*/  @P2 STG.E.U8 desc[UR24][R42.64], R27 ;  /* 0x0000001b2a002986 */ /* 0x000fe8000c101118 */
[----:B--2---:R2:W-:Y:S04]  /*3b940*/  @P3 STG.E.U8 desc[UR24][R70.64], R26 ;  /* 0x0000001a46003986 */ /* 0x0045e8000c101118 */
[----:B--2---:R-:W2:Y:S01]  /*3b950*/  LDL.LU.64 R70, [R1+0x200] ;  /* 0x0002000001467983 */ /* 0x004ea20000300a00 */
[----:B------:R-:W-:Y:S01]  /*3b960*/  VIADD R0, R66, 0x70 ;  /* 0x0000007042007836 */ /* 0x000fe20000000000 */
[----:B------:R-:W-:Y:S01]  /*3b970*/  ISETP.LT.AND P6, PT, R39, UR16, !P4 ;  /* 0x0000001027007c0c */ /* 0x000fe2000e7c1270 */
[----:B------:R-:W0:Y:S01]  /*3b980*/  LDCU UR16, c[0x0][0x398] ;  /* 0x00007300ff1077ac */ /* 0x000e220008000800 */
[----:B-1----:R-:W-:Y:S01]  /*3b990*/  ISETP.LT.AND P3, PT, R67, UR6, !P5 ;  /* 0x0000000643007c0c */ /* 0x002fe2000ef61270 */
[----:B------:R-:W2:Y:S01]  /*3b9a0*/  LDL.LU R47, [R1+0x5c0] ;  /* 0x0005c000012f7983 */ /* 0x000ea20000300800 */
[----:B------:R-:W-:Y:S01]  /*3b9b0*/  ISETP.GE.AND P2, PT, R0, UR4, PT ;  /* 0x0000000400007c0c */ /* 0x000fe2000bf46270 */
[----:B------:R-:W1:Y:S01]  /*3b9c0*/  LDCU UR4, c[0x0][0x39c] ;  /* 0x00007380ff0477ac */ /* 0x000e620008000800 */
[----:B------:R-:W-:Y:S01]  /*3b9d0*/  ISETP.LT.AND P4, PT, R34, UR14, !P4 ;  /* 0x0000000e22007c0c */ /* 0x000fe2000e781270 */
[----:B------:R-:W2:Y:S01]  /*3b9e0*/  LDL.LU R41, [R1+0x5c4] ;  /* 0x0005c40001297983 */ /* 0x000ea20000300800 */
[----:B------:R-:W-:-:S02]  /*3b9f0*/  PRMT R27, R27, 0x9910, RZ ;  /* 0x000099101b1b7816 */ /* 0x000fc400000000ff */
[----:B------:R-:W-:Y:S01]  /*3ba00*/  F2FP.SATFINITE.E4M3.F32.PACK_AB_MERGE_C R28, R33, R32, RZ ;  /* 0x00000020211c723e */ /* 0x000fe200048070ff */
[----:B------:R-:W2:Y:S01]  /*3ba10*/  LDL.LU.64 R44, [R1+0x150] ;  /* 0x00015000012c7983 */ /* 0x000ea20000300a00 */
[----:B------:R-:W-:Y:S02]  /*3ba20*/  PRMT R29, R26, 0x9910, RZ ;  /* 0x000099101a1d7816 */ /* 0x000fe400000000ff */
[----:B---3--:R-:W-:Y:S01]  /*3ba30*/  F2FP.SATFINITE.E4M3.F32.PACK_AB_MERGE_C R50, R51, R50, RZ ;  /* 0x000000323332723e */ /* 0x008fe200048070ff */
[----:B------:R-:W3:Y:S01]  /*3ba40*/  LDL.LU R38, [R1+0x5c8] ;  /* 0x0005c80001267983 */ /* 0x000ee20000300800 */
[----:B------:R-:W-:Y:S01]  /*3ba50*/  SHF.R.S32.HI R26, RZ, 0x8, R27 ;  /* 0x00000008ff1a7819 */ /* 0x000fe2000001141b */
[----:B------:R-:W-:Y:S01]  /*3ba60*/  VIADD R0, R66, 0x71 ;  /* 0x0000007142007836 */ /* 0x000fe20000000000 */
[----:B------:R-:W0:Y:S01]  /*3ba70*/  LDCU UR6, c[0x0][0x398] ;  /* 0x00007300ff0677ac */ /* 0x000e220008000800 */
[----:B------:R-:W3:Y:S01]  /*3ba80*/  LDL.LU R36, [R1+0x5cc] ;  /* 0x0005cc0001247983 */ /* 0x000ee20000300800 */
[----:B------:R-:W0:Y:S03]  /*3ba90*/  LDCU UR14, c[0x0][0x398] ;  /* 0x00007300ff0e77ac */ /* 0x000e260008000800 */
[----:B------:R-:W3:Y:S04]  /*3baa0*/  LDL.LU.64 R42, [R1+0x148] ;  /* 0x00014800012a7983 */ /* 0x000ee80000300a00 */
[----:B------:R0:W-:Y:S01]  /*3bab0*/  @P6 STG.E.U8 desc[UR24][R30.64], R28 ;  /* 0x0000001c1e006986 */ /* 0x0001e2000c101118 */
[----:B------:R-:W-:Y:S01]  /*3bac0*/  ISETP.LT.AND P6, PT, R40, UR9, !P5 ;  /* 0x0000000928007c0c */ /* 0x000fe2000efc1270 */
[----:B------:R-:W0:Y:S02]  /*3bad0*/  LDCU UR9, c[0x0][0x398] ;  /* 0x00007300ff0977ac */ /* 0x000e240008000800 */
[----:B------:R-:W3:Y:S04]  /*3bae0*/  LDL.LU R37, [R1+0x3c0] ;  /* 0x0003c00001257983 */ /* 0x000ee80000300800 */
[----:B-----5:R-:W-:Y:S01]  /*3baf0*/  @P4 STG.E.U8 desc[UR24][R72.64], R50 ;  /* 0x0000003248004986 */ /* 0x020fe2000c101118 */
[----:B-1----:R-:W-:-:S03]  /*3bb00*/  ISETP.GE.AND P4, PT, R0, UR4, PT ;  /* 0x0000000400007c0c */ /* 0x002fc6000bf86270 */
[----:B------:R-:W5:Y:S01]  /*3bb10*/  LDL.LU R35, [R1+0x3c4] ;  /* 0x0003c40001237983 */ /* 0x000f620000300800 */
[----:B------:R-:W-:Y:S01]  /*3bb20*/  IMAD.MOV.U32 R0, RZ, RZ, R29 ;  /* 0x000000ffff007224 */ /* 0x000fe200078e001d */
[----:B------:R-:W1:Y:S02]  /*3bb30*/  LDCU UR4, c[0x0][0x39c] ;  /* 0x00007380ff0477ac */ /* 0x000e640008000800 */
[----:B----4-:R4:W-:Y:S01]  /*3bb40*/  @P3 STG.E.U8 desc[UR24][R68.64], R26 ;  /* 0x0000001a44003986 */ /* 0x0109e2000c101118 */
[----:B------:R-:W-:Y:S01]  /*3bb50*/  ISETP.LT.AND P3, PT, R39, UR10, !P5 ;  /* 0x0000000a27007c0c */ /* 0x000fe2000ef61270 */
[----:B------:R-:W1:Y:S02]  /*3bb60*/  LDCU UR10, c[0x0][0x398] ;  /* 0x00007300ff0a77ac */ /* 0x000e640008000800 */
[----:B0-----:R-:W5:Y:S04]  /*3bb70*/  LDL.LU R30, [R1+0x1c0] ;  /* 0x0001c000011e7983 */ /* 0x001f680000300800 */
[----:B------:R-:W5:Y:S01]  /*3bb80*/  LDL.LU R31, [R1+0x1c4] ;  /* 0x0001c400011f7983 */ /* 0x000f620000300800 */
[----:B------:R-:W-:-:S02]  /*3bb90*/  SHF.R.S32.HI R0, RZ, 0x8, R0 ;  /* 0x00000008ff007819 */ /* 0x000fc40000011400 */
[----:B----4-:R-:W-:Y:S01]  /*3bba0*/  PRMT R26, R28, 0x9910, RZ ;  /* 0x000099101c1a7816 */ /* 0x010fe200000000ff */
[----:B------:R-:W4:Y:S03]  /*3bbb0*/  LDL.LU.64 R72, [R1+0x140] ;  /* 0x0001400001487983 */ /* 0x000f260000300a00 */
[----:B------:R-:W-:Y:S01]  /*3bbc0*/  SHF.R.S32.HI R26, RZ, 0x8, R26 ;  /* 0x00000008ff1a7819 */ /* 0x000fe2000001141a */
[----:B------:R-:W4:Y:S04]  /*3bbd0*/  LDL.LU.64 R32, [R1+0x138] ;  /* 0x0001380001207983 */ /* 0x000f280000300a00 */
[----:B--2---:R-:W-:Y:S04]  /*3bbe0*/  @P6 STG.E.U8 desc[UR24][R70.64], R0 ;  /* 0x0000000046006986 */ /* 0x004fe8000c101118 */
[----:B------:R0:W-:Y:S04]  /*3bbf0*/  @P3 STG.E.U8 desc[UR24][R52.64], R26 ;  /* 0x0000001a34003986 */ /* 0x0001e8000c101118 */
[----:B0-----:R-:W2:Y:S04]  /*3bc00*/  LDL.LU.64 R52, [R1+0xd10] ;  /* 0x000d100001347983 */ /* 0x001ea80000300a00 */
[----:B------:R-:W2:Y:S04]  /*3bc10*/  LDL.LU.64 R68, [R1+0x130] ;  /* 0x0001300001447983 */ /* 0x000ea80000300a00 */
[----:B------:R-:W2:Y:S01]  /*3bc20*/  LDL.LU.64 R70, [R1+0x128] ;  /* 0x0001280001467983 */ /* 0x000ea20000300a00 */
[----:B------:R-:W-:Y:S01]  /*3bc30*/  ISETP.LT.AND P5, PT, R34, UR6, !P5 ;  /* 0x0000000622007c0c */ /* 0x000fe2000efa1270 */
[----:B------:R-:W0:Y:S01]  /*3bc40*/  LDCU UR6, c[0x0][0x398] ;  /* 0x00007300ff0677ac */ /* 0x000e220008000800 */
[----:B------:R-:W-:-:S02]  /*3bc50*/  PRMT R27, R50, 0x9910, RZ ;  /* 0x00009910321b7816 */ /* 0x000fc400000000ff */
[----:B------:R-:W-:Y:S01]  /*3bc60*/  ISETP.LT.AND P6, PT, R67, UR9, !P2 ;  /* 0x0000000943007c0c */ /* 0x000fe2000d7c1270 */
[----:B------:R-:W-:Y:S01]  /*3bc70*/  VIADD R0, R66, 0x72 ;  /* 0x0000007242007836 */ /* 0x000fe20000000000 */
[----:B------:R-:W-:Y:S01]  /*3bc80*/  SHF.R.S32.HI R26, RZ, 0x8, R27 ;  /* 0x00000008ff1a7819 */ /* 0x000fe2000001141b */
[----:B------:R-:W0:Y:S03]  /*3bc90*/  LDCU UR9, c[0x0][0x398] ;  /* 0x00007300ff0977ac */ /* 0x000e260008000800 */
[----:B-1----:R-:W-:Y:S01]  /*3bca0*/  ISETP.GE.AND P3, PT, R0, UR4, PT ;  /* 0x0000000400007c0c */ /* 0x002fe2000bf66270 */
[----:B------:R-:W1:Y:S02]  /*3bcb0*/  LDCU UR4, c[0x0][0x39c] ;  /* 0x00007380ff0477ac */ /* 0x000e640008000800 */
[----:B------:R0:W-:Y:S01]  /*3bcc0*/  @P5 STG.E.U8 desc[UR24][R44.64], R26 ;  /* 0x0000001a2c005986 */ /* 0x0001e2000c101118 */
[----:B------:R-:W-:Y:S01]  /*3bcd0*/  ISETP.LT.AND P5, PT, R40, UR10, !P2 ;  /* 0x0000000a28007c0c */ /* 0x000fe2000d7a1270 */
[----:B------:R-:W1:Y:S01]  /*3bce0*/  LDCU UR10, c[0x0][0x398] ;  /* 0x00007300ff0a77ac */ /* 0x000e620008000800 */
[----:B------:R-:W-:-:S05]  /*3bcf0*/  F2FP.SATFINITE.E4M3.F32.PACK_AB_MERGE_C R0, R41, R47, RZ ;  /* 0x0000002f2900723e */ /* 0x000fca00048070ff */
[----:B---3--:R-:W-:Y:S01]  /*3bd00*/  @P6 STG.E.U8 desc[UR24][R42.64], R0 ;  /* 0x000000002a006986 */ /* 0x008fe2000c101118 */
[----:B------:R-:W-:Y:S01]  /*3bd10*/  ISETP.LT.AND P6, PT, R39, UR12, !P2 ;  /* 0x0000000c27007c0c */ /* 0x000fe2000d7c1270 */
[----:B------:R-:W3:Y:S01]  /*3bd20*/  LDCU UR12, c[0x0][0x398] ;  /* 0x00007300ff0c77ac */ /* 0x000ee20008000800 */
[----:B-----5:R-:W-:Y:S02]  /*3bd30*/  F2FP.SATFINITE.E4M3.F32.PACK_AB_MERGE_C R27, R31, R30, RZ ;  /* 0x0000001e1f1b723e */ /* 0x020fe400048070ff */
[----:B------:R-:W5:Y:S01]  /*3bd40*/  LDL.LU.64 R30, [R1+0x120] ;  /* 0x00012000011e7983 */ /* 0x000f620000300a00 */
[----:B0-----:R-:W-:Y:S02]  /*3bd50*/  F2FP.SATFINITE.E4M3.F32.PACK_AB_MERGE_C R26, R35, R37, RZ ;  /* 0x00000025231a723e */ /* 0x001fe400048070ff */
[----:B------:R-:W-:Y:S01]  /*3bd60*/  ISETP.LT.AND P2, PT, R34, UR6, !P2 ;  /* 0x0000000622007c0c */ /* 0x000fe2000d741270 */
[----:B------:R-:W0:Y:S02]  /*3bd70*/  LDCU UR6, c[0x0][0x39c] ;  /* 0x00007380ff0677ac */ /* 0x000e240008000800 */
[----:B----4-:R4:W-:Y:S04]  /*3bd80*/  @P5 STG.E.U8 desc[UR24][R72.64], R26 ;  /* 0x0000001a48005986 */ /* 0x0109e8000c101118 */
[----:B------:R-:W-:Y:S04]  /*3bd90*/  @P6 STG.E.U8 desc[UR24][R32.64], R27 ;  /* 0x0000001b20006986 */ /* 0x000fe8000c101118 */
[----:B----4-:R-:W4:Y:S04]  /*3bda0*/  LDL.LU.64 R72, [R1+0x118] ;  /* 0x0001180001487983 */ /* 0x010f280000300a00 */
[----:B------:R-:W4:Y:S01]  /*3bdb0*/  LDL.LU.64 R42, [R1+0x110] ;  /* 0x00011000012a7983 */ /* 0x000f220000300a00 */
[----:B------:R-:W-:-:S02]  /*3bdc0*/  F2FP.SATFINITE.E4M3.F32.PACK_AB_MERGE_C R28, R36, R38, RZ ;  /* 0x00000026241c723e */ /* 0x000fc400048070ff */
[----:B------:R-:W-:Y:S01]  /*3bdd0*/  ISETP.LT.AND P5, PT, R67, UR9, !P4 ;  /* 0x0000000943007c0c */ /* 0x000fe2000e7a1270 */
[----:B------:R-:W0:Y:S01]  /*3bde0*/  LDCU UR9, c[0x0][0x398] ;  /* 0x00007300ff0977ac */ /* 0x000e220008000800 */
[----:B------:R-:W-:-:S04]  /*3bdf0*/  PRMT R0, R0, 0x9910, RZ ;  /* 0x0000991000007816 */ /* 0x000fc800000000ff */
[----:B------:R-:W-:Y:S02]  /*3be00*/  SHF.R.S32.HI R0, RZ, 0x8, R0 ;  /* 0x00000008ff007819 */ /* 0x000fe40000011400 */
[----:B--2---:R-:W-:-:S05]  /*3be10*/  F2FP.SATFINITE.E4M3.F32.PACK_AB_MERGE_C R52, R53, R52, RZ ;  /* 0x000000343534723e */ /* 0x004fca00048070ff */
[----:B------:R2:W-:Y:S04]  /*3be20*/  @P2 STG.E.U8 desc[UR24][R68.64], R52 ;  /* 0x0000003444002986 */ /* 0x0005e8000c101118 */
[----:B--2---:R-:W2:Y:S04]  /*3be30*/  LDL.LU R68, [R1+0x3c8] ;  /* 0x0003c80001447983 */ /* 0x004ea80000300800 */
[----:B------:R-:W2:Y:S04]  /*3be40*/  LDL.LU R69, [R1+0x3cc] ;  /* 0x0003cc0001457983 */ /* 0x000ea80000300800 */
[----:B------:R-:W2:Y:S04]  /*3be50*/  LDL.LU.64 R36, [R1+0x108] ;  /* 0x0001080001247983 */ /* 0x000ea80000300a00 */
[----:B------:R-:W2:Y:S04]  /*3be60*/  LDL.LU R32, [R1+0x1c8] ;  /* 0x0001c80001207983 */ /* 0x000ea80000300800 */
[----:B------:R-:W2:Y:S04]  /*3be70*/  LDL.LU R33, [R1+0x1cc] ;  /* 0x0001cc0001217983 */ /* 0x000ea80000300800 */
[----:B------:R0:W-:Y:S04]  /*3be80*/  @P5 STG.E.U8 desc[UR24][R70.64], R0 ;  /* 0x0000000046005986 */ /* 0x0001e8000c101118 */
[----:B0-----:R-:W2:Y:S01]  /*3be90*/  LDL.LU.64 R70, [R1+0xf8] ;  /* 0x0000f80001467983 */ /* 0x001ea20000300a00 */
[----:B-1----:R-:W-:Y:S01]  /*3bea0*/  ISETP.LT.AND P6, PT, R40, UR10, !P4 ;  /* 0x0000000a28007c0c */ /* 0x002fe2000e7c1270 */
[----:B------:R-:W0:Y:S01]  /*3beb0*/  LDCU UR10, c[0x0][0x398] ;  /* 0x00007300ff0a77ac */ /* 0x000e220008000800 */
[----:B------:R-:W-:-:S02]  /*3bec0*/  PRMT R26, R26, 0x9910, RZ ;  /* 0x000099101a1a7816 */ /* 0x000fc400000000ff */
[----:B------:R-:W-:Y:S02]  /*3bed0*/  PRMT R27, R27, 0x9910, RZ ;  /* 0x000099101b1b7816 */ /* 0x000fe400000000ff */
[----:B------:R-:W-:Y:S02]  /*3bee0*/  SHF.R.S32.HI R0, RZ, 0x8, R26 ;  /* 0x00000008ff007819 */ /* 0x000fe4000001141a */
[----:B---3--:R-:W-:Y:S01]  /*3bef0*/  ISETP.LT.AND P5, PT, R39, UR12, !P4 ;  /* 0x0000000c27007c0c */ /* 0x008fe2000e7a1270 */
[----:B------:R-:W1:Y:S04]  /*3bf00*/  LDCU UR12, c[0x0][0x398] ;  /* 0x00007300ff0c77ac */ /* 0x000e680008000800 */
[----:B-----5:R3:W-:Y:S01]  /*3bf10*/  @P6 STG.E.U8 desc[UR24][R30.64], R0 ;  /* 0x000000001e006986 */ /* 0x0207e2000c101118 */
[----:B------:R-:W-:Y:S01]  /*3bf20*/  ISETP.LT.AND P4, PT, R34, UR9, !P4 ;  /* 0x0000000922007c0c */ /* 0x000fe2000e781270 */
[----:B------:R-:W5:Y:S01]  /*3bf30*/  LDCU UR9, c[0x0][0x398] ;  /* 0x00007300ff0977ac */ /* 0x000f620008000800 */
[----:B------:R-:W-:Y:S01]  /*3bf40*/  PRMT R26, R52, 0x9910, RZ ;  /* 0x00009910341a7816 */ /* 0x000fe200000000ff */
[----:B---3--:R-:W-:Y:S01]  /*3bf50*/  IMAD.MOV.U32 R0, RZ, RZ, R27 ;  /* 0x000000ffff007224 */ /* 0x008fe200078e001b */
[----:B------:R-:W-:Y:S01]  /*3bf60*/  ISETP.LT.AND P2, PT, R67, UR14, !P3 ;  /* 0x0000000e43007c0c */ /* 0x000fe2000df41270 */
[----:B------:R-:W3:Y:S03]  /*3bf70*/  LDL.LU.64 R30, [R1+0xf0] ;  /* 0x0000f000011e7983 */ /* 0x000ee60000300a00 */
[----:B------:R-:W-:-:S02]  /*3bf80*/  SHF.R.S32.HI R0, RZ, 0x8, R0 ;  /* 0x00000008ff007819 */ /* 0x000fc40000011400 */
[----:B------:R-:W-:-:S03]  /*3bf90*/  SHF.R.S32.HI R26, RZ, 0x8, R26 ;  /* 0x00000008ff1a7819 */ /* 0x000fc6000001141a */
[----:B----4-:R4:W-:Y:S01]  /*3bfa0*/  @P5 STG.E.U8 desc[UR24][R72.64], R0 ;  /* 0x0000000048005986 */ /* 0x0109e2000c101118 */
[----:B0-----:R-:W-:Y:S01]  /*3bfb0*/  ISETP.LT.AND P5, PT, R40, UR10, !P3 ;  /* 0x0000000a28007c0c */ /* 0x001fe2000dfa1270 */
[----:B------:R-:W0:Y:S02]  /*3bfc0*/  LDCU UR10, c[0x0][0x398] ;  /* 0x00007300ff0a77ac */ /* 0x000e240008000800 */
[----:B------:R2:W-:Y:S04]  /*3bfd0*/  @P4 STG.E.U8 desc[UR24][R42.64], R26 ;  /* 0x0000001a2a004986 */ /* 0x0005e8000c101118 */
[----:B----4-:R-:W4:Y:S01]  /*3bfe0*/  LDL.LU.64 R72, [R1+0xe8] ;  /* 0x0000e80001487983 */ /* 0x010f220000300a00 */
[----:B------:R-:W-:Y:S02]  /*3bff0*/  ISETP.LT.AND P6, PT, R39, UR16, !P3 ;  /* 0x0000001027007c0c */ /* 0x000fe4000dfc1270 */
[----:B--2---:R-:W-:-:S02]  /*3c000*/  F2FP.SATFINITE.E4M3.F32.PACK_AB_MERGE_C R26, R69, R68, RZ ;  /* 0x00000044451a723e */ /* 0x004fc400048070ff */
[----:B------:R-:W2:Y:S04]  /*3c010*/  LDL.LU.64 R68, [R1+0xe0] ;  /* 0x0000e00001447983 */ /* 0x000ea80000300a00 */
[----:B------:R-:W-:Y:S04]  /*3c020*/  @P2 STG.E.U8 desc[UR24][R36.64], R28 ;  /* 0x0000001c24002986 */ /* 0x000fe8000c101118 */
[----:B------:R0:W-:Y:S04]  /*3c030*/  @P5 STG.E.U8 desc[UR24][R54.64], R26 ;  /* 0x0000001a36005986 */ /* 0x0001e8000c101118 */
[----:B0-----:R-:W2:Y:S01]  /*3c040*/  LDL.LU.64 R54, [R1+0xd08] ;  /* 0x000d080001367983 */ /* 0x001ea20000300a00 */
[----:B------:R-:W-:-:S05]  /*3c050*/  F2FP.SATFINITE.E4M3.F32.PACK_AB_MERGE_C R27, R33, R32, RZ ;  /* 0x00000020211b723e */ /* 0x000fca00048070ff */
[----:B------:R0:W-:Y:S04]  /*3c060*/  @P6 STG.E.U8 desc[UR24][R70.64], R27 ;  /* 0x0000001b46006986 */ /* 0x0001e8000c101118 */
[----:B0-----:R-:W4:Y:S04]  /*3c070*/  LDL.LU R70, [R1+0x5d0] ;  /* 0x0005d00001467983 */ /* 0x001f280000300800 */
[----:B------:R-:W4:Y:S01]  /*3c080*/  LDL.LU R71, [R1+0x5d4] ;  /* 0x0005d40001477983 */ /* 0x000f220000300800 */
[----:B------:R-:W-:Y:S01]  /*3c090*/  VIADD R0, R66, 0x73 ;  /* 0x0000007342007836 */ /* 0x000fe20000000000 */
[----:B-1----:R-:W-:Y:S01]  /*3c0a0*/  ISETP.LT.AND P3, PT, R34, UR12, !P3 ;  /* 0x0000000c22007c0c */ /* 0x002fe2000df61270 */
[----:B------:R-:W0:Y:S01]  /*3c0b0*/  LDCU UR12, c[0x0][0x398] ;  /* 0x00007300ff0c77ac */ /* 0x000e220008000800 */
[----:B------:R-:W4:Y:S02]  /*3c0c0*/  LDL.LU.64 R44, [R1+0xd0] ;  /* 0x0000d000012c7983 */ /* 0x000f240000300a00 */
[----:B------:R-:W-:Y:S01]  /*3c0d0*/  ISETP.GE.AND P4, PT, R0, UR4, PT ;  /* 0x0000000400007c0c */ /* 0x000fe2000bf86270 */
[----:B------:R-:W-:Y:S01]  /*3c0e0*/  VIADD R0, R66, 0x74 ;  /* 0x0000007442007836 */ /* 0x000fe20000000000 */
[----:B------:R-:W1:Y:S01]  /*3c0f0*/  LDCU UR4, c[0x0][0x398] ;  /* 0x00007300ff0477ac */ /* 0x000e620008000800 */
[----:B------:R-:W4:Y:S01]  /*3c100*/  LDL.LU.64 R42, [R1+0xc8] ;  /* 0x0000c800012a7983 */ /* 0x000f220000300a00 */
[----:B-----5:R-:W-:-:S02]  /*3c110*/  ISETP.LT.AND P5, PT, R67, UR9, !P4 ;  /* 0x0000000943007c0c */ /* 0x020fc4000e7a1270 */
[----:B------:R-:W-:Y:S01]  /*3c120*/  ISETP.GE.AND P2, PT, R0, UR6, PT ;  /* 0x0000000600007c0c */ /* 0x000fe2000bf46270 */
[----:B------:R-:W5:Y:S01]  /*3c130*/  LDL.LU R37, [R1+0x3d0] ;  /* 0x0003d00001257983 */ /* 0x000f620000300800 */
[----:B------:R-:W-:Y:S01]  /*3c140*/  PRMT R0, R28, 0x9910, RZ ;  /* 0x000099101c007816 */ /* 0x000fe200000000ff */
[----:B------:R-:W0:Y:S01]  /*3c150*/  LDCU UR6, c[0x0][0x398] ;  /* 0x00007300ff0677ac */ /* 0x000e220008000800 */
[----:B------:R-:W-:Y:S01]  /*3c160*/  PRMT R28, R26, 0x9910, RZ ;  /* 0x000099101a1c7816 */ /* 0x000fe200000000ff */
[----:B------:R-:W5:Y:S01]  /*3c170*/  LDL.LU R35, [R1+0x3d4] ;  /* 0x0003d40001237983 */ /* 0x000f620000300800 */
[----:B------:R-:W-:Y:S01]  /*3c180*/  ISETP.LT.AND P6, PT, R40, UR10, !P4 ;  /* 0x0000000a28007c0c */ /* 0x000fe2000e7c1270 */
[----:B------:R-:W0:Y:S01]  /*3c190*/  LDCU UR9, c[0x0][0x398] ;  /* 0x00007300ff0977ac */ /* 0x000e220008000800 */
[----:B------:R-:W-:Y:S01]  /*3c1a0*/  SHF.R.S32.HI R26, RZ, 0x8, R0 ;  /* 0x00000008ff1a7819 */ /* 0x000fe20000011400 */
[----:B------:R-:W-:Y:S01]  /*3c1b0*/  IMAD.MOV.U32 R0, RZ, RZ, R28 ;  /* 0x000000ffff007224 */ /* 0x000fe200078e001c */
[----:B------:R-:W5:Y:S01]  /*3c1c0*/  LDL.LU R32, [R1+0x1d0] ;  /* 0x0001d00001207983 */ /* 0x000f620000300800 */
[----:B------:R-:W0:Y:S03]  /*3c1d0*/  LDCU UR10, c[0x0][0x398] ;  /* 0x00007300ff0a77ac */ /* 0x000e260008000800 */
[----:B------:R-:W-:Y:S01]  /*3c1e0*/  SHF.R.S32.HI R0, RZ, 0x8, R0 ;  /* 0x00000008ff007819 */ /* 0x000fe20000011400 */
[----:B------:R-:W5:Y:S01]  /*3c1f0*/  LDL.LU R33, [R1+0x1d4] ;  /* 0x0001d40001217983 */ /* 0x000f620000300800 */
[----:B--2---:R-:W-:-:S05]  /*3c200*/  F2FP.SATFINITE.E4M3.F32.PACK_AB_MERGE_C R54, R55, R54, RZ ;  /* 0x000000363736723e */ /* 0x004fca00048070ff */
[----:B---3--:R2:W-:Y:S04]  /*3c210*/  @P3 STG.E.U8 desc[UR24][R30.64], R54 ;  /* 0x000000361e003986 */ /* 0x0085e8000c101118 */
[----:B----4-:R3:W-:Y:S01]  /*3c220*/  @P5 STG.E.U8 desc[UR24][R72.64], R26 ;  /* 0x0000001a48005986 */ /* 0x0107e2000c101118 */
[----:B-1----:R-:W-:Y:S01]  /*3c230*/  ISETP.LT.AND P5, PT, R39, UR4, !P4 ;  /* 0x0000000427007c0c */ /* 0x002fe2000e7a1270 */
[----:B------:R-:W1:Y:S02]  /*3c240*/  LDCU UR4, c[0x0][0x398] ;  /* 0x00007300ff0477ac */ /* 0x000e640008000800 */
[----:B------:R4:W-:Y:S04]  /*3c250*/  @P6 STG.E.U8 desc[UR24][R68.64], R0 ;  /* 0x0000000044006986 */ /* 0x0009e8000c101118 */
[----:B--2---:R-:W2:Y:S01]  /*3c260*/  LDL.LU.64 R30, [R1+0xc0] ;  /* 0x0000c000011e7983 */ /* 0x004ea20000300a00 */
[----:B---3--:R-:W-:-:S03]  /*3c270*/  PRMT R26, R27, 0x9910, RZ ;  /* 0x000099101b1a7816 */ /* 0x008fc600000000ff */
[----:B----4-:R-:W3:Y:S01]  /*3c280*/  LDL.LU.64 R68, [R1+0xb8] ;  /* 0x0000b80001447983 */ /* 0x010ee20000300a00 */
[----:B------:R-:W-:-:S03]  /*3c290*/  SHF.R.S32.HI R26, RZ, 0x8, R26 ;  /* 0x00000008ff1a7819 */ /* 0x000fc6000001141a */
[----:B------:R-:W4:Y:S04]  /*3c2a0*/  LDL.LU.64 R72, [R1+0xb0] ;  /* 0x0000b00001487983 */ /* 0x000f280000300a00 */
[----:B------:R0:W-:Y:S01]  /*3c2b0*/  @P5 STG.E.U8 desc[UR24][R56.64], R26 ;  /* 0x0000001a38005986 */ /* 0x0001e2000c101118 */
[----:B------:R-:W-:-:S03]  /*3c2c0*/  F2FP.SATFINITE.E4M3.F32.PACK_AB_MERGE_C R29, R71, R70, RZ ;  /* 0x00000046471d723e */ /* 0x000fc600048070ff */
[----:B0-----:R-:W3:Y:S04]  /*3c2d0*/  LDL.LU.64 R56, [R1+0xd00] ;  /* 0x000d000001387983 */ /* 0x001ee80000300a00 */
[----:B------:R-:W4:Y:S01]  /*3c2e0*/  LDL.LU.64 R70, [R1+0x98] ;  /* 0x0000980001467983 */ /* 0x000f220000300a00 */
[----:B------:R-:W-:Y:S01]  /*3c2f0*/  ISETP.LT.AND P4, PT, R34, UR6, !P4 ;  /* 0x0000000622007c0c */ /* 0x000fe2000e781270 */
[----:B------:R-:W-:Y:S01]  /*3c300*/  VIADD R0, R66, 0x78 ;  /* 0x0000007842007836 */ /* 0x000fe20000000000 */
[----:B------:R-:W-:Y:S01]  /*3c310*/  PRMT R27, R54, 0x9910, RZ ;  /* 0x00009910361b7816 */ /* 0x000fe200000000ff */
[----:B------:R-:W0:Y:S03]  /*3c320*/  LDCU UR6, c[0x0][0x398] ;  /* 0x00007300ff0677ac */ /* 0x000e260008000800 */
[----:B------:R-:W-:Y:S01]  /*3c330*/  ISETP.GE.AND P3, PT, R0, UR11, PT ;  /* 0x0000000b00007c0c */ /* 0x000fe2000bf66270 */
[----:B------:R-:W0:Y:S01]  /*3c340*/  LDCU UR11, c[0x0][0x398] ;  /* 0x00007300ff0b77ac */ /* 0x000e220008000800 */
[----:B------:R-:W-:-:S02]  /*3c350*/  SHF.R.S32.HI R0, RZ, 0x8, R27 ;  /* 0x00000008ff007819 */ /* 0x000fc4000001141b */
[----:B------:R-:W-:Y:S01]  /*3c360*/  ISETP.LT.AND P6, PT, R67, UR9, !P2 ;  /* 0x0000000943007c0c */ /* 0x000fe2000d7c1270 */
[----:B------:R-:W0:Y:S01]  /*3c370*/  LDCU UR9, c[0x0][0x398] ;  /* 0x00007300ff0977ac */ /* 0x000e220008000800 */
[----:B------:R-:W-:Y:S01]  /*3c380*/  ISETP.LT.AND P5, PT, R40, UR10, !P2 ;  /* 0x0000000a28007c0c */ /* 0x000fe2000d7a1270 */
[----:B------:R1:W-:Y:S01]  /*3c390*/  @P4 STG.E.U8 desc[UR24][R44.64], R0 ;  /* 0x000000002c004986 */ /* 0x0003e2000c101118 */
[----:B------:R-:W-:Y:S01]  /*3c3a0*/  ISETP.LT.AND P4, PT, R39, UR12, !P2 ;  /* 0x0000000c27007c0c */ /* 0x000fe2000d781270 */
[----:B------:R-:W0:Y:S01]  /*3c3b0*/  LDCU UR10, c[0x0][0x398] ;  /* 0x00007300ff0a77ac */ /* 0x000e220008000800 */
[----:B-----5:R-:W-:Y:S02]  /*3c3c0*/  F2FP.SATFINITE.E4M3.F32.PACK_AB_MERGE_C R27, R35, R37, RZ ;  /* 0x00000025231b723e */ /* 0x020fe400048070ff */
[----:B------:R-:W-:Y:S01]  /*3c3d0*/  F2FP.SATFINITE.E4M3.F32.PACK_AB_MERGE_C R28, R33, R32, RZ ;  /* 0x00000020211c723e */ /* 0x000fe200048070ff */
[----:B------:R-:W5:Y:S04]  /*3c3e0*/  LDCU UR12, c[0x0][0x398] ;  /* 0x00007300ff0c77ac */ /* 0x000f680008000800 */
[----:B------:R-:W-:Y:S01]  /*3c3f0*/  @P6 STG.E.U8 desc[UR24][R42.64], R29 ;  /* 0x0000001d2a006986 */ /* 0x000fe2000c101118 */
[----:B-1----:R-:W-:Y:S01]  /*3c400*/  VIADD R0, R66, 0x75 ;  /* 0x0000007542007836 */ /* 0x002fe20000000000 */
[----:B------:R-:W-:Y:S01]  /*3c410*/  ISETP.LT.AND P6, PT, R34, UR4, !P2 ;  /* 0x0000000422007c0c */ /* 0x000fe2000d7c1270 */
[----:B------:R-:W1:Y:S03]  /*3c420*/  LDCU UR4, c[0x0][0x398] ;  /* 0x00007300ff0477ac */ /* 0x000e660008000800 */
[----:B------:R-:W-:Y:S01]  /*3c430*/  ISETP.GE.AND P2, PT, R0, UR5, PT ;  /* 0x0000000500007c0c */ /* 0x000fe2000bf46270 */
[----:B------:R-:W0:Y:S01]  /*3c440*/  LDCU UR5, c[0x0][0x398] ;  /* 0x00007300ff0577ac */ /* 0x000e220008000800 */
[----:B------:R-:W-:-:S04]  /*3c450*/  PRMT R26, R29, 0x9910, RZ ;  /* 0x000099101d1a7816 */ /* 0x000fc800000000ff */
[----:B------:R-:W-:Y:S01]  /*3c460*/  SHF.R.S32.HI R26, RZ, 0x8, R26 ;  /* 0x00000008ff1a7819 */ /* 0x000fe2000001141a */
[----:B--2---:R2:W-:Y:S01]  /*3c470*/  @P5 STG.E.U8 desc[UR24][R30.64], R27 ;  /* 0x0000001b1e005986 */ /* 0x0045e2000c101118 */
[----:B0-----:R-:W-:Y:S02]  /*3c480*/  ISETP.LT.AND P5, PT, R67, UR6, !P2 ;  /* 0x0000000643007c0c */ /* 0x001fe4000d7a1270 */
[----:B---3--:R-:W-:Y:S01]  /*3c490*/  F2FP.SATFINITE.E4M3.F32.PACK_AB_MERGE_C R56, R57, R56, RZ ;  /* 0x000000383938723e */ /* 0x008fe200048070ff */
[----:B------:R0:W-:Y:S01]  /*3c4a0*/  @P4 STG.E.U8 desc[UR24][R68.64], R28 ;  /* 0x0000001c44004986 */ /* 0x0001e2000c101118 */
[----:B------:R-:W-:Y:S01]  /*3c4b0*/  VIADD R0, R66, 0x76 ;  /* 0x0000007642007836 */ /* 0x000fe20000000000 */
[----:B--2---:R-:W-:Y:S01]  /*3c4c0*/  PRMT R27, R27, 0x9910, RZ ;  /* 0x000099101b1b7816 */ /* 0x004fe200000000ff */
[----:B------:R-:W2:Y:S01]  /*3c4d0*/  LDCU UR6, c[0x0][0x398] ;  /* 0x00007300ff0677ac */ /* 0x000ea20008000800 */
[----:B0-----:R-:W3:Y:S04]  /*3c4e0*/  LDL.LU.64 R68, [R1+0x90] ;  /* 0x0000900001447983 */ /* 0x001ee80000300a00 */
[----:B------:R-:W2:Y:S04]  /*3c4f0*/  LDL.LU R38, [R1+0x5d8] ;  /* 0x0005d80001267983 */ /* 0x000ea80000300800 */
[----:B------:R-:W2:Y:S04]  /*3c500*/  LDL.LU R36, [R1+0x5dc] ;  /* 0x0005dc0001247983 */ /* 0x000ea80000300800 */
[----:B------:R-:W2:Y:S04]  /*3c510*/  LDL.LU.64 R44, [R1+0x88] ;  /* 0x00008800012c7983 */ /* 0x000ea80000300a00 */
[----:B----4-:R-:W-:Y:S04]  /*3c520*/  @P6 STG.E.U8 desc[UR24][R72.64], R56 ;  /* 0x0000003848006986 */ /* 0x010fe8000c101118 */
[----:B------:R0:W-:Y:S04]  /*3c530*/  @P5 STG.E.U8 desc[UR24][R70.64], R26 ;  /* 0x0000001a46005986 */ /* 0x0001e8000c101118 */
[----:B------:R-:W4:Y:S04]  /*3c540*/  LDL.LU.64 R42, [R1+0x70] ;  /* 0x00007000012a7983 */ /* 0x000f280000300a00 */
[----:B0-----:R-:W4:Y:S04]  /*3c550*/  LDL.LU R70, [R1+0x5e0] ;  /* 0x0005e00001467983 */ /* 0x001f280000300800 */
[----:B------:R-:W4:Y:S04]  /*3c560*/  LDL.LU R71, [R1+0x5e4] ;  /* 0x0005e40001477983 */ /* 0x000f280000300800 */
[----:B------:R-:W5:Y:S04]  /*3c570*/  LDL.LU R37, [R1+0x3d8] ;  /* 0x0003d80001257983 */ /* 0x000f680000300800 */
[----:B------:R-:W5:Y:S04]  /*3c580*/  LDL.LU R35, [R1+0x3dc] ;  /* 0x0003dc0001237983 */ /* 0x000f680000300800 */
[----:B------:R-:W5:Y:S04]  /*3c590*/  LDL.LU R32, [R1+0x1d8] ;  /* 0x0001d80001207983 */ /* 0x000f680000300800 */
[----:B------:R-:W5:Y:S04]  /*3c5a0*/  LDL.LU R33, [R1+0x1dc] ;  /* 0x0001dc0001217983 */ /* 0x000f680000300800 */
[----:B------:R-:W5:Y:S01]  /*3c5b0*/  LDL.LU.64 R30, [R1+0x68] ;  /* 0x00006800011e7983 */ /* 0x000f620000300a00 */
[----:B------:R-:W-:Y:S01]  /*3c5c0*/  ISETP.LT.AND P6, PT, R40, UR9, !P2 ;  /* 0x0000000928007c0c */ /* 0x000fe2000d7c1270 */
[----:B------:R-:W0:Y:S01]  /*3c5d0*/  LDCU UR9, c[0x0][0x398] ;  /* 0x00007300ff0977ac */ /* 0x000e220008000800 */
[----:B------:R-:W-:Y:S01]  /*3c5e0*/  ISETP.GE.AND P4, PT, R0, UR7, PT ;  /* 0x0000000700007c0c */ /* 0x000fe2000bf86270 */
[----:B------:R-:W-:Y:S01]  /*3c5f0*/  IMAD.MOV.U32 R0, RZ, RZ, R27 ;  /* 0x000000ffff007224 */ /* 0x000fe200078e001b */
[----:B------:R-:W-:Y:S01]  /*3c600*/  PRMT R56, R56, 0x9910, RZ ;  /* 0x0000991038387816 */ /* 0x000fe200000000ff */
[----:B------:R-:W5:Y:S01]  /*3c610*/  LDL.LU.64 R72, [R1+0x60] ;  /* 0x0000600001487983 */ /* 0x000f620000300a00 */
[----:B-1----:R-:W-:Y:S01]  /*3c620*/  ISETP.LT.AND P5, PT, R39, UR4, !P2 ;  /* 0x0000000427007c0c */ /* 0x002fe2000d7a1270 */
[----:B------:R-:W1:Y:S01]  /*3c630*/  LDCU UR7, c[0x0][0x398] ;  /* 0x00007300ff0777ac */ /* 0x000e620008000800 */
[----:B------:R-:W-:-:S02]  /*3c640*/  SHF.R.S32.HI R0, RZ, 0x8, R0 ;  /* 0x00000008ff007819 */ /* 0x000fc40000011400 */
[----:B------:R-:W-:Y:S01]  /*3c650*/  ISETP.LT.AND P2, PT, R34, UR5, !P2 ;  /* 0x0000000522007c0c */ /* 0x000fe2000d741270 */
[----:B------:R-:W0:Y:S01]  /*3c660*/  LDCU UR4, c[0x0][0x398] ;  /* 0x00007300ff0477ac */ /* 0x000e220008000800 */
[----:B------:R-:W-:Y:S01]  /*3c670*/  PRMT R26, R28, 0x9910, RZ ;  /* 0x000099101c1a7816 */ /* 0x000fe200000000ff */
[----:B------:R-:W0:Y:S03]  /*3c680*/  LDCU UR5, c[0x0][0x398] ;  /* 0x00007300ff0577ac */ /* 0x000e260008000800 */
[----:B------:R-:W-:Y:S01]  /*3c690*/  SHF.R.S32.HI R26, RZ, 0x8, R26 ;  /* 0x00000008ff1a7819 */ /* 0x000fe2000001141a */
[----:B---3--:R3:W-:Y:S02]  /*3c6a0*/  @P6 STG.E.U8 desc[UR24][R68.64], R0 ;  /* 0x0000000044006986 */ /* 0x0087e4000c101118 */
[----:B---3--:R-:W-:Y:S02]  /*3c6b0*/  IMAD.MOV.U32 R0, RZ, RZ, R56 ;  /* 0x000000ffff007224 */ /* 0x008fe400078e0038 */
[----:B--2---:R-:W-:Y:S03]  /*3c6c0*/  @P5 STG.E.U8 desc[UR24][R44.64], R26 ;  /* 0x0000001a2c005986 */ /* 0x004fe6000c101118 */
[----:B------:R-:W-:Y:S01]  /*3c6d0*/  SHF.R.S32.HI R0, RZ, 0x8, R0 ;  /* 0x00000008ff007819 */ /* 0x000fe20000011400 */
[----:B------:R-:W2:Y:S04]  /*3c6e0*/  LDL.LU.64 R68, [R1+0x50] ;  /* 0x0000500001447983 */ /* 0x000ea80000300a00 */
[----:B------:R3:W-:Y:S01]  /*3c6f0*/  @P2 STG.E.U8 desc[UR24][R58.64], R0 ;  /* 0x000000003a002986 */ /* 0x0007e2000c101118 */
[----:B------:R-:W-:Y:S01]  /*3c700*/  ISETP.LT.AND P6, PT, R67, UR6, !P4 ;  /* 0x0000000643007c0c */ /* 0x000fe2000e7c1270 */
[----:B------:R-:W0:Y:S02]  /*3c710*/  LDCU UR6, c[0x0][0x398] ;  /* 0x00007300ff0677ac */ /* 0x000e240008000800 */
[----:B---3--:R-:W3:Y:S01]  /*3c720*/  LDL.LU.64 R58, [R1+0xcf8] ;  /* 0x000cf800013a7983 */ /* 0x008ee20000300a00 */
[----:B----4-:R-:W-:-:S03]  /*3c730*/  F2FP.SATFINITE.E4M3.F32.PACK_AB_MERGE_C R29, R71, R70, RZ ;  /* 0x00000046471d723e */ /* 0x010fc600048070ff */
[----:B------:R-:W4:Y:S04]  /*3c740*/  LDL.LU.64 R44, [R1+0x48] ;  /* 0x00004800012c7983 */ /* 0x000f280000300a00 */
[----:B------:R-:W4:Y:S01]  /*3c750*/  LDL.LU.64 R70, [R1+0x40] ;  /* 0x0000400001467983 */ /* 0x000f220000300a00 */
[----:B------:R-:W-:Y:S01]  /*3c760*/  F2FP.SATFINITE.E4M3.F32.PACK_AB_MERGE_C R28, R36, R38, RZ ;  /* 0x00000026241c723e */ /* 0x000fe200048070ff */
[----:B------:R-:W-:Y:S01]  /*3c770*/  VIADD R0, R66, 0x77 ;  /* 0x0000007742007836 */ /* 0x000fe20000000000 */
[----:B-1----:R-:W-:Y:S01]  /*3c780*/  ISETP.LT.AND P2, PT, R40, UR7, !P4 ;  /* 0x0000000728007c0c */ /* 0x002fe2000e741270 */
[----:B------:R-:W1:Y:S02]  /*3c790*/  LDCU UR7, c[0x0][0x398] ;  /* 0x00007300ff0777ac */ /* 0x000e640008000800 */
[----:B------:R0:W-:Y:S01]  /*3c7a0*/  @P6 STG.E.U8 desc[UR24][R42.64], R28 ;  /* 0x0000001c2a006986 */ /* 0x0001e2000c101118 */
[----:B------:R-:W-:-:S02]  /*3c7b0*/  ISETP.GE.AND P6, PT, R0, UR13, PT ;  /* 0x0000000d00007c0c */ /* 0x000fc4000bfc6270 */
[----:B-----5:R-:W-:Y:S02]  /*3c7c0*/  F2FP.SATFINITE.E4M3.F32.PACK_AB_MERGE_C R0, R35, R37, RZ ;  /* 0x000000252300723e */ /* 0x020fe400048070ff */
[----:B------:R-:W-:Y:S01]  /*3c7d0*/  F2FP.SATFINITE.E4M3.F32.PACK_AB_MERGE_C R27, R33, R32, RZ ;  /* 0x00000020211b723e */ /* 0x000fe200048070ff */
[----:B0-----:R-:W5:Y:S04]  /*3c7e0*/  LDL.LU.64 R42, [R1+0x38] ;  /* 0x00003800012a7983 */ /* 0x001f680000300a00 */
[----:B------:R-:W5:Y:S04]  /*3c7f0*/  LDL.LU.64 R36, [R1+0x30] ;  /* 0x0000300001247983 */ /* 0x000f680000300a00 */
[----:B------:R-:W5:Y:S04]  /*3c800*/  LDL.LU R32, [R1+0x3e0] ;  /* 0x0003e00001207983 */ /* 0x000f680000300800 */
[----:B------:R-:W5:Y:S04]  /*3c810*/  LDL.LU R33, [R1+0x3e4] ;  /* 0x0003e40001217983 */ /* 0x000f680000300800 */
[----:B------:R0:W-:Y:S04]  /*3c820*/  @P2 STG.E.U8 desc[UR24][R30.64], R0 ;  /* 0x000000001e002986 */ /* 0x0001e8000c101118 */
[----:B0-----:R-:W5:Y:S01]  /*3c830*/  LDL.LU.64 R30, [R1+0x28] ;  /* 0x00002800011e7983 */ /* 0x001f620000300a00 */
[----:B------:R-:W-:Y:S01]  /*3c840*/  ISETP.LT.AND P5, PT, R39, UR9, !P4 ;  /* 0x0000000927007c0c */ /* 0x000fe2000e7a1270 */
[----:B------:R-:W0:Y:S01]  /*3c850*/  LDCU UR9, c[0x0][0x398] ;  /* 0x00007300ff0977ac */ /* 0x000e220008000800 */
[----:B------:R-:W-:-:S02]  /*3c860*/  ISETP.LT.AND P4, PT, R34, UR4, !P4 ;  /* 0x0000000422007c0c */ /* 0x000fc4000e781270 */
[----:B------:R-:W-:Y:S01]  /*3c870*/  ISETP.LT.AND P2, PT, R40, UR6, !P6 ;  /* 0x0000000628007c0c */ /* 0x000fe2000f741270 */
[----:B------:R-:W0:Y:S01]  /*3c880*/  LDCU UR4, c[0x0][0x398] ;  /* 0x00007300ff0477ac */ /* 0x000e220008000800 */
[----:B------:R-:W-:Y:S02]  /*3c890*/  PRMT R26, R28, 0x9910, RZ ;  /* 0x000099101c1a7816 */ /* 0x000fe400000000ff */
[----:B------:R-:W-:Y:S01]  /*3c8a0*/  PRMT R0, R0, 0x9910, RZ ;  /* 0x0000991000007816 */ /* 0x000fe200000000ff */
[----:B------:R-:W0:Y:S04]  /*3c8b0*/  LDCU UR6, c[0x0][0x398] ;  /* 0x00007300ff0677ac */ /* 0x000e280008000800 */
[----:B------:R1:W-:Y:S01]  /*3c8c0*/  @P5 STG.E.U8 desc[UR24][R72.64], R27 ;  /* 0x0000001b48005986 */ /* 0x0003e2000c101118 */
[----:B------:R-:W-:Y:S01]  /*3c8d0*/  ISETP.LT.AND P5, PT, R67, UR5, !P6 ;  /* 0x0000000543007c0c */ /* 0x000fe2000f7a1270 */
[----:B------:R-:W0:Y:S01]  /*3c8e0*/  LDCU UR5, c[0x0][0x398] ;  /* 0x00007300ff0577ac */ /* 0x000e220008000800 */
[----:B------:R-:W-:-:S02]  /*3c8f0*/  SHF.R.S32.HI R26, RZ, 0x8, R26 ;  /* 0x00000008ff1a7819 */ /* 0x000fc4000001141a */
[----:B------:R-:W-:Y:S02]  /*3c900*/  SHF.R.S32.HI R0, RZ, 0x8, R0 ;  /* 0x00000008ff007819 */ /* 0x000fe40000011400 */
[----:B-1----:R-:W-:Y:S01]  /*3c910*/  PRMT R27, R27, 0x9910, RZ ;  /* 0x000099101b1b7816 */ /* 0x002fe200000000ff */
[----:B------:R-:W5:Y:S04]  /*3c920*/  LDL.LU R73, [R1+0x1e0] ;  /* 0x0001e00001497983 */ /* 0x000f680000300800 */
[----:B------:R-:W5:Y:S01]  /*3c930*/  LDL.LU R72, [R1+0x1e4] ;  /* 0x0001e40001487983 */ /* 0x000f620000300800 */
[----:B---3--:R-:W-:-:S05]  /*3c940*/  F2FP.SATFINITE.E4M3.F32.PACK_AB_MERGE_C R58, R59, R58, RZ ;  /* 0x0000003a3b3a723e */ /* 0x008fca00048070ff */
[----:B--2---:R1:W-:Y:S01]  /*3c950*/  @P4 STG.E.U8 desc[UR24][R68.64], R58 ;  /* 0x0000003a44004986 */ /* 0x0043e2000c101118 */
[----:B------:R-:W-:Y:S01]  /*3c960*/  ISETP.LT.AND P4, PT, R39, UR7, !P6 ;  /* 0x0000000727007c0c */ /* 0x000fe2000f781270 */
[----:B------:R-:W2:Y:S02]  /*3c970*/  LDCU UR7, c[0x0][0x398] ;  /* 0x00007300ff0777ac */ /* 0x000ea40008000800 */
[----:B----4-:R-:W-:Y:S04]  /*3c980*/  @P5 STG.E.U8 desc[UR24][R44.64], R26 ;  /* 0x0000001a2c005986 */ /* 0x010fe8000c101118 */
[----:B------:R3:W-:Y:S01]  /*3c990*/  @P2 STG.E.U8 desc[UR24][R70.64], R0 ;  /* 0x0000000046002986 */ /* 0x0007e2000c101118 */
[----:B0-----:R-:W-:Y:S01]  /*3c9a0*/  ISETP.LT.AND P6, PT, R34, UR9, !P6 ;  /* 0x0000000922007c0c */ /* 0x001fe2000f7c1270 */
[----:B------:R-:W0:Y:S02]  /*3c9b0*/  LDCU UR9, c[0x0][0x398] ;  /* 0x00007300ff0977ac */ /* 0x000e240008000800 */
[----:B-1----:R-:W4:Y:S01]  /*3c9c0*/  LDL.LU.64 R68, [R1+0x18] ;  /* 0x0000180001447983 */ /* 0x002f220000300a00 */
[----:B---3--:R-:W-:Y:S01]  /*3c9d0*/  IMAD.MOV.U32 R0, RZ, RZ, R27 ;  /* 0x000000ffff007224 */ /* 0x008fe200078e001b */
[----:B------:R-:W-:-:S02]  /*3c9e0*/  PRMT R26, R58, 0x9910, RZ ;  /* 0x000099103a1a7816 */ /* 0x000fc400000000ff */
[----:B------:R-:W3:Y:S02]  /*3c9f0*/  LDL.LU.64 R70, [R1+0x10] ;  /* 0x0000100001467983 */ /* 0x000ee40000300a00 */
[----:B------:R-:W-:Y:S02]  /*3ca00*/  SHF.R.S32.HI R0, RZ, 0x8, R0 ;  /* 0x00000008ff007819 */ /* 0x000fe40000011400 */
[----:B------:R-:W-:Y:S01]  /*3ca10*/  ISETP.LT.AND P2, PT, R67, UR4, !P3 ;  /* 0x0000000443007c0c */ /* 0x000fe2000df41270 */
[----:B------:R-:W1:Y:S02]  /*3ca20*/  LDCU UR4, c[0x0][0x398] ;  /* 0x00007300ff0477ac */ /* 0x000e640008000800 */
[----:B-----5:R-:W-:Y:S01]  /*3ca30*/  @P4 STG.E.U8 desc[UR24][R42.64], R0 ;  /* 0x000000002a004986 */ /* 0x020fe2000c101118 */
[----:B------:R-:W-:Y:S01]  /*3ca40*/  ISETP.LT.AND P4, PT, R40, UR5, !P3 ;  /* 0x0000000528007c0c */ /* 0x000fe2000df81270 */
[----:B------:R-:W5:Y:S01]  /*3ca50*/  LDCU UR5, c[0x0][0x398] ;  /* 0x00007300ff0577ac */ /* 0x000f620008000800 */
[----:B------:R-:W-:-:S05]  /*3ca60*/  SHF.R.S32.HI R26, RZ, 0x8, R26 ;  /* 0x00000008ff1a7819 */ /* 0x000fca000001141a */
[----:B------:R0:W-:Y:S02]  /*3ca70*/  @P6 STG.E.U8 desc[UR24][R36.64], R26 ;  /* 0x0000001a24006986 */ /* 0x0001e4000c101118 */
[----:B0-----:R-:W-:Y:S02]  /*3ca80*/  F2FP.SATFINITE.E4M3.F32.PACK_AB_MERGE_C R26, R33, R32, RZ ;  /* 0x00000020211a723e */ /* 0x001fe400048070ff */
[----:B------:R-:W-:Y:S04]  /*3ca90*/  @P2 STG.E.U8 desc[UR24][R30.64], R29 ;  /* 0x0000001d1e002986 */ /* 0x000fe8000c101118 */
[----:B------:R0:W-:Y:S04]  /*3caa0*/  @P4 STG.E.U8 desc[UR24][R60.64], R26 ;  /* 0x0000001a3c004986 */ /* 0x0001e8000c101118 */
[----:B0-----:R-:W3:Y:S01]  /*3cab0*/  LDL.LU.64 R60, [R1+0xcf0] ;  /* 0x000cf000013c7983 */ /* 0x001ee20000300a00 */
[----:B------:R-:W-:Y:S01]  /*3cac0*/  VIADD R0, R66, 0x7a ;  /* 0x0000007a42007836 */ /* 0x000fe20000000000 */
[----:B------:R-:W-:Y:S01]  /*3cad0*/  ISETP.LT.AND P5, PT, R39, UR6, !P3 ;  /* 0x0000000627007c0c */ /* 0x000fe2000dfa1270 */
[----:B------:R-:W0:Y:S03]  /*3cae0*/  LDCU UR6, c[0x0][0x398] ;  /* 0x00007300ff0677ac */ /* 0x000e260008000800 */
[----:B------:R-:W-:Y:S01]  /*3caf0*/  ISETP.GE.AND P6, PT, R0, UR21, PT ;  /* 0x0000001500007c0c */ /* 0x000fe2000bfc6270 */
[----:B------:R-:W-:Y:S01]  /*3cb00*/  VIADD R0, R66, 0x79 ;  /* 0x0000007942007836 */ /* 0x000fe20000000000 */
[----:B--2---:R-:W-:Y:S01]  /*3cb10*/  ISETP.LT.AND P3, PT, R34, UR7, !P3 ;  /* 0x0000000722007c0c */ /* 0x004fe2000df61270 */
[----:B------:R-:W2:Y:S03]  /*3cb20*/  LDCU UR7, c[0x0][0x398] ;  /* 0x00007300ff0777ac */ /* 0x000ea60008000800 */
[----:B------:R-:W-:-:S02]  /*3cb30*/  ISETP.GE.AND P2, PT, R0, UR19, PT ;  /* 0x0000001300007c0c */ /* 0x000fc4000bf46270 */
[----:B------:R-:W-:Y:S02]  /*3cb40*/  F2FP.SATFINITE.E4M3.F32.PACK_AB_MERGE_C R0, R72, R73, RZ ;  /* 0x000000494800723e */ /* 0x000fe400048070ff */
[----:B------:R-:W2:Y:S04]  /*3cb50*/  LDL.LU R73, [R1+0x5e8] ;  /* 0x0005e80001497983 */ /* 0x000ea80000300800 */
[----:B----4-:R4:W-:Y:S04]  /*3cb60*/  @P5 STG.E.U8 desc[UR24][R68.64], R0 ;  /* 0x0000000044005986 */ /* 0x0109e8000c101118 */
[----:B----4-:R-:W2:Y:S04]  /*3cb70*/  LDL.LU R68, [R1+0x5ec] ;  /* 0x0005ec0001447983 */ /* 0x010ea80000300800 */
[----:B------:R-:W4:Y:S01]  /*3cb80*/  LDL.LU R69, [R1+0x3e8] ;  /* 0x0003e80001457983 */ /* 0x000f220000300800 */
[----:B---3--:R-:W-:-:S05]  /*3cb90*/  F2FP.SATFINITE.E4M3.F32.PACK_AB_MERGE_C R60, R61, R60, RZ ;  /* 0x0000003c3d3c723e */ /* 0x008fca00048070ff */
[----:B------:R3:W-:Y:S04]  /*3cba0*/  @P3 STG.E.U8 desc[UR24][R70.64], R60 ;  /* 0x0000003c46003986 */ /* 0x0007e8000c101118 */
[----:B---3--:R-:W4:Y:S04]  /*3cbb0*/  LDL.LU R70, [R1+0x3ec] ;  /* 0x0003ec0001467983 */ /* 0x008f280000300800 */
[----:B------:R-:W3:Y:S04]  /*3cbc0*/  LDL.LU R71, [R1+0x1e8] ;  /* 0x0001e80001477983 */ /* 0x000ee80000300800 */
[----:B------:R-:W3:Y:S01]  /*3cbd0*/  LDL.LU R72, [R1+0x1ec] ;  /* 0x0001ec0001487983 */ /* 0x000ee20000300800 */
[----:B------:R-:W-:Y:S01]  /*3cbe0*/  ISETP.LT.AND P4, PT, R67, UR9, !P2 ;  /* 0x0000000943007c0c */ /* 0x000fe2000d781270 */
[----:B------:R-:W0:Y:S01]  /*3cbf0*/  LDCU UR9, c[0x0][0x398] ;  /* 0x00007300ff0977ac */ /* 0x000e220008000800 */
[----:B------:R-:W-:-:S02]  /*3cc00*/  PRMT R27, R29, 0x9910, RZ ;  /* 0x000099101d1b7816 */ /* 0x000fc400000000ff */
[----:B-1----:R-:W-:Y:S01]  /*3cc10*/  ISETP.LT.AND P5, PT, R40, UR4, !P2 ;  /* 0x0000000428007c0c */ /* 0x002fe2000d7a1270 */
[----:B------:R-:W1:Y:S01]  /*3cc20*/  LDCU UR4, c[0x0][0x398] ;  /* 0x00007300ff0477ac */ /* 0x000e620008000800 */
[----:B------:R-:W-:Y:S02]  /*3cc30*/  SHF.R.S32.HI R27, RZ, 0x8, R27 ;  /* 0x00000008ff1b7819 */ /* 0x000fe4000001141b */
[----:B------:R-:W-:-:S05]  /*3cc40*/  PRMT R28, R26, 0x9910, RZ ;  /* 0x000099101a1c7816 */ /* 0x000fca00000000ff */
[----:B------:R0:W-:Y:S01]  /*3cc50*/  @P4 STG.E.U8 desc[UR24][R62.64], R27 ;  /* 0x0000001b3e004986 */ /* 0x0001e2000c101118 */
[----:B------:R-:W-:-:S03]  /*3cc60*/  SHF.R.S32.HI R26, RZ, 0x8, R28 ;  /* 0x00000008ff1a7819 */ /* 0x000fc6000001141c */
[----:B0-----:R-:W3:Y:S01]  /*3cc70*/  LDL.LU.64 R62, [R1+0xce8] ;  /* 0x000ce800013e7983 */ /* 0x001ee20000300a00 */
[----:B-----5:R-:W-:Y:S02]  /*3cc80*/  ISETP.LT.AND P4, PT, R39, UR5, !P2 ;  /* 0x0000000527007c0c */ /* 0x020fe4000d781270 */
[----:B------:R-:W-:Y:S01]  /*3cc90*/  ISETP.LT.AND P3, PT, R34, UR6, !P2 ;  /* 0x0000000622007c0c */ /* 0x000fe2000d761270 */
[----:B------:R0:W-:Y:S01]  /*3cca0*/  @P5 STG.E.U8 desc[UR24][R64.64], R26 ;  /* 0x0000001a40005986 */ /* 0x0001e2000c101118 */
[----:B-1----:R-:W-:Y:S02]  /*3ccb0*/  ISETP.LT.AND P5, PT, R67, UR4, !P6 ;  /* 0x0000000443007c0c */ /* 0x002fe4000f7a1270 */
[----:B------:R-:W-:Y:S02]  /*3ccc0*/  PRMT R0, R0, 0x9910, RZ ;  /* 0x0000991000007816 */ /* 0x000fe400000000ff */
[----:B------:R-:W-:Y:S01]  /*3ccd0*/  PRMT R29, R60, 0x9910, RZ ;  /* 0x000099103c1d7816 */ /* 0x000fe200000000ff */
[C---:B------:R-:W-:Y:S01]  /*3cce0*/  VIADD R28, R66.reuse, 0x7d ;  /* 0x0000007d421c7836 */ /* 0x040fe20000000000 */
[----:B------:R-:W-:Y:S01]  /*3ccf0*/  SHF.R.S32.HI R27, RZ, 0x8, R0 ;  /* 0x00000008ff1b7819 */ /* 0x000fe20000011400 */
[----:B------:R-:W1:Y:S01]  /*3cd00*/  LDCU UR5, c[0x0][0x398] ;  /* 0x00007300ff0577ac */ /* 0x000e620008000800 */
[----:B------:R-:W-:Y:S01]  /*3cd10*/  SHF.R.S32.HI R29, RZ, 0x8, R29 ;  /* 0x00000008ff1d7819 */ /* 0x000fe2000001141d */
[----:B------:R-:W-:-:S02]  /*3cd20*/  VIADD R0, R66, 0x7c ;  /* 0x0000007c42007836 */ /* 0x000fc40000000000 */
[----:B------:R5:W-:Y:S01]  /*3cd30*/  @P4 STG.E.U8 desc[UR24][R92.64], R27 ;  /* 0x0000001b5c004986 */ /* 0x000be2000c101118 */
[----:B------:R-:W1:Y:S03]  /*3cd40*/  LDCU UR4, c[0x0][0x398] ;  /* 0x00007300ff0477ac */ /* 0x000e660008000800 */
[----:B------:R1:W-:Y:S01]  /*3cd50*/  @P3 STG.E.U8 desc[UR24][R90.64], R29 ;  /* 0x0000001d5a003986 */ /* 0x0003e2000c101118 */
[----:B------:R-:W1:Y:S03]  /*3cd60*/  LDCU UR6, c[0x0][0x398] ;  /* 0x00007300ff0677ac */ /* 0x000e660008000800 */
[----:B0-----:R-:W3:Y:S01]  /*3cd70*/  LDL.LU.64 R64, [R1+0xce0] ;  /* 0x000ce00001407983 */ /* 0x001ee20000300a00 */
[----:B--2---:R-:W-:-:S03]  /*3cd80*/  F2FP.SATFINITE.E4M3.F32.PACK_AB_MERGE_C R31, R68, R73, RZ ;  /* 0x00000049441f723e */ /* 0x004fc600048070ff */
[----:B------:R-:W2:Y:S04]  /*3cd90*/  LDL.LU R73, [R1+0x5f0] ;  /* 0x0005f00001497983 */ /* 0x000ea80000300800 */
[----:B------:R-:W-:Y:S01]  /*3cda0*/  @P5 STG.E.U8 desc[UR24][R88.64], R31 ;  /* 0x0000001f58005986 */ /* 0x000fe2000c101118 */
[----:B------:R-:W-:Y:S01]  /*3cdb0*/  ISETP.GE.AND P5, PT, R0, UR17, PT ;  /* 0x0000001100007c0c */ /* 0x000fe2000bfa6270 */
[----:B------:R-:W-:Y:S02]  /*3cdc0*/  VIADD R0, R66, 0x7b ;  /* 0x0000007b42007836 */ /* 0x000fe40000000000 */
[----:B------:R-:W2:Y:S04]  /*3cdd0*/  LDL.LU R68, [R1+0x5f4] ;  /* 0x0005f40001447983 */ /* 0x000ea80000300800 */
[----:B------:R-:W2:Y:S01]  /*3cde0*/  LDL.LU R66, [R1+0xcdc] ;  /* 0x000cdc0001427983 */ /* 0x000ea20000300800 */
[----:B----4-:R-:W-:-:S03]  /*3cdf0*/  F2FP.SATFINITE.E4M3.F32.PACK_AB_MERGE_C R33, R70, R69, RZ ;  /* 0x000000454621723e */ /* 0x010fc600048070ff */
[----:B------:R-:W4:Y:S04]  /*3ce00*/  LDL.LU R69, [R1+0x3f0] ;  /* 0x0003f00001457983 */ /* 0x000f280000300800 */
[----:B------:R-:W4:Y:S01]  /*3ce10*/  LDL.LU R70, [R1+0x3f4] ;  /* 0x0003f40001467983 */ /* 0x000f220000300800 */
[----:B---3--:R-:W-:-:S03]  /*3ce20*/  F2FP.SATFINITE.E4M3.F32.PACK_AB_MERGE_C R35, R72, R71, RZ ;  /* 0x000000474823723e */ /* 0x008fc600048070ff */
[----:B------:R-:W3:Y:S04]  /*3ce30*/  LDL.LU R71, [R1+0x1f0] ;  /* 0x0001f00001477983 */ /* 0x000ee80000300800 */
[----:B------:R-:W3:Y:S01]  /*3ce40*/  LDL.LU R72, [R1+0x1f4] ;  /* 0x0001f40001487983 */ /* 0x000ee20000300800 */
[----:B------:R-:W-:Y:S01]  /*3ce50*/  ISETP.LT.AND P4, PT, R40, UR7, !P6 ;  /* 0x0000000728007c0c */ /* 0x000fe2000f781270 */
[----:B------:R-:W0:Y:S01]  /*3ce60*/  LDCU UR7, c[0x0][0x398] ;  /* 0x00007300ff0777ac */ /* 0x000e220008000800 */
[----:B------:R-:W-:Y:S02]  /*3ce70*/  ISETP.LT.AND P3, PT, R39, UR9, !P6 ;  /* 0x0000000927007c0c */ /* 0x000fe4000f761270 */
[----:B-1----:R-:W-:Y:S01]  /*3ce80*/  ISETP.LT.AND P6, PT, R34, UR5, !P6 ;  /* 0x0000000522007c0c */ /* 0x002fe2000f7c1270 */
[----:B------:R-:W1:Y:S01]  /*3ce90*/  LDCU UR5, c[0x0][0x398] ;  /* 0x00007300ff0577ac */ /* 0x000e620008000800 */
[----:B-----5:R-:W-:-:S02]  /*3cea0*/  PRMT R27, R31, 0x9910, RZ ;  /* 0x000099101f1b7816 */ /* 0x020fc400000000ff */
[----:B------:R-:W-:Y:S01]  /*3ceb0*/  PRMT R29, R33, 0x9910, RZ ;  /* 0x00009910211d7816 */ /* 0x000fe200000000ff */
[----:B------:R-:W5:Y:S04]  /*3cec0*/  LDCU UR9, c[0x0][0x398] ;  /* 0x00007300ff0977ac */ /* 0x000f680008000800 */
[----:B------:R-:W-:Y:S01]  /*3ced0*/  @P4 STG.E.U8 desc[UR24][R86.64], R33 ;  /* 0x0000002156004986 */ /* 0x000fe2000c101118 */
[----:B------:R-:W-:-:S03]  /*3cee0*/  ISETP.GE.AND P4, PT, R0, UR15, PT ;  /* 0x0000000f00007c0c */ /* 0x000fc6000bf86270 */
[----:B------:R-:W-:Y:S01]  /*3cef0*/  @P3 STG.E.U8 desc[UR24][R84.64], R35 ;  /* 0x0000002354003986 */ /* 0x000fe2000c101118 */
[----:B------:R-:W-:Y:S01]  /*3cf00*/  ISETP.LT.AND P3, PT, R67, UR4, !P4 ;  /* 0x0000000443007c0c */ /* 0x000fe2000e761270 */
[----:B------:R-:W0:Y:S01]  /*3cf10*/  LDCU UR4, c[0x0][0x398] ;  /* 0x00007300ff0477ac */ /* 0x000e220008000800 */
[----:B------:R-:W-:Y:S02]  /*3cf20*/  F2FP.SATFINITE.E4M3.F32.PACK_AB_MERGE_C R63, R63, R62, RZ ;  /* 0x0000003e3f3f723e */ /* 0x000fe400048070ff */
[----:B------:R-:W-:-:S03]  /*3cf30*/  SHF.R.S32.HI R27, RZ, 0x8, R27 ;  /* 0x00000008ff1b7819 */ /* 0x000fc6000001141b */
[----:B------:R0:W-:Y:S01]  /*3cf40*/  @P6 STG.E.U8 desc[UR24][R82.64], R63 ;  /* 0x0000003f52006986 */ /* 0x0001e2000c101118 */
[----:B------:R-:W-:Y:S01]  /*3cf50*/  ISETP.LT.AND P6, PT, R40, UR6, !P4 ;  /* 0x0000000628007c0c */ /* 0x000fe2000e7c1270 */
[----:B------:R-:W5:Y:S04]  /*3cf60*/  LDCU UR6, c[0x0][0x398] ;  /* 0x00007300ff0677ac */ /* 0x000f680008000800 */
[----:B------:R5:W-:Y:S01]  /*3cf70*/  @P3 STG.E.U8 desc[UR24][R80.64], R27 ;  /* 0x0000001b50003986 */ /* 0x000be2000c101118 */
[----:B-1----:R-:W-:Y:S01]  /*3cf80*/  ISETP.LT.AND P3, PT, R39, UR5, !P4 ;  /* 0x0000000527007c0c */ /* 0x002fe2000e761270 */
[----:B------:R-:W1:Y:S01]  /*3cf90*/  LDCU UR5, c[0x0][0x398] ;  /* 0x00007300ff0577ac */ /* 0x000e620008000800 */
[----:B------:R-:W-:Y:S02]  /*3cfa0*/  PRMT R0, R35, 0x9910, RZ ;  /* 0x0000991023007816 */ /* 0x000fe400000000ff */
[----:B0-----:R-:W-:-:S02]  /*3cfb0*/  PRMT R63, R63, 0x9910, RZ ;  /* 0x000099103f3f7816 */ /* 0x001fc400000000ff */
[----:B------:R-:W-:Y:S01]  /*3cfc0*/  ISETP.LT.AND P4, PT, R34, UR4, !P4 ;  /* 0x0000000422007c0c */ /* 0x000fe2000e781270 */
[----:B------:R-:W0:Y:S01]  /*3cfd0*/  LDCU UR4, c[0x0][0x398] ;  /* 0x00007300ff0477ac */ /* 0x000e220008000800 */
[----:B------:R-:W-:Y:S02]  /*3cfe0*/  SHF.R.S32.HI R29, RZ, 0x8, R29 ;  /* 0x00000008ff1d7819 */ /* 0x000fe4000001141d */
[----:B-----5:R-:W-:Y:S01]  /*3cff0*/  SHF.R.S32.HI R27, RZ, 0x8, R0 ;  /* 0x00000008ff1b7819 */ /* 0x020fe20000011400 */
[----:B------:R-:W-:Y:S02]  /*3d000*/  IMAD.MOV.U32 R0, RZ, RZ, R63 ;  /* 0x000000ffff007224 */ /* 0x000fe400078e003f */
[----:B------:R5:W-:Y:S01]  /*3d010*/  @P6 STG.E.U8 desc[UR24][R78.64], R29 ;  /* 0x0000001d4e006986 */ /* 0x000be2000c101118 */
[----:B------:R-:W-:Y:S01]  /*3d020*/  ISETP.LT.AND P6, PT, R67, UR7, !P5 ;  /* 0x0000000743007c0c */ /* 0x000fe2000efc1270 */
[----:B------:R-:W0:Y:S02]  /*3d030*/  LDCU UR7, c[0x0][0x398] ;  /* 0x00007300ff0777ac */ /* 0x000e240008000800 */
[----:B------:R-:W-:Y:S01]  /*3d040*/  @P3 STG.E.U8 desc[UR24][R76.64], R27 ;  /* 0x0000001b4c003986 */ /* 0x000fe2000c101118 */
[----:B------:R-:W-:Y:S01]  /*3d050*/  ISETP.LT.AND P3, PT, R40, UR6, !P5 ;  /* 0x0000000628007c0c */ /* 0x000fe2000ef61270 */
[----:B------:R-:W0:Y:S01]  /*3d060*/  LDCU UR6, c[0x0][0x398] ;  /* 0x00007300ff0677ac */ /* 0x000e220008000800 */
[----:B-----5:R-:W-:-:S05]  /*3d070*/  SHF.R.S32.HI R29, RZ, 0x8, R0 ;  /* 0x00000008ff1d7819 */ /* 0x020fca0000011400 */
[----:B------:R-:W-:Y:S01]  /*3d080*/  @P4 STG.E.U8 desc[UR24][R74.64], R29 ;  /* 0x0000001d4a004986 */ /* 0x000fe2000c101118 */
[----:B-1----:R-:W-:Y:S01]  /*3d090*/  ISETP.LT.AND P4, PT, R39, UR5, !P5 ;  /* 0x0000000527007c0c */ /* 0x002fe2000ef81270 */
[----:B------:R-:W1:Y:S01]  /*3d0a0*/  LDCU UR5, c[0x0][0x398] ;  /* 0x00007300ff0577ac */ /* 0x000e620008000800 */
[----:B------:R-:W-:Y:S02]  /*3d0b0*/  ISETP.GE.AND P2, PT, R28, UR23, PT ;  /* 0x000000171c007c0c */ /* 0x000fe4000bf46270 */
[----:B--2---:R-:W-:-:S05]  /*3d0c0*/  F2FP.SATFINITE.E4M3.F32.PACK_AB_MERGE_C R31, R68, R73, RZ ;  /* 0x00000049441f723e */ /* 0x004fca00048070ff */
[----:B------:R2:W-:Y:S01]  /*3d0d0*/  @P6 STG.E.U8 desc[UR24][R24.64], R31 ;  /* 0x0000001f18006986 */ /* 0x0005e2000c101118 */
[----:B------:R-:W-:Y:S02]  /*3d0e0*/  ISETP.LT.AND P6, PT, R67, UR10, !P1 ;  /* 0x0000000a43007c0c */ /* 0x000fe4000cfc1270 */
[----:B----4-:R-:W-:Y:S02]  /*3d0f0*/  F2FP.SATFINITE.E4M3.F32.PACK_AB_MERGE_C R33, R70, R69, RZ ;  /* 0x000000454621723e */ /* 0x010fe400048070ff */
[----:B---3--:R-:W-:-:S03]  /*3d100*/  F2FP.SATFINITE.E4M3.F32.PACK_AB_MERGE_C R35, R72, R71, RZ ;  /* 0x000000474823723e */ /* 0x008fc600048070ff */
[----:B------:R-:W-:Y:S01]  /*3d110*/  @P3 STG.E.U8 desc[UR24][R22.64], R33 ;  /* 0x0000002116003986 */ /* 0x000fe2000c101118 */
[C---:B0-----:R-:W-:Y:S01]  /*3d120*/  ISETP.LT.AND P3, PT, R67.reuse, UR4, !P2 ;  /* 0x0000000443007c0c */ /* 0x041fe2000d761270 */
[----:B------:R-:W0:Y:S02]  /*3d130*/  LDCU UR4, c[0x0][0x398] ;  /* 0x00007300ff0477ac */ /* 0x000e240008000800 */
[----:B------:R3:W-:Y:S01]  /*3d140*/  @P4 STG.E.U8 desc[UR24][R20.64], R35 ;  /* 0x0000002314004986 */ /* 0x0007e2000c101118 */
[----:B------:R-:W-:Y:S01]  /*3d150*/  ISETP.LT.AND P4, PT, R67, UR7, !P0 ;  /* 0x0000000743007c0c */ /* 0x000fe2000c781270 */
[----:B------:R-:W4:Y:S02]  /*3d160*/  LDCU UR7, c[0x0][0x398] ;  /* 0x00007300ff0777ac */ /* 0x000f240008000800 */
[----:B------:R-:W5:Y:S04]  /*3d170*/  LDL.LU R67, [R1+0xcd8] ;  /* 0x000cd80001437983 */ /* 0x000f680000300800 */
[----:B------:R-:W5:Y:S04]  /*3d180*/  LDL.LU R41, [R1+0x5f8] ;  /* 0x0005f80001297983 */ /* 0x000f680000300800 */
[----:B------:R-:W5:Y:S04]  /*3d190*/  LDL.LU R38, [R1+0x5fc] ;  /* 0x0005fc0001267983 */ /* 0x000f680000300800 */
[----:B------:R-:W5:Y:S04]  /*3d1a0*/  LDL.LU R36, [R1+0x3f8] ;  /* 0x0003f80001247983 */ /* 0x000f680000300800 */
[----:B------:R-:W5:Y:S04]  /*3d1b0*/  LDL.LU R37, [R1+0x3fc] ;  /* 0x0003fc0001257983 */ /* 0x000f680000300800 */
[----:B------:R-:W5:Y:S04]  /*3d1c0*/  LDL.LU R32, [R1+0x1f8] ;  /* 0x0001f80001207983 */ /* 0x000f680000300800 */
[----:B------:R-:W5:Y:S04]  /*3d1d0*/  LDL.LU R30, [R1+0x1fc] ;  /* 0x0001fc00011e7983 */ /* 0x000f680000300800 */
[----:B------:R-:W5:Y:S04]  /*3d1e0*/  LDL.LU.64 R72, [R1+0xa8] ;  /* 0x0000a80001487983 */ /* 0x000f680000300a00 */
[----:B------:R-:W5:Y:S04]  /*3d1f0*/  LDL.LU.64 R68, [R1+0xa0] ;  /* 0x0000a00001447983 */ /* 0x000f680000300a00 */
[----:B------:R-:W5:Y:S01]  /*3d200*/  LDL.LU.64 R70, [R1+0x78] ;  /* 0x0000780001467983 */ /* 0x000f620000300a00 */
[----:B------:R-:W-:Y:S01]  /*3d210*/  ISETP.LT.AND P5, PT, R34, UR9, !P5 ;  /* 0x0000000922007c0c */ /* 0x000fe2000efa1270 */
[----:B------:R-:W0:Y:S01]  /*3d220*/  LDCU UR9, c[0x0][0x398] ;  /* 0x00007300ff0977ac */ /* 0x000e220008000800 */
[----:B------:R-:W-:-:S02]  /*3d230*/  PRMT R0, R31, 0x9910, RZ ;  /* 0x000099101f007816 */ /* 0x000fc400000000ff */
[----:B------:R-:W-:Y:S02]  /*3d240*/  F2FP.SATFINITE.E4M3.F32.PACK_AB_MERGE_C R65, R65, R64, RZ ;  /* 0x000000404141723e */ /* 0x000fe400048070ff */
[----:B--2---:R-:W-:Y:S02]  /*3d250*/  SHF.R.S32.HI R25, RZ, 0x8, R0 ;  /* 0x00000008ff197819 */ /* 0x004fe40000011400 */
[----:B------:R-:W-:-:S05]  /*3d260*/  PRMT R0, R33, 0x9910, RZ ;  /* 0x0000991021007816 */ /* 0x000fca00000000ff */
[----:B------:R2:W-:Y:S01]  /*3d270*/  @P5 STG.E.U8 desc[UR24][R18.64], R65 ;  /* 0x0000004112005986 */ /* 0x0005e2000c101118 */
[----:B-1----:R-:W-:Y:S01]  /*3d280*/  ISETP.LT.AND P5, PT, R40, UR5, !P2 ;  /* 0x0000000528007c0c */ /* 0x002fe2000d7a1270 */
[----:B------:R-:W1:Y:S02]  /*3d290*/  LDCU UR5, c[0x0][0x398] ;  /* 0x00007300ff0577ac */ /* 0x000e640008000800 */
[----:B------:R4:W-:Y:S01]  /*3d2a0*/  @P3 STG.E.U8 desc[UR24][R16.64], R25 ;  /* 0x0000001910003986 */ /* 0x0009e2000c101118 */
[----:B------:R-:W-:Y:S02]  /*3d2b0*/  ISETP.LT.AND P3, PT, R39, UR6, !P2 ;  /* 0x0000000627007c0c */ /* 0x000fe4000d761270 */
[----:B---3--:R-:W-:Y:S02]  /*3d2c0*/  PRMT R20, R35, 0x9910, RZ ;  /* 0x0000991023147816 */ /* 0x008fe400000000ff */
[----:B0-----:R-:W-:Y:S01]  /*3d2d0*/  ISETP.LT.AND P2, PT, R34, UR4, !P2 ;  /* 0x0000000422007c0c */ /* 0x001fe2000d741270 */
[----:B------:R-:W0:Y:S01]  /*3d2e0*/  LDCU UR4, c[0x0][0x398] ;  /* 0x00007300ff0477ac */ /* 0x000e220008000800 */
[----:B------:R-:W-:-:S02]  /*3d2f0*/  PRMT R21, R65, 0x9910, RZ ;  /* 0x0000991041157816 */ /* 0x000fc400000000ff */
[----:B--2---:R-:W-:Y:S02]  /*3d300*/  SHF.R.S32.HI R19, RZ, 0x8, R20 ;  /* 0x00000008ff137819 */ /* 0x004fe40000011414 */
[----:B----4-:R-:W-:Y:S02]  /*3d310*/  SHF.R.S32.HI R17, RZ, 0x8, R0 ;  /* 0x00000008ff117819 */ /* 0x010fe40000011400 */
[----:B------:R-:W-:-:S03]  /*3d320*/  SHF.R.S32.HI R21, RZ, 0x8, R21 ;  /* 0x00000008ff157819 */ /* 0x000fc60000011415 */
[----:B------:R2:W-:Y:S04]  /*3d330*/  @P5 STG.E.U8 desc[UR24][R14.64], R17 ;  /* 0x000000110e005986 */ /* 0x0005e8000c101118 */
[----:B------:R-:W-:Y:S01]  /*3d340*/  @P3 STG.E.U8 desc[UR24][R12.64], R19 ;  /* 0x000000130c003986 */ /* 0x000fe2000c101118 */
[----:B------:R-:W-:-:S03]  /*3d350*/  ISETP.LT.AND P3, PT, R40, UR7, !P0 ;  /* 0x0000000728007c0c */ /* 0x000fc6000c761270 */
[----:B------:R3:W-:Y:S01]  /*3d360*/  @P2 STG.E.U8 desc[UR24][R10.64], R21 ;  /* 0x000000150a002986 */ /* 0x0007e2000c101118 */
[----:B------:R-:W-:Y:S02]  /*3d370*/  ISETP.LT.AND P2, PT, R39, UR9, !P0 ;  /* 0x0000000927007c0c */ /* 0x000fe4000c741270 */
[----:B-1----:R-:W-:Y:S02]  /*3d380*/  ISETP.LT.AND P0, PT, R34, UR5, !P0 ;  /* 0x0000000522007c0c */ /* 0x002fe4000c701270 */
[----:B------:R-:W-:Y:S02]  /*3d390*/  ISETP.LT.AND P5, PT, R40, UR11, !P1 ;  /* 0x0000000b28007c0c */ /* 0x000fe4000cfa1270 */
[----:B-----5:R-:W-:Y:S02]  /*3d3a0*/  F2FP.SATFINITE.E4M3.F32.PACK_AB_MERGE_C R23, R38, R41, RZ ;  /* 0x000000292617723e */ /* 0x020fe400048070ff */
[----:B--2---:R-:W-:-:S03]  /*3d3b0*/  F2FP.SATFINITE.E4M3.F32.PACK_AB_MERGE_C R15, R37, R36, RZ ;  /* 0x00000024250f723e */ /* 0x004fc600048070ff */
[----:B------:R1:W-:Y:S01]  /*3d3c0*/  @P4 STG.E.U8 desc[UR24][R8.64], R23 ;  /* 0x0000001708004986 */ /* 0x0003e2000c101118 */
[----:B---3--:R-:W-:Y:S02]  /*3d3d0*/  PRMT R10, R15, 0x9910, RZ ;  /* 0x000099100f0a7816 */ /* 0x008fe400000000ff */
[----:B------:R-:W-:Y:S02]  /*3d3e0*/  F2FP.SATFINITE.E4M3.F32.PACK_AB_MERGE_C R13, R30, R32, RZ ;  /* 0x000000201e0d723e */ /* 0x000fe400048070ff */
[----:B------:R-:W-:Y:S02]  /*3d3f0*/  ISETP.LT.AND P4, PT, R39, UR12, !P1 ;  /* 0x0000000c27007c0c */ /* 0x000fe4000cf81270 */
[----:B-1----:R-:W-:Y:S01]  /*3d400*/  PRMT R9, R13, 0x9910, RZ ;  /* 0x000099100d097816 */ /* 0x002fe200000000ff */
[----:B------:R1:W-:Y:S01]  /*3d410*/  @P3 STG.E.U8 desc[UR24][R6.64], R15 ;  /* 0x0000000f06003986 */ /* 0x0003e2000c101118 */
[----:B------:R-:W-:Y:S01]  /*3d420*/  PRMT R0, R23, 0x9910, RZ ;  /* 0x0000991017007816 */ /* 0x000fe200000000ff */
[----:B------:R-:W-:Y:S01]  /*3d430*/  IMAD.MOV.U32 R8, RZ, RZ, R10 ;  /* 0x000000ffff087224 */ /* 0x000fe200078e000a */
[----:B------:R-:W-:Y:S01]  /*3d440*/  F2FP.SATFINITE.E4M3.F32.PACK_AB_MERGE_C R67, R67, R66, RZ ;  /* 0x000000424343723e */ /* 0x000fe200048070ff */
[----:B------:R2:W-:Y:S01]  /*3d450*/  @P2 STG.E.U8 desc[UR24][R2.64], R13 ;  /* 0x0000000d02002986 */ /* 0x0005e2000c101118 */
[----:B------:R-:W-:-:S02]  /*3d460*/  SHF.R.S32.HI R0, RZ, 0x8, R0 ;  /* 0x00000008ff007819 */ /* 0x000fc40000011400 */
[----:B------:R-:W-:Y:S01]  /*3d470*/  SHF.R.S32.HI R8, RZ, 0x8, R8 ;  /* 0x00000008ff087819 */ /* 0x000fe20000011408 */
[----:B-1----:R-:W-:Y:S01]  /*3d480*/  IMAD.MOV.U32 R6, RZ, RZ, R9 ;  /* 0x000000ffff067224 */ /* 0x002fe200078e0009 */
[----:B------:R-:W-:Y:S04]  /*3d490*/  @P0 STG.E.U8 desc[UR24][R4.64], R67 ;  /* 0x0000004304000986 */ /* 0x000fe8000c101118 */
[----:B--2---:R-:W-:Y:S01]  /*3d4a0*/  SHF.R.S32.HI R2, RZ, 0x8, R6 ;  /* 0x00000008ff027819 */ /* 0x004fe20000011406 */
[----:B------:R-:W-:Y:S04]  /*3d4b0*/  @P6 STG.E.U8 desc[UR24][R72.64], R0 ;  /* 0x0000000048006986 */ /* 0x000fe8000c101118 */
[----:B------:R-:W-:Y:S04]  /*3d4c0*/  @P5 STG.E.U8 desc[UR24][R68.64], R8 ;  /* 0x0000000844005986 */ /* 0x000fe8000c101118 */
[----:B------:R1:W-:Y:S04]  /*3d4d0*/  @P4 STG.E.U8 desc[UR24][R70.64], R2 ;  /* 0x0000000246004986 */ /* 0x0003e8000c101118 */
[----:B-1----:R-:W2:Y:S01]  /*3d4e0*/  LDL.LU.64 R70, [R1+0x58] ;  /* 0x0000580001467983 */ /* 0x002ea20000300a00 */
[----:B------:R-:W-:-:S02]  /*3d4f0*/  PRMT R10, R67, 0x9910, RZ ;  /* 0x00009910430a7816 */ /* 0x000fc400000000ff */
[----:B0-----:R-:W-:-:S03]  /*3d500*/  ISETP.LT.AND P1, PT, R34, UR4, !P1 ;  /* 0x0000000422007c0c */ /* 0x001fc6000cf21270 */
[----:B------:R-:W-:-:S05]  /*3d510*/  IMAD.MOV.U32 R7, RZ, RZ, R10 ;  /* 0x000000ffff077224 */ /* 0x000fca00078e000a */
[----:B------:R-:W-:-:S05]  /*3d520*/  SHF.R.S32.HI R3, RZ, 0x8, R7 ;  /* 0x00000008ff037819 */ /* 0x000fca0000011407 */
[----:B--2---:R0:W-:Y:S01]  /*3d530*/  @P1 STG.E.U8 desc[UR24][R70.64], R3 ;  /* 0x0000000346001986 */ /* 0x0041e2000c101118 */
[----:B------:R-:W-:Y:S06]  /*3d540*/  BAR.SYNC.DEFER_BLOCKING 0x0 ;  /* 0x0000000000007b1d */ /* 0x000fec0000010000 */
[----:B------:R-:W-:Y:S05]  /*3d550*/  BRA.U UP0, `(.L_x_13) ;  /* 0x0000000100a07547 */ /* 0x000fea000b800000 */
[----:B------:R-:W1:Y:S01]  /*3d560*/  S2UR UR5, SR_CgaCtaId ;  /* 0x00000000000579c3 */ /* 0x000e620000008800 */
[----:B------:R-:W-:Y:S01]  /*3d570*/  NOP ;  /* 0x0000000000007918 */ /* 0x000fe20000000000 */
[----:B------:R-:W-:Y:S01]  /*3d580*/  UMOV UR4, 0x50 ;  /* 0x0000005000047882 */ /* 0x000fe20000000000 */
[----:B------:R-:W-:Y:S02]  /*3d590*/  IMAD.U32 R0, RZ, RZ, UR8 ;  /* 0x00000008ff007e24 */ /* 0x000fe4000f8e00ff */
[----:B0-----:R-:W-:Y:S02]  /*3d5a0*/  IMAD.MOV.U32 R3, RZ, RZ, 0xffff ;  /* 0x0000ffffff037424 */ /* 0x001fe400078e00ff */
[----:B------:R-:W-:Y:S01]  /*3d5b0*/  IMAD.MOV.U32 R7, RZ, RZ, 0x1 ;  /* 0x00000001ff077424 */ /* 0x000fe200078e00ff */
[----:B------:R-:W-:-:S04]  /*3d5c0*/  LOP3.LUT R0, R0, 0xffff, RZ, 0xc0, !PT ;  /* 0x0000ffff00007812 */ /* 0x000fc800078ec0ff */
[----:B------:R-:W-:-:S05]  /*3d5d0*/  SHF.R.U32.HI R0, RZ, 0x5, R0 ;  /* 0x00000005ff007819 */ /* 0x000fca0000011600 */
[----:B------:R-:W-:Y:S01]  /*3d5e0*/  VIADD R2, R0, 0x10 ;  /* 0x0000001000027836 */ /* 0x000fe20000000000 */
[----:B------:R-:W-:Y:S01]  /*3d5f0*/  SHF.L.U32 R0, R3, R0, RZ ;  /* 0x0000000003007219 */ /* 0x000fe200000006ff */
[----:B-1----:R-:W-:-:S03]  /*3d600*/  ULEA UR6, UR5, UR4, 0x18 ;  /* 0x0000000405067291 */ /* 0x002fc6000f8ec0ff */
[----:B------:R-:W-:-:S04]  /*3d610*/  SHF.L.U32 R3, R7, R2, RZ ;  /* 0x0000000207037219 */ /* 0x000fc800000006ff */
[----:B------:R-:W-:Y:S02]  /*3d620*/  LOP3.LUT R0, R3, R0, RZ, 0xfc, !PT ;  /* 0x0000000003007212 */ /* 0x000fe400078efcff */
[----:B------:R-:W0:Y:S02]  /*3d630*/  LDS R5, [UR6] ;  /* 0x00000006ff057984 */ /* 0x000e240008000800 */
[C---:B------:R-:W-:Y:S02]  /*3d640*/  LOP3.LUT R2, R0.reuse, 0xffff, RZ, 0xc0, !PT ;  /* 0x0000ffff00027812 */ /* 0x040fe400078ec0ff */
[----:B0-----:R-:W-:-:S04]  /*3d650*/  LOP3.LUT R3, R0, 0xffff, R5, 0x80, !PT ;  /* 0x0000ffff00037812 */ /* 0x001fc800078e8005 */
[----:B------:R-:W-:-:S13]  /*3d660*/  ISETP.NE.AND P0, PT, R3, R2, PT ;  /* 0x000000020300720c */ /* 0x000fda0003f05270 */
[----:B------:R-:W-:Y:S05]  /*3d670*/  @P0 BRA `(.L_x_14) ;  /* 0x0000000000500947 */ /* 0x000fea0003800000 */
[----:B------:R-:W-:Y:S02]  /*3d680*/  SHF.R.U32.HI R5, RZ, 0x10, R5 ;  /* 0x00000010ff057819 */ /* 0x000fe40000011605 */
[----:B------:R-:W-:-:S04]  /*3d690*/  SHF.R.U32.HI R2, RZ, 0x10, R0 ;  /* 0x00000010ff027819 */ /* 0x000fc80000011600 */
[----:B------:R-:W-:-:S04]  /*3d6a0*/  LOP3.LUT R5, R5, R2, RZ, 0xc0, !PT ;  /* 0x0000000205057212 */ /* 0x000fc800078ec0ff */
[----:B------:R-:W-:-:S13]  /*3d6b0*/  ISETP.NE.AND P0, PT, R5, R2, PT ;  /* 0x000000020500720c */ /* 0x000fda0003f05270 */
[----:B------:R-:W-:Y:S05]  /*3d6c0*/  @P0 BRA `(.L_x_15) ;  /* 0x0000000000300947 */ /* 0x000fea0003800000 */
[----:B------:R-:W-:Y:S01]  /*3d6d0*/  R2UR UR4, R0 ;  /* 0x00000000000472ca */ /* 0x000fe200000e0000 */
[----:B------:R-:W-:Y:S01]  /*3d6e0*/  VOTEU.ANY UR5, UPT, PT ;  /* 0x0000000000057886 */ /* 0x000fe200038e0100 */
[----:B------:R-:W0:Y:S01]  /*3d6f0*/  S2R R0, SR_LANEID ;  /* 0x0000000000007919 */ /* 0x000e220000000000 */
[----:B------:R-:W-:-:S10]  /*3d700*/  UFLO.U32 UR5, UR5 ;  /* 0x00000005000572bd */ /* 0x000fd400080e0000 */
[----:B------:R-:W-:-:S06]  /*3d710*/  ULOP3.LUT UR4, URZ, UR4, URZ, 0x33, !UPT ;  /* 0x00000004ff047292 */ /* 0x000fcc000f8e33ff */
[----:B------:R-:W-:-:S04]  /*3d720*/  IMAD.U32 R2, RZ, RZ, UR4 ;  /* 0x00000004ff027e24 */ /* 0x000fc8000f8e00ff */
[----:B------:R-:W1:Y:S02]  /*3d730*/  REDUX UR7, R2 ;  /* 0x00000000020773c4 */ /* 0x000e640000000000 */
[----:B------:R2:W-:Y:S01]  /*3d740*/  UTCATOMSWS.AND URZ, UR4 ;  /* 0x0000000400ff79e3 */ /* 0x0005e20008000000 */
[----:B0-----:R-:W-:Y:S01]  /*3d750*/  ISETP.EQ.U32.AND P0, PT, R0, UR5, PT ;  /* 0x0000000500007c0c */ /* 0x001fe2000bf02070 */
[----:B-1----:R-:W-:-:S12]  /*3d760*/  IMAD.U32 R0, RZ, RZ, UR7 ;  /* 0x00000007ff007e24 */ /* 0x002fd8000f8e00ff */
[----:B------:R2:W-:Y:S01]  /*3d770*/  @P0 ATOMS.AND RZ, [UR6], R0 ;  /* 0x00000000ffff098c */ /* 0x0005e2000a800006 */
[----:B------:R-:W-:Y:S05]  /*3d780*/  BRA `(.L_x_13) ;  /* 0x0000000000147947 */ /* 0x000fea0003800000 */
.L_x_15:
[----:B------:R-:W-:-:S07]  /*3d790*/  MOV R2, 0x3d7b0 ;  /* 0x0003d7b000027802 */ /* 0x000fce0000000f00 */
[----:B------:R-:W-:Y:S05]  /*3d7a0*/  CALL.REL.NOINC `($__internal_0_$__cuda_sm10x_tcgen05_guardrail_trap_col_being_dealloced_not_returned_by_alloc) ;  /* 0x00000000002c7944 */ /* 0x000fea0003c00000 */
[----:B------:R-:W-:Y:S05]  /*3d7b0*/  BRA `(.L_x_13) ;  /* 0x0000000000087947 */ /* 0x000fea0003800000 */
.L_x_14:
[----:B------:R-:W-:-:S07]  /*3d7c0*/  MOV R2, 0x3d7e0 ;  /* 0x0003d7e000027802 */ /* 0x000fce0000000f00 */
[----:B------:R-:W-:Y:S05]  /*3d7d0*/  CALL.REL.NOINC `($__internal_2_$__cuda_sm10x_tcgen05_guardrail_trap_unallocated_columns_being_dealloced) ;  /* 0x0000000000387944 */ /* 0x000fea0003c00000 */
.L_x_13:
[----:B------:R-:W-:Y:S01]  /*3d7e0*/  NOP ;  /* 0x0000000000007918 */ /* 0x000fe20000000000 */
[----:B--2---:R-:W-:Y:S05]  /*3d7f0*/  EXIT ;  /* 0x000000000000794d */ /* 0x004fea0003800000 */
.L_x_8:
[----:B------:R-:W0:Y:S02]  /*3d800*/  SYNCS.PHASECHK.TRANS64.TRYWAIT P1, [UR11], R10 ;  /* 0x0000000aff0075a7 */ /* 0x000e24000802110b */
[----:B0-----:R-:W-:Y:S05]  /*3d810*/  @!P1 BRA `(.L_x_8) ;  /* 0xfffffffc00f89947 */ /* 0x001fea000383ffff */
[----:B------:R-:W-:Y:S05]  /*3d820*/  BRA `(.L_x_16) ;  /* 0xfffffdfc00947947 */ /* 0x000fea000383ffff */
.L_x_12:
[----:B------:R-:W0:Y:S02]  /*3d830*/  SYNCS.PHASECHK.TRANS64.TRYWAIT P0, [UR11], R0 ;  /* 0x00000000ff0075a7 */ /* 0x000e24000800110b */
[----:B0-----:R-:W-:Y:S05]  /*3d840*/  @!P0 BRA `(.L_x_12) ;  /* 0xfffffffc00f88947 */ /* 0x001fea000383ffff */
[----:B------:R-:W-:Y:S05]  /*3d850*/  BRA `(.L_x_11) ;  /* 0xfffffec000007947 */ /* 0x000fea000383ffff */
        .weak           $__internal_0_$__cuda_sm10x_tcgen05_guardrail_trap_col_being_dealloced_not_returned_by_alloc
        .type           $__internal_0_$__cuda_sm10x_tcgen05_guardrail_trap_col_being_dealloced_not_returned_by_alloc,@function
        .size           $__internal_0_$__cuda_sm10x_tcgen05_guardrail_trap_col_being_dealloced_not_returned_by_alloc,($__internal_1_$__cuda_sm10x_tcgen05_guardrail_trap_phase_invalid_during_alloc - $__internal_0_$__cuda_sm10x_tcgen05_guardrail_trap_col_being_dealloced_not_returned_by_alloc)
$__internal_0_$__cuda_sm10x_tcgen05_guardrail_trap_col_being_dealloced_not_returned_by_alloc:
[----:B------:R-:W-:Y:S05]  /*3d860*/  BPT.TRAP 0x1 ;  /* 0x000000040000795c */ /* 0x000fea0000300000 */
[----:B------:R-:W-:-:S04]  /*3d870*/  IMAD.MOV.U32 R3, RZ, RZ, 0x0 ;  /* 0x00000000ff037424 */ /* 0x000fc800078e00ff */
[----:B------:R-:W-:Y:S05]  /*3d880*/  RET.REL.NODEC R2 `(matmul_kernel) ;  /* 0xfffffc2402dc7950 */ /* 0x000fea0003c3ffff */
        .weak           $__internal_1_$__cuda_sm10x_tcgen05_guardrail_trap_phase_invalid_during_alloc
        .type           $__internal_1_$__cuda_sm10x_tcgen05_guardrail_trap_phase_invalid_during_alloc,@function
        .size           $__internal_1_$__cuda_sm10x_tcgen05_guardrail_trap_phase_invalid_during_alloc,($__internal_2_$__cuda_sm10x_tcgen05_guardrail_trap_unallocated_columns_being_dealloced - $__internal_1_$__cuda_sm10x_tcgen05_guardrail_trap_phase_invalid_during_alloc)
$__internal_1_$__cuda_sm10x_tcgen05_guardrail_trap_phase_invalid_during_alloc:
[----:B------:R-:W-:Y:S05]  /*3d890*/  BPT.TRAP 0x1 ;  /* 0x000000040000795c */ /* 0x000fea0000300000 */
[----:B------:R-:W-:-:S04]  /*3d8a0*/  IMAD.MOV.U32 R3, RZ, RZ, 0x0 ;  /* 0x00000000ff037424 */ /* 0x000fc800078e00ff */
[----:B------:R-:W-:Y:S05]  /*3d8b0*/  RET.REL.NODEC R2 `(matmul_kernel) ;  /* 0xfffffc2402d07950 */ /* 0x000fea0003c3ffff */
        .weak           $__internal_2_$__cuda_sm10x_tcgen05_guardrail_trap_unallocated_columns_being_dealloced
        .type           $__internal_2_$__cuda_sm10x_tcgen05_guardrail_trap_unallocated_columns_being_dealloced,@function
        .size           $__internal_2_$__cuda_sm10x_tcgen05_guardrail_trap_unallocated_columns_being_dealloced,(.L_x_20 - $__internal_2_$__cuda_sm10x_tcgen05_guardrail_trap_unallocated_columns_being_dealloced)
$__internal_2_$__cuda_sm10x_tcgen05_guardrail_trap_unallocated_columns_being_dealloced:
[----:B------:R-:W-:Y:S05]  /*3d8c0*/  BPT.TRAP 0x1 ;  /* 0x000000040000795c */ /* 0x000fea0000300000 */
[----:B------:R-:W-:-:S04]  /*3d8d0*/  IMAD.MOV.U32 R3, RZ, RZ, 0x0 ;  /* 0x00000000ff037424 */ /* 0x000fc800078e00ff */
[----:B------:R-:W-:Y:S05]  /*3d8e0*/  RET.REL.NODEC R2 `(matmul_kernel) ;  /* 0xfffffc2402c47950 */ /* 0x000fea0003c3ffff */
.L_x_17:
[----:B------:R-:W-:-:S00]  /*3d8f0*/  BRA `(.L_x_17) ;  /* 0xfffffffc00fc7947 */ /* 0x000fc0000383ffff */
[----:B------:R-:W-:-:S00]  /*3d900*/  NOP ;  /* 0x0000000000007918 */ /* 0x000fc00000000000 */
[----:B------:R-:W-:-:S00]  /*3d910*/  NOP ;  /* 0x0000000000007918 */ /* 0x000fc00000000000 */
[----:B------:R-:W-:-:S00]  /*3d920*/  NOP ;  /* 0x0000000000007918 */ /* 0x000fc00000000000 */
[----:B------:R-:W-:-:S00]  /*3d930*/  NOP ;  /* 0x0000000000007918 */ /* 0x000fc00000000000 */
[----:B------:R-:W-:-:S00]  /*3d940*/  NOP ;  /* 0x0000000000007918 */ /* 0x000fc00000000000 */
[----:B------:R-:W-:-:S00]  /*3d950*/  NOP ;  /* 0x0000000000007918 */ /* 0x000fc00000000000 */
[----:B------:R-:W-:-:S00]  /*3d960*/  NOP ;  /* 0x0000000000007918 */ /* 0x000fc00000000000 */
[----:B------:R-:W-:-:S00]  /*3d970*/  NOP ;  /* 0x0000000000007918 */ /* 0x000fc00000000000 */
.L_x_20:


//--------------------- .nv.shared.matmul_kernel  --------------------------
	.section	.nv.shared.matmul_kernel,"aw",@nobits
	.sectionflags	@""
	.align	16
	.zero		1024


//--------------------- .nv.shared.reserved.0     --------------------------
	.section	.nv.shared.reserved.0,"aw",@nobits
	.align	8
	.weak		__nv_reservedSMEM_offset_0_alias
	.size		__nv_reservedSMEM_offset_0_alias, 0, 64
	.other		__nv_reservedSMEM_offset_0_alias,@"STO_CUDA_RESERVED_SHARED STV_DEFAULT"
__nv_reservedSMEM_offset_0_alias:
	.zero		0
.nv.shared.reserved.0:
	.zero		64
	.weak		__nv_reservedSMEM_allocation_phase
	.type		__nv_reservedSMEM_allocation_phase,@object
	.size		__nv_reservedSMEM_allocation_phase,(.L_0 - __nv_reservedSMEM_allocation_phase)
__nv_reservedSMEM_allocation_phase:
	.zero		1
.L_0:
	.zero		7
	.weak		__nv_reservedSMEM_devtool_atexit_pc
	.type		__nv_reservedSMEM_devtool_atexit_pc,@object
	.size		__nv_reservedSMEM_devtool_atexit_pc,(__nv_reservedSMEM_allocation_mask - __nv_reservedSMEM_devtool_atexit_pc)
__nv_reservedSMEM_devtool_atexit_pc:
	.zero		8
	.weak		__nv_reservedSMEM_allocation_mask
	.type		__nv_reservedSMEM_allocation_mask,@object
	.size		__nv_reservedSMEM_allocation_mask,(.L_2 - __nv_reservedSMEM_allocation_mask)
__nv_reservedSMEM_allocation_mask:
	.zero		4
.L_2:


//--------------------- .nv.constant0.matmul_kernel --------------------------
	.section	.nv.constant0.matmul_kernel,"a",@progbits
	.sectionflags	@""
	.align	4
.nv.constant0.matmul_kernel:
	.zero		976


//--------------------- SYMBOLS --------------------------

	.type		.nv.reservedSmem.offset0,@object
	.size		.nv.reservedSmem.offset0,0x4
	.type		.nv.reservedSmem.cap,@object
	.size		.nv.reservedSmem.cap,0x4
